//
// Generated by NVIDIA NVVM Compiler
//
// Compiler Build ID: CL-36424714
// Cuda compilation tools, release 13.0, V13.0.88
// Based on NVVM 20.0.0
//

.version 9.0
.target sm_100
.address_size 64

	// .globl	_Z17tiledMatMulKernelPKfS0_Pfiii
// _ZZ17tiledMatMulKernelPKfS0_PfiiiE2sA has been demoted
// _ZZ17tiledMatMulKernelPKfS0_PfiiiE2sB has been demoted
// _ZZ18patch_embed_kernelPKfS0_PfE6sPatch has been demoted
// _ZZ14l2_norm_kernelPfE3ssq has been demoted
// _ZZ10dot_kernelPKfS0_PfE2sm has been demoted
.extern .shared .align 16 .b8 buf[];
.extern .shared .align 16 .b8 sh[];
.global .align 4 .b8 __cudart_i2opi_f[24] = {65, 144, 67, 60, 153, 149, 98, 219, 192, 221, 52, 245, 209, 87, 39, 252, 41, 21, 68, 78, 110, 131, 249, 162};

.visible .entry _Z17tiledMatMulKernelPKfS0_Pfiii(
	.param .u64 .ptr .align 1 _Z17tiledMatMulKernelPKfS0_Pfiii_param_0,
	.param .u64 .ptr .align 1 _Z17tiledMatMulKernelPKfS0_Pfiii_param_1,
	.param .u64 .ptr .align 1 _Z17tiledMatMulKernelPKfS0_Pfiii_param_2,
	.param .u32 _Z17tiledMatMulKernelPKfS0_Pfiii_param_3,
	.param .u32 _Z17tiledMatMulKernelPKfS0_Pfiii_param_4,
	.param .u32 _Z17tiledMatMulKernelPKfS0_Pfiii_param_5
)
{
	.reg .pred 	%p<26>;
	.reg .b32 	%r<63>;
	.reg .b32 	%f<181>;
	.reg .b64 	%rd<20>;
	// demoted variable
	.shared .align 4 .b8 _ZZ17tiledMatMulKernelPKfS0_PfiiiE2sA[1024];
	// demoted variable
	.shared .align 4 .b8 _ZZ17tiledMatMulKernelPKfS0_PfiiiE2sB[1024];
	ld.param.u64 	%rd5, [_Z17tiledMatMulKernelPKfS0_Pfiii_param_0];
	ld.param.u64 	%rd6, [_Z17tiledMatMulKernelPKfS0_Pfiii_param_1];
	ld.param.u32 	%r33, [_Z17tiledMatMulKernelPKfS0_Pfiii_param_3];
	ld.param.u32 	%r34, [_Z17tiledMatMulKernelPKfS0_Pfiii_param_4];
	ld.param.u32 	%r35, [_Z17tiledMatMulKernelPKfS0_Pfiii_param_5];
	cvta.to.global.u64 	%rd1, %rd6;
	cvta.to.global.u64 	%rd2, %rd5;
	mov.u32 	%r36, %ctaid.y;
	shl.b32 	%r37, %r36, 4;
	mov.u32 	%r1, %tid.y;
	add.s32 	%r2, %r37, %r1;
	mov.u32 	%r38, %ctaid.x;
	shl.b32 	%r3, %r38, 4;
	mov.u32 	%r4, %tid.x;
	add.s32 	%r5, %r3, %r4;
	setp.lt.s32 	%p1, %r34, 1;
	mov.f32 	%f180, 0f00000000;
	@%p1 bra 	$L__BB0_19;
	add.s32 	%r6, %r34, 15;
	mul.lo.s32 	%r7, %r34, %r2;
	shl.b32 	%r40, %r1, 6;
	mov.u32 	%r41, _ZZ17tiledMatMulKernelPKfS0_PfiiiE2sA;
	add.s32 	%r8, %r41, %r40;
	shl.b32 	%r42, %r4, 2;
	add.s32 	%r9, %r8, %r42;
	mov.u32 	%r43, _ZZ17tiledMatMulKernelPKfS0_PfiiiE2sB;
	add.s32 	%r11, %r43, %r42;
	add.s32 	%r10, %r11, %r40;
	setp.lt.u32 	%p2, %r34, 17;
	mov.f32 	%f180, 0f00000000;
	mov.b32 	%r62, 0;
	@%p2 bra 	$L__BB0_13;
	shr.u32 	%r44, %r6, 4;
	and.b32  	%r45, %r44, 134217726;
	neg.s32 	%r61, %r45;
	add.s32 	%r46, %r1, 16;
	mad.lo.s32 	%r47, %r35, %r46, %r4;
	add.s32 	%r59, %r47, %r3;
	shl.b32 	%r14, %r35, 5;
	mad.lo.s32 	%r48, %r1, %r35, %r4;
	add.s32 	%r58, %r48, %r3;
	add.s32 	%r56, %r4, %r7;
	mov.f32 	%f180, 0f00000000;
	mov.u32 	%r57, %r4;
	mov.u32 	%r60, %r1;
$L__BB0_3:
	setp.ge.s32 	%p3, %r2, %r33;
	setp.ge.s32 	%p4, %r57, %r34;
	mul.wide.s32 	%rd7, %r56, 4;
	add.s64 	%rd3, %rd2, %rd7;
	mov.f32 	%f172, 0f00000000;
	or.pred  	%p5, %p3, %p4;
	@%p5 bra 	$L__BB0_5;
	ld.global.f32 	%f172, [%rd3];
$L__BB0_5:
	setp.ge.s32 	%p6, %r5, %r35;
	st.shared.f32 	[%r9], %f172;
	setp.ge.s32 	%p7, %r60, %r34;
	mov.f32 	%f173, 0f00000000;
	or.pred  	%p8, %p6, %p7;
	@%p8 bra 	$L__BB0_7;
	mul.wide.s32 	%rd8, %r58, 4;
	add.s64 	%rd9, %rd1, %rd8;
	ld.global.f32 	%f173, [%rd9];
$L__BB0_7:
	st.shared.f32 	[%r10], %f173;
	bar.sync 	0;
	ld.shared.f32 	%f27, [%r8];
	ld.shared.f32 	%f28, [%r11];
	fma.rn.f32 	%f29, %f27, %f28, %f180;
	ld.shared.f32 	%f30, [%r8+4];
	ld.shared.f32 	%f31, [%r11+64];
	fma.rn.f32 	%f32, %f30, %f31, %f29;
	ld.shared.f32 	%f33, [%r8+8];
	ld.shared.f32 	%f34, [%r11+128];
	fma.rn.f32 	%f35, %f33, %f34, %f32;
	ld.shared.f32 	%f36, [%r8+12];
	ld.shared.f32 	%f37, [%r11+192];
	fma.rn.f32 	%f38, %f36, %f37, %f35;
	ld.shared.f32 	%f39, [%r8+16];
	ld.shared.f32 	%f40, [%r11+256];
	fma.rn.f32 	%f41, %f39, %f40, %f38;
	ld.shared.f32 	%f42, [%r8+20];
	ld.shared.f32 	%f43, [%r11+320];
	fma.rn.f32 	%f44, %f42, %f43, %f41;
	ld.shared.f32 	%f45, [%r8+24];
	ld.shared.f32 	%f46, [%r11+384];
	fma.rn.f32 	%f47, %f45, %f46, %f44;
	ld.shared.f32 	%f48, [%r8+28];
	ld.shared.f32 	%f49, [%r11+448];
	fma.rn.f32 	%f50, %f48, %f49, %f47;
	ld.shared.f32 	%f51, [%r8+32];
	ld.shared.f32 	%f52, [%r11+512];
	fma.rn.f32 	%f53, %f51, %f52, %f50;
	ld.shared.f32 	%f54, [%r8+36];
	ld.shared.f32 	%f55, [%r11+576];
	fma.rn.f32 	%f56, %f54, %f55, %f53;
	ld.shared.f32 	%f57, [%r8+40];
	ld.shared.f32 	%f58, [%r11+640];
	fma.rn.f32 	%f59, %f57, %f58, %f56;
	ld.shared.f32 	%f60, [%r8+44];
	ld.shared.f32 	%f61, [%r11+704];
	fma.rn.f32 	%f62, %f60, %f61, %f59;
	ld.shared.f32 	%f63, [%r8+48];
	ld.shared.f32 	%f64, [%r11+768];
	fma.rn.f32 	%f65, %f63, %f64, %f62;
	ld.shared.f32 	%f66, [%r8+52];
	ld.shared.f32 	%f67, [%r11+832];
	fma.rn.f32 	%f68, %f66, %f67, %f65;
	ld.shared.f32 	%f69, [%r8+56];
	ld.shared.f32 	%f70, [%r11+896];
	fma.rn.f32 	%f71, %f69, %f70, %f68;
	ld.shared.f32 	%f72, [%r8+60];
	ld.shared.f32 	%f73, [%r11+960];
	fma.rn.f32 	%f6, %f72, %f73, %f71;
	bar.sync 	0;
	add.s32 	%r49, %r57, 16;
	setp.ge.s32 	%p10, %r49, %r34;
	mov.f32 	%f174, 0f00000000;
	or.pred  	%p11, %p3, %p10;
	@%p11 bra 	$L__BB0_9;
	ld.global.f32 	%f174, [%rd3+64];
$L__BB0_9:
	st.shared.f32 	[%r9], %f174;
	add.s32 	%r50, %r60, 16;
	setp.ge.s32 	%p13, %r50, %r34;
	mov.f32 	%f175, 0f00000000;
	or.pred  	%p14, %p6, %p13;
	@%p14 bra 	$L__BB0_11;
	mul.wide.s32 	%rd10, %r59, 4;
	add.s64 	%rd11, %rd1, %rd10;
	ld.global.f32 	%f175, [%rd11];
$L__BB0_11:
	st.shared.f32 	[%r10], %f175;
	bar.sync 	0;
	ld.shared.f32 	%f75, [%r8];
	ld.shared.f32 	%f76, [%r11];
	fma.rn.f32 	%f77, %f75, %f76, %f6;
	ld.shared.f32 	%f78, [%r8+4];
	ld.shared.f32 	%f79, [%r11+64];
	fma.rn.f32 	%f80, %f78, %f79, %f77;
	ld.shared.f32 	%f81, [%r8+8];
	ld.shared.f32 	%f82, [%r11+128];
	fma.rn.f32 	%f83, %f81, %f82, %f80;
	ld.shared.f32 	%f84, [%r8+12];
	ld.shared.f32 	%f85, [%r11+192];
	fma.rn.f32 	%f86, %f84, %f85, %f83;
	ld.shared.f32 	%f87, [%r8+16];
	ld.shared.f32 	%f88, [%r11+256];
	fma.rn.f32 	%f89, %f87, %f88, %f86;
	ld.shared.f32 	%f90, [%r8+20];
	ld.shared.f32 	%f91, [%r11+320];
	fma.rn.f32 	%f92, %f90, %f91, %f89;
	ld.shared.f32 	%f93, [%r8+24];
	ld.shared.f32 	%f94, [%r11+384];
	fma.rn.f32 	%f95, %f93, %f94, %f92;
	ld.shared.f32 	%f96, [%r8+28];
	ld.shared.f32 	%f97, [%r11+448];
	fma.rn.f32 	%f98, %f96, %f97, %f95;
	ld.shared.f32 	%f99, [%r8+32];
	ld.shared.f32 	%f100, [%r11+512];
	fma.rn.f32 	%f101, %f99, %f100, %f98;
	ld.shared.f32 	%f102, [%r8+36];
	ld.shared.f32 	%f103, [%r11+576];
	fma.rn.f32 	%f104, %f102, %f103, %f101;
	ld.shared.f32 	%f105, [%r8+40];
	ld.shared.f32 	%f106, [%r11+640];
	fma.rn.f32 	%f107, %f105, %f106, %f104;
	ld.shared.f32 	%f108, [%r8+44];
	ld.shared.f32 	%f109, [%r11+704];
	fma.rn.f32 	%f110, %f108, %f109, %f107;
	ld.shared.f32 	%f111, [%r8+48];
	ld.shared.f32 	%f112, [%r11+768];
	fma.rn.f32 	%f113, %f111, %f112, %f110;
	ld.shared.f32 	%f114, [%r8+52];
	ld.shared.f32 	%f115, [%r11+832];
	fma.rn.f32 	%f116, %f114, %f115, %f113;
	ld.shared.f32 	%f117, [%r8+56];
	ld.shared.f32 	%f118, [%r11+896];
	fma.rn.f32 	%f119, %f117, %f118, %f116;
	ld.shared.f32 	%f120, [%r8+60];
	ld.shared.f32 	%f121, [%r11+960];
	fma.rn.f32 	%f180, %f120, %f121, %f119;
	bar.sync 	0;
	add.s32 	%r61, %r61, 2;
	add.s32 	%r60, %r60, 32;
	add.s32 	%r59, %r59, %r14;
	add.s32 	%r58, %r58, %r14;
	add.s32 	%r57, %r57, 32;
	add.s32 	%r56, %r56, 32;
	setp.ne.s32 	%p15, %r61, 0;
	@%p15 bra 	$L__BB0_3;
	and.b32  	%r62, %r6, 2147483616;
$L__BB0_13:
	and.b32  	%r51, %r6, 16;
	setp.eq.s32 	%p16, %r51, 0;
	@%p16 bra 	$L__BB0_19;
	setp.ge.s32 	%p17, %r2, %r33;
	add.s32 	%r52, %r62, %r4;
	add.s32 	%r32, %r62, %r1;
	setp.ge.s32 	%p18, %r52, %r34;
	mov.f32 	%f178, 0f00000000;
	or.pred  	%p19, %p17, %p18;
	@%p19 bra 	$L__BB0_16;
	add.s32 	%r53, %r52, %r7;
	mul.wide.s32 	%rd12, %r53, 4;
	add.s64 	%rd13, %rd2, %rd12;
	ld.global.f32 	%f178, [%rd13];
$L__BB0_16:
	setp.ge.s32 	%p20, %r5, %r35;
	st.shared.f32 	[%r9], %f178;
	setp.ge.s32 	%p21, %r32, %r34;
	mov.f32 	%f179, 0f00000000;
	or.pred  	%p22, %p20, %p21;
	@%p22 bra 	$L__BB0_18;
	mad.lo.s32 	%r54, %r32, %r35, %r5;
	mul.wide.s32 	%rd14, %r54, 4;
	add.s64 	%rd15, %rd1, %rd14;
	ld.global.f32 	%f179, [%rd15];
$L__BB0_18:
	st.shared.f32 	[%r10], %f179;
	bar.sync 	0;
	ld.shared.f32 	%f124, [%r8];
	ld.shared.f32 	%f125, [%r11];
	fma.rn.f32 	%f126, %f124, %f125, %f180;
	ld.shared.f32 	%f127, [%r8+4];
	ld.shared.f32 	%f128, [%r11+64];
	fma.rn.f32 	%f129, %f127, %f128, %f126;
	ld.shared.f32 	%f130, [%r8+8];
	ld.shared.f32 	%f131, [%r11+128];
	fma.rn.f32 	%f132, %f130, %f131, %f129;
	ld.shared.f32 	%f133, [%r8+12];
	ld.shared.f32 	%f134, [%r11+192];
	fma.rn.f32 	%f135, %f133, %f134, %f132;
	ld.shared.f32 	%f136, [%r8+16];
	ld.shared.f32 	%f137, [%r11+256];
	fma.rn.f32 	%f138, %f136, %f137, %f135;
	ld.shared.f32 	%f139, [%r8+20];
	ld.shared.f32 	%f140, [%r11+320];
	fma.rn.f32 	%f141, %f139, %f140, %f138;
	ld.shared.f32 	%f142, [%r8+24];
	ld.shared.f32 	%f143, [%r11+384];
	fma.rn.f32 	%f144, %f142, %f143, %f141;
	ld.shared.f32 	%f145, [%r8+28];
	ld.shared.f32 	%f146, [%r11+448];
	fma.rn.f32 	%f147, %f145, %f146, %f144;
	ld.shared.f32 	%f148, [%r8+32];
	ld.shared.f32 	%f149, [%r11+512];
	fma.rn.f32 	%f150, %f148, %f149, %f147;
	ld.shared.f32 	%f151, [%r8+36];
	ld.shared.f32 	%f152, [%r11+576];
	fma.rn.f32 	%f153, %f151, %f152, %f150;
	ld.shared.f32 	%f154, [%r8+40];
	ld.shared.f32 	%f155, [%r11+640];
	fma.rn.f32 	%f156, %f154, %f155, %f153;
	ld.shared.f32 	%f157, [%r8+44];
	ld.shared.f32 	%f158, [%r11+704];
	fma.rn.f32 	%f159, %f157, %f158, %f156;
	ld.shared.f32 	%f160, [%r8+48];
	ld.shared.f32 	%f161, [%r11+768];
	fma.rn.f32 	%f162, %f160, %f161, %f159;
	ld.shared.f32 	%f163, [%r8+52];
	ld.shared.f32 	%f164, [%r11+832];
	fma.rn.f32 	%f165, %f163, %f164, %f162;
	ld.shared.f32 	%f166, [%r8+56];
	ld.shared.f32 	%f167, [%r11+896];
	fma.rn.f32 	%f168, %f166, %f167, %f165;
	ld.shared.f32 	%f169, [%r8+60];
	ld.shared.f32 	%f170, [%r11+960];
	fma.rn.f32 	%f180, %f169, %f170, %f168;
	bar.sync 	0;
$L__BB0_19:
	setp.ge.s32 	%p23, %r2, %r33;
	setp.ge.s32 	%p24, %r5, %r35;
	or.pred  	%p25, %p23, %p24;
	@%p25 bra 	$L__BB0_21;
	ld.param.u64 	%rd19, [_Z17tiledMatMulKernelPKfS0_Pfiii_param_2];
	mad.lo.s32 	%r55, %r35, %r2, %r5;
	cvta.to.global.u64 	%rd16, %rd19;
	mul.wide.s32 	%rd17, %r55, 4;
	add.s64 	%rd18, %rd16, %rd17;
	st.global.f32 	[%rd18], %f180;
$L__BB0_21:
	ret;

}
	// .globl	_Z15transposeKernelPKfPfii
.visible .entry _Z15transposeKernelPKfPfii(
	.param .u64 .ptr .align 1 _Z15transposeKernelPKfPfii_param_0,
	.param .u64 .ptr .align 1 _Z15transposeKernelPKfPfii_param_1,
	.param .u32 _Z15transposeKernelPKfPfii_param_2,
	.param .u32 _Z15transposeKernelPKfPfii_param_3
)
{
	.reg .pred 	%p<4>;
	.reg .b32 	%r<13>;
	.reg .b32 	%f<2>;
	.reg .b64 	%rd<9>;

	ld.param.u64 	%rd1, [_Z15transposeKernelPKfPfii_param_0];
	ld.param.u64 	%rd2, [_Z15transposeKernelPKfPfii_param_1];
	ld.param.u32 	%r3, [_Z15transposeKernelPKfPfii_param_2];
	ld.param.u32 	%r4, [_Z15transposeKernelPKfPfii_param_3];
	mov.u32 	%r5, %ctaid.y;
	mov.u32 	%r6, %ntid.y;
	mov.u32 	%r7, %tid.y;
	mad.lo.s32 	%r1, %r5, %r6, %r7;
	mov.u32 	%r8, %ctaid.x;
	mov.u32 	%r9, %ntid.x;
	mov.u32 	%r10, %tid.x;
	mad.lo.s32 	%r2, %r8, %r9, %r10;
	setp.ge.s32 	%p1, %r1, %r3;
	setp.ge.s32 	%p2, %r2, %r4;
	or.pred  	%p3, %p1, %p2;
	@%p3 bra 	$L__BB1_2;
	cvta.to.global.u64 	%rd3, %rd1;
	cvta.to.global.u64 	%rd4, %rd2;
	mad.lo.s32 	%r11, %r4, %r1, %r2;
	mul.wide.s32 	%rd5, %r11, 4;
	add.s64 	%rd6, %rd3, %rd5;
	ld.global.f32 	%f1, [%rd6];
	mad.lo.s32 	%r12, %r3, %r2, %r1;
	mul.wide.s32 	%rd7, %r12, 4;
	add.s64 	%rd8, %rd4, %rd7;
	st.global.f32 	[%rd8], %f1;
$L__BB1_2:
	ret;

}
	// .globl	_Z11scaleKernelPfif
.visible .entry _Z11scaleKernelPfif(
	.param .u64 .ptr .align 1 _Z11scaleKernelPfif_param_0,
	.param .u32 _Z11scaleKernelPfif_param_1,
	.param .f32 _Z11scaleKernelPfif_param_2
)
{
	.reg .pred 	%p<2>;
	.reg .b32 	%r<6>;
	.reg .b32 	%f<4>;
	.reg .b64 	%rd<5>;

	ld.param.u64 	%rd1, [_Z11scaleKernelPfif_param_0];
	ld.param.u32 	%r2, [_Z11scaleKernelPfif_param_1];
	ld.param.f32 	%f1, [_Z11scaleKernelPfif_param_2];
	mov.u32 	%r3, %ctaid.x;
	mov.u32 	%r4, %ntid.x;
	mov.u32 	%r5, %tid.x;
	mad.lo.s32 	%r1, %r3, %r4, %r5;
	setp.ge.s32 	%p1, %r1, %r2;
	@%p1 bra 	$L__BB2_2;
	cvta.to.global.u64 	%rd2, %rd1;
	mul.wide.s32 	%rd3, %r1, 4;
	add.s64 	%rd4, %rd2, %rd3;
	ld.global.f32 	%f2, [%rd4];
	mul.f32 	%f3, %f1, %f2;
	st.global.f32 	[%rd4], %f3;
$L__BB2_2:
	ret;

}
	// .globl	_Z13softmaxKernelPfii
.visible .entry _Z13softmaxKernelPfii(
	.param .u64 .ptr .align 1 _Z13softmaxKernelPfii_param_0,
	.param .u32 _Z13softmaxKernelPfii_param_1,
	.param .u32 _Z13softmaxKernelPfii_param_2
)
{
	.reg .pred 	%p<51>;
	.reg .b32 	%r<93>;
	.reg .b32 	%f<309>;
	.reg .b64 	%rd<54>;

	ld.param.u64 	%rd11, [_Z13softmaxKernelPfii_param_0];
	ld.param.u32 	%r37, [_Z13softmaxKernelPfii_param_2];
	cvta.to.global.u64 	%rd1, %rd11;
	mov.u32 	%r1, %ctaid.x;
	mov.u32 	%r92, %tid.x;
	setp.ne.s32 	%p1, %r92, 0;
	@%p1 bra 	$L__BB3_28;
	mul.lo.s32 	%r3, %r37, %r1;
	mul.wide.s32 	%rd12, %r3, 4;
	add.s64 	%rd13, %rd1, %rd12;
	ld.global.f32 	%f300, [%rd13];
	setp.lt.s32 	%p2, %r37, 2;
	@%p2 bra 	$L__BB3_15;
	add.s32 	%r4, %r37, -1;
	add.s32 	%r39, %r37, -2;
	and.b32  	%r5, %r4, 15;
	setp.lt.u32 	%p3, %r39, 15;
	mov.b32 	%r85, 1;
	@%p3 bra 	$L__BB3_6;
	and.b32  	%r41, %r4, -16;
	neg.s32 	%r83, %r41;
	add.s32 	%r42, %r3, 1;
	mul.wide.u32 	%rd14, %r42, 4;
	add.s64 	%rd15, %rd14, %rd1;
	add.s64 	%rd51, %rd15, 32;
	mov.b32 	%r82, 0;
$L__BB3_4:
	.pragma "nounroll";
	ld.global.f32 	%f29, [%rd51+-32];
	setp.gt.f32 	%p4, %f29, %f300;
	selp.f32 	%f30, %f29, %f300, %p4;
	ld.global.f32 	%f31, [%rd51+-28];
	setp.gt.f32 	%p5, %f31, %f30;
	selp.f32 	%f32, %f31, %f30, %p5;
	ld.global.f32 	%f33, [%rd51+-24];
	setp.gt.f32 	%p6, %f33, %f32;
	selp.f32 	%f34, %f33, %f32, %p6;
	ld.global.f32 	%f35, [%rd51+-20];
	setp.gt.f32 	%p7, %f35, %f34;
	selp.f32 	%f36, %f35, %f34, %p7;
	ld.global.f32 	%f37, [%rd51+-16];
	setp.gt.f32 	%p8, %f37, %f36;
	selp.f32 	%f38, %f37, %f36, %p8;
	ld.global.f32 	%f39, [%rd51+-12];
	setp.gt.f32 	%p9, %f39, %f38;
	selp.f32 	%f40, %f39, %f38, %p9;
	ld.global.f32 	%f41, [%rd51+-8];
	setp.gt.f32 	%p10, %f41, %f40;
	selp.f32 	%f42, %f41, %f40, %p10;
	ld.global.f32 	%f43, [%rd51+-4];
	setp.gt.f32 	%p11, %f43, %f42;
	selp.f32 	%f44, %f43, %f42, %p11;
	ld.global.f32 	%f45, [%rd51];
	setp.gt.f32 	%p12, %f45, %f44;
	selp.f32 	%f46, %f45, %f44, %p12;
	ld.global.f32 	%f47, [%rd51+4];
	setp.gt.f32 	%p13, %f47, %f46;
	selp.f32 	%f48, %f47, %f46, %p13;
	ld.global.f32 	%f49, [%rd51+8];
	setp.gt.f32 	%p14, %f49, %f48;
	selp.f32 	%f50, %f49, %f48, %p14;
	ld.global.f32 	%f51, [%rd51+12];
	setp.gt.f32 	%p15, %f51, %f50;
	selp.f32 	%f52, %f51, %f50, %p15;
	ld.global.f32 	%f53, [%rd51+16];
	setp.gt.f32 	%p16, %f53, %f52;
	selp.f32 	%f54, %f53, %f52, %p16;
	ld.global.f32 	%f55, [%rd51+20];
	setp.gt.f32 	%p17, %f55, %f54;
	selp.f32 	%f56, %f55, %f54, %p17;
	ld.global.f32 	%f57, [%rd51+24];
	setp.gt.f32 	%p18, %f57, %f56;
	selp.f32 	%f58, %f57, %f56, %p18;
	ld.global.f32 	%f59, [%rd51+28];
	setp.gt.f32 	%p19, %f59, %f58;
	selp.f32 	%f300, %f59, %f58, %p19;
	add.s32 	%r83, %r83, 16;
	add.s32 	%r82, %r82, 16;
	add.s64 	%rd51, %rd51, 64;
	setp.ne.s32 	%p20, %r83, 0;
	@%p20 bra 	$L__BB3_4;
	add.s32 	%r85, %r82, 1;
$L__BB3_6:
	setp.eq.s32 	%p21, %r5, 0;
	@%p21 bra 	$L__BB3_15;
	and.b32  	%r13, %r4, 7;
	setp.lt.u32 	%p22, %r5, 8;
	@%p22 bra 	$L__BB3_9;
	add.s32 	%r43, %r85, %r3;
	mul.wide.u32 	%rd16, %r43, 4;
	add.s64 	%rd17, %rd1, %rd16;
	ld.global.f32 	%f61, [%rd17];
	setp.gt.f32 	%p23, %f61, %f300;
	selp.f32 	%f62, %f61, %f300, %p23;
	cvt.u64.u32 	%rd18, %r3;
	cvt.u64.u32 	%rd19, %r85;
	add.s64 	%rd20, %rd19, %rd18;
	shl.b64 	%rd21, %rd20, 2;
	add.s64 	%rd22, %rd1, %rd21;
	ld.global.f32 	%f63, [%rd22+4];
	setp.gt.f32 	%p24, %f63, %f62;
	selp.f32 	%f64, %f63, %f62, %p24;
	ld.global.f32 	%f65, [%rd22+8];
	setp.gt.f32 	%p25, %f65, %f64;
	selp.f32 	%f66, %f65, %f64, %p25;
	ld.global.f32 	%f67, [%rd22+12];
	setp.gt.f32 	%p26, %f67, %f66;
	selp.f32 	%f68, %f67, %f66, %p26;
	ld.global.f32 	%f69, [%rd22+16];
	setp.gt.f32 	%p27, %f69, %f68;
	selp.f32 	%f70, %f69, %f68, %p27;
	ld.global.f32 	%f71, [%rd22+20];
	setp.gt.f32 	%p28, %f71, %f70;
	selp.f32 	%f72, %f71, %f70, %p28;
	ld.global.f32 	%f73, [%rd22+24];
	setp.gt.f32 	%p29, %f73, %f72;
	selp.f32 	%f74, %f73, %f72, %p29;
	ld.global.f32 	%f75, [%rd22+28];
	setp.gt.f32 	%p30, %f75, %f74;
	selp.f32 	%f300, %f75, %f74, %p30;
	add.s32 	%r85, %r85, 8;
$L__BB3_9:
	setp.eq.s32 	%p31, %r13, 0;
	@%p31 bra 	$L__BB3_15;
	and.b32  	%r16, %r4, 3;
	setp.lt.u32 	%p32, %r13, 4;
	@%p32 bra 	$L__BB3_12;
	add.s32 	%r44, %r85, %r3;
	mul.wide.u32 	%rd23, %r44, 4;
	add.s64 	%rd24, %rd1, %rd23;
	ld.global.f32 	%f77, [%rd24];
	setp.gt.f32 	%p33, %f77, %f300;
	selp.f32 	%f78, %f77, %f300, %p33;
	cvt.u64.u32 	%rd25, %r3;
	cvt.u64.u32 	%rd26, %r85;
	add.s64 	%rd27, %rd26, %rd25;
	shl.b64 	%rd28, %rd27, 2;
	add.s64 	%rd29, %rd1, %rd28;
	ld.global.f32 	%f79, [%rd29+4];
	setp.gt.f32 	%p34, %f79, %f78;
	selp.f32 	%f80, %f79, %f78, %p34;
	ld.global.f32 	%f81, [%rd29+8];
	setp.gt.f32 	%p35, %f81, %f80;
	selp.f32 	%f82, %f81, %f80, %p35;
	ld.global.f32 	%f83, [%rd29+12];
	setp.gt.f32 	%p36, %f83, %f82;
	selp.f32 	%f300, %f83, %f82, %p36;
	add.s32 	%r85, %r85, 4;
$L__BB3_12:
	setp.eq.s32 	%p37, %r16, 0;
	@%p37 bra 	$L__BB3_15;
	add.s32 	%r45, %r85, %r3;
	mul.wide.u32 	%rd30, %r45, 4;
	add.s64 	%rd52, %rd1, %rd30;
	neg.s32 	%r87, %r16;
$L__BB3_14:
	.pragma "nounroll";
	ld.global.f32 	%f84, [%rd52];
	setp.gt.f32 	%p38, %f84, %f300;
	selp.f32 	%f300, %f84, %f300, %p38;
	add.s64 	%rd52, %rd52, 4;
	add.s32 	%r87, %r87, 1;
	setp.ne.s32 	%p39, %r87, 0;
	@%p39 bra 	$L__BB3_14;
$L__BB3_15:
	st.shared.f32 	[buf], %f300;
	setp.lt.s32 	%p40, %r37, 1;
	mov.f32 	%f308, 0f00000000;
	@%p40 bra 	$L__BB3_27;
	and.b32  	%r22, %r37, 7;
	setp.lt.u32 	%p41, %r37, 8;
	mov.f32 	%f308, 0f00000000;
	mov.b32 	%r90, 0;
	@%p41 bra 	$L__BB3_19;
	and.b32  	%r90, %r37, 2147483640;
	neg.s32 	%r88, %r90;
	mul.wide.u32 	%rd31, %r3, 4;
	add.s64 	%rd32, %rd31, %rd1;
	add.s64 	%rd53, %rd32, 16;
	mov.f32 	%f308, 0f00000000;
$L__BB3_18:
	.pragma "nounroll";
	ld.global.f32 	%f89, [%rd53+-16];
	sub.f32 	%f90, %f89, %f300;
	fma.rn.f32 	%f91, %f90, 0f3BBB989D, 0f3F000000;
	cvt.sat.f32.f32 	%f92, %f91;
	mov.f32 	%f93, 0f4B400001;
	mov.f32 	%f94, 0f437C0000;
	fma.rm.f32 	%f95, %f92, %f94, %f93;
	add.f32 	%f96, %f95, 0fCB40007F;
	neg.f32 	%f97, %f96;
	fma.rn.f32 	%f98, %f90, 0f3FB8AA3B, %f97;
	fma.rn.f32 	%f99, %f90, 0f32A57060, %f98;
	mov.b32 	%r47, %f95;
	shl.b32 	%r48, %r47, 23;
	mov.b32 	%f100, %r48;
	ex2.approx.ftz.f32 	%f101, %f99;
	mul.f32 	%f102, %f101, %f100;
	st.global.f32 	[%rd53+-16], %f102;
	add.f32 	%f103, %f308, %f102;
	ld.global.f32 	%f104, [%rd53+-12];
	sub.f32 	%f105, %f104, %f300;
	fma.rn.f32 	%f106, %f105, 0f3BBB989D, 0f3F000000;
	cvt.sat.f32.f32 	%f107, %f106;
	fma.rm.f32 	%f108, %f107, %f94, %f93;
	add.f32 	%f109, %f108, 0fCB40007F;
	neg.f32 	%f110, %f109;
	fma.rn.f32 	%f111, %f105, 0f3FB8AA3B, %f110;
	fma.rn.f32 	%f112, %f105, 0f32A57060, %f111;
	mov.b32 	%r49, %f108;
	shl.b32 	%r50, %r49, 23;
	mov.b32 	%f113, %r50;
	ex2.approx.ftz.f32 	%f114, %f112;
	mul.f32 	%f115, %f114, %f113;
	st.global.f32 	[%rd53+-12], %f115;
	add.f32 	%f116, %f103, %f115;
	ld.global.f32 	%f117, [%rd53+-8];
	sub.f32 	%f118, %f117, %f300;
	fma.rn.f32 	%f119, %f118, 0f3BBB989D, 0f3F000000;
	cvt.sat.f32.f32 	%f120, %f119;
	fma.rm.f32 	%f121, %f120, %f94, %f93;
	add.f32 	%f122, %f121, 0fCB40007F;
	neg.f32 	%f123, %f122;
	fma.rn.f32 	%f124, %f118, 0f3FB8AA3B, %f123;
	fma.rn.f32 	%f125, %f118, 0f32A57060, %f124;
	mov.b32 	%r51, %f121;
	shl.b32 	%r52, %r51, 23;
	mov.b32 	%f126, %r52;
	ex2.approx.ftz.f32 	%f127, %f125;
	mul.f32 	%f128, %f127, %f126;
	st.global.f32 	[%rd53+-8], %f128;
	add.f32 	%f129, %f116, %f128;
	ld.global.f32 	%f130, [%rd53+-4];
	sub.f32 	%f131, %f130, %f300;
	fma.rn.f32 	%f132, %f131, 0f3BBB989D, 0f3F000000;
	cvt.sat.f32.f32 	%f133, %f132;
	fma.rm.f32 	%f134, %f133, %f94, %f93;
	add.f32 	%f135, %f134, 0fCB40007F;
	neg.f32 	%f136, %f135;
	fma.rn.f32 	%f137, %f131, 0f3FB8AA3B, %f136;
	fma.rn.f32 	%f138, %f131, 0f32A57060, %f137;
	mov.b32 	%r53, %f134;
	shl.b32 	%r54, %r53, 23;
	mov.b32 	%f139, %r54;
	ex2.approx.ftz.f32 	%f140, %f138;
	mul.f32 	%f141, %f140, %f139;
	st.global.f32 	[%rd53+-4], %f141;
	add.f32 	%f142, %f129, %f141;
	ld.global.f32 	%f143, [%rd53];
	sub.f32 	%f144, %f143, %f300;
	fma.rn.f32 	%f145, %f144, 0f3BBB989D, 0f3F000000;
	cvt.sat.f32.f32 	%f146, %f145;
	fma.rm.f32 	%f147, %f146, %f94, %f93;
	add.f32 	%f148, %f147, 0fCB40007F;
	neg.f32 	%f149, %f148;
	fma.rn.f32 	%f150, %f144, 0f3FB8AA3B, %f149;
	fma.rn.f32 	%f151, %f144, 0f32A57060, %f150;
	mov.b32 	%r55, %f147;
	shl.b32 	%r56, %r55, 23;
	mov.b32 	%f152, %r56;
	ex2.approx.ftz.f32 	%f153, %f151;
	mul.f32 	%f154, %f153, %f152;
	st.global.f32 	[%rd53], %f154;
	add.f32 	%f155, %f142, %f154;
	ld.global.f32 	%f156, [%rd53+4];
	sub.f32 	%f157, %f156, %f300;
	fma.rn.f32 	%f158, %f157, 0f3BBB989D, 0f3F000000;
	cvt.sat.f32.f32 	%f159, %f158;
	fma.rm.f32 	%f160, %f159, %f94, %f93;
	add.f32 	%f161, %f160, 0fCB40007F;
	neg.f32 	%f162, %f161;
	fma.rn.f32 	%f163, %f157, 0f3FB8AA3B, %f162;
	fma.rn.f32 	%f164, %f157, 0f32A57060, %f163;
	mov.b32 	%r57, %f160;
	shl.b32 	%r58, %r57, 23;
	mov.b32 	%f165, %r58;
	ex2.approx.ftz.f32 	%f166, %f164;
	mul.f32 	%f167, %f166, %f165;
	st.global.f32 	[%rd53+4], %f167;
	add.f32 	%f168, %f155, %f167;
	ld.global.f32 	%f169, [%rd53+8];
	sub.f32 	%f170, %f169, %f300;
	fma.rn.f32 	%f171, %f170, 0f3BBB989D, 0f3F000000;
	cvt.sat.f32.f32 	%f172, %f171;
	fma.rm.f32 	%f173, %f172, %f94, %f93;
	add.f32 	%f174, %f173, 0fCB40007F;
	neg.f32 	%f175, %f174;
	fma.rn.f32 	%f176, %f170, 0f3FB8AA3B, %f175;
	fma.rn.f32 	%f177, %f170, 0f32A57060, %f176;
	mov.b32 	%r59, %f173;
	shl.b32 	%r60, %r59, 23;
	mov.b32 	%f178, %r60;
	ex2.approx.ftz.f32 	%f179, %f177;
	mul.f32 	%f180, %f179, %f178;
	st.global.f32 	[%rd53+8], %f180;
	add.f32 	%f181, %f168, %f180;
	ld.global.f32 	%f182, [%rd53+12];
	sub.f32 	%f183, %f182, %f300;
	fma.rn.f32 	%f184, %f183, 0f3BBB989D, 0f3F000000;
	cvt.sat.f32.f32 	%f185, %f184;
	fma.rm.f32 	%f186, %f185, %f94, %f93;
	add.f32 	%f187, %f186, 0fCB40007F;
	neg.f32 	%f188, %f187;
	fma.rn.f32 	%f189, %f183, 0f3FB8AA3B, %f188;
	fma.rn.f32 	%f190, %f183, 0f32A57060, %f189;
	mov.b32 	%r61, %f186;
	shl.b32 	%r62, %r61, 23;
	mov.b32 	%f191, %r62;
	ex2.approx.ftz.f32 	%f192, %f190;
	mul.f32 	%f193, %f192, %f191;
	st.global.f32 	[%rd53+12], %f193;
	add.f32 	%f308, %f181, %f193;
	add.s32 	%r88, %r88, 8;
	add.s64 	%rd53, %rd53, 32;
	setp.ne.s32 	%p42, %r88, 0;
	@%p42 bra 	$L__BB3_18;
$L__BB3_19:
	setp.eq.s32 	%p43, %r22, 0;
	@%p43 bra 	$L__BB3_27;
	and.b32  	%r28, %r37, 3;
	setp.lt.u32 	%p44, %r22, 4;
	@%p44 bra 	$L__BB3_22;
	add.s32 	%r63, %r90, %r3;
	mul.wide.u32 	%rd33, %r63, 4;
	add.s64 	%rd34, %rd1, %rd33;
	ld.global.f32 	%f195, [%rd34];
	sub.f32 	%f196, %f195, %f300;
	fma.rn.f32 	%f197, %f196, 0f3BBB989D, 0f3F000000;
	cvt.sat.f32.f32 	%f198, %f197;
	mov.f32 	%f199, 0f4B400001;
	mov.f32 	%f200, 0f437C0000;
	fma.rm.f32 	%f201, %f198, %f200, %f199;
	add.f32 	%f202, %f201, 0fCB40007F;
	neg.f32 	%f203, %f202;
	fma.rn.f32 	%f204, %f196, 0f3FB8AA3B, %f203;
	fma.rn.f32 	%f205, %f196, 0f32A57060, %f204;
	mov.b32 	%r64, %f201;
	shl.b32 	%r65, %r64, 23;
	mov.b32 	%f206, %r65;
	ex2.approx.ftz.f32 	%f207, %f205;
	mul.f32 	%f208, %f207, %f206;
	st.global.f32 	[%rd34], %f208;
	add.f32 	%f209, %f308, %f208;
	cvt.u64.u32 	%rd35, %r3;
	cvt.u64.u32 	%rd36, %r90;
	add.s64 	%rd37, %rd36, %rd35;
	shl.b64 	%rd38, %rd37, 2;
	add.s64 	%rd39, %rd1, %rd38;
	ld.global.f32 	%f210, [%rd39+4];
	sub.f32 	%f211, %f210, %f300;
	fma.rn.f32 	%f212, %f211, 0f3BBB989D, 0f3F000000;
	cvt.sat.f32.f32 	%f213, %f212;
	fma.rm.f32 	%f214, %f213, %f200, %f199;
	add.f32 	%f215, %f214, 0fCB40007F;
	neg.f32 	%f216, %f215;
	fma.rn.f32 	%f217, %f211, 0f3FB8AA3B, %f216;
	fma.rn.f32 	%f218, %f211, 0f32A57060, %f217;
	mov.b32 	%r66, %f214;
	shl.b32 	%r67, %r66, 23;
	mov.b32 	%f219, %r67;
	ex2.approx.ftz.f32 	%f220, %f218;
	mul.f32 	%f221, %f220, %f219;
	st.global.f32 	[%rd39+4], %f221;
	add.f32 	%f222, %f209, %f221;
	ld.global.f32 	%f223, [%rd39+8];
	sub.f32 	%f224, %f223, %f300;
	fma.rn.f32 	%f225, %f224, 0f3BBB989D, 0f3F000000;
	cvt.sat.f32.f32 	%f226, %f225;
	fma.rm.f32 	%f227, %f226, %f200, %f199;
	add.f32 	%f228, %f227, 0fCB40007F;
	neg.f32 	%f229, %f228;
	fma.rn.f32 	%f230, %f224, 0f3FB8AA3B, %f229;
	fma.rn.f32 	%f231, %f224, 0f32A57060, %f230;
	mov.b32 	%r68, %f227;
	shl.b32 	%r69, %r68, 23;
	mov.b32 	%f232, %r69;
	ex2.approx.ftz.f32 	%f233, %f231;
	mul.f32 	%f234, %f233, %f232;
	st.global.f32 	[%rd39+8], %f234;
	add.f32 	%f235, %f222, %f234;
	ld.global.f32 	%f236, [%rd39+12];
	sub.f32 	%f237, %f236, %f300;
	fma.rn.f32 	%f238, %f237, 0f3BBB989D, 0f3F000000;
	cvt.sat.f32.f32 	%f239, %f238;
	fma.rm.f32 	%f240, %f239, %f200, %f199;
	add.f32 	%f241, %f240, 0fCB40007F;
	neg.f32 	%f242, %f241;
	fma.rn.f32 	%f243, %f237, 0f3FB8AA3B, %f242;
	fma.rn.f32 	%f244, %f237, 0f32A57060, %f243;
	mov.b32 	%r70, %f240;
	shl.b32 	%r71, %r70, 23;
	mov.b32 	%f245, %r71;
	ex2.approx.ftz.f32 	%f246, %f244;
	mul.f32 	%f247, %f246, %f245;
	st.global.f32 	[%rd39+12], %f247;
	add.f32 	%f308, %f235, %f247;
	add.s32 	%r90, %r90, 4;
$L__BB3_22:
	setp.eq.s32 	%p45, %r28, 0;
	@%p45 bra 	$L__BB3_27;
	setp.eq.s32 	%p46, %r28, 1;
	@%p46 bra 	$L__BB3_25;
	add.s32 	%r72, %r90, %r3;
	mul.wide.u32 	%rd40, %r72, 4;
	add.s64 	%rd41, %rd1, %rd40;
	ld.global.f32 	%f249, [%rd41];
	sub.f32 	%f250, %f249, %f300;
	fma.rn.f32 	%f251, %f250, 0f3BBB989D, 0f3F000000;
	cvt.sat.f32.f32 	%f252, %f251;
	mov.f32 	%f253, 0f4B400001;
	mov.f32 	%f254, 0f437C0000;
	fma.rm.f32 	%f255, %f252, %f254, %f253;
	add.f32 	%f256, %f255, 0fCB40007F;
	neg.f32 	%f257, %f256;
	fma.rn.f32 	%f258, %f250, 0f3FB8AA3B, %f257;
	fma.rn.f32 	%f259, %f250, 0f32A57060, %f258;
	mov.b32 	%r73, %f255;
	shl.b32 	%r74, %r73, 23;
	mov.b32 	%f260, %r74;
	ex2.approx.ftz.f32 	%f261, %f259;
	mul.f32 	%f262, %f261, %f260;
	st.global.f32 	[%rd41], %f262;
	add.f32 	%f263, %f308, %f262;
	cvt.u64.u32 	%rd42, %r3;
	cvt.u64.u32 	%rd43, %r90;
	add.s64 	%rd44, %rd43, %rd42;
	shl.b64 	%rd45, %rd44, 2;
	add.s64 	%rd46, %rd1, %rd45;
	ld.global.f32 	%f264, [%rd46+4];
	sub.f32 	%f265, %f264, %f300;
	fma.rn.f32 	%f266, %f265, 0f3BBB989D, 0f3F000000;
	cvt.sat.f32.f32 	%f267, %f266;
	fma.rm.f32 	%f268, %f267, %f254, %f253;
	add.f32 	%f269, %f268, 0fCB40007F;
	neg.f32 	%f270, %f269;
	fma.rn.f32 	%f271, %f265, 0f3FB8AA3B, %f270;
	fma.rn.f32 	%f272, %f265, 0f32A57060, %f271;
	mov.b32 	%r75, %f268;
	shl.b32 	%r76, %r75, 23;
	mov.b32 	%f273, %r76;
	ex2.approx.ftz.f32 	%f274, %f272;
	mul.f32 	%f275, %f274, %f273;
	st.global.f32 	[%rd46+4], %f275;
	add.f32 	%f308, %f263, %f275;
	add.s32 	%r90, %r90, 2;
$L__BB3_25:
	and.b32  	%r77, %r37, 1;
	setp.eq.b32 	%p47, %r77, 1;
	not.pred 	%p48, %p47;
	@%p48 bra 	$L__BB3_27;
	add.s32 	%r78, %r90, %r3;
	mul.wide.u32 	%rd47, %r78, 4;
	add.s64 	%rd48, %rd1, %rd47;
	ld.global.f32 	%f276, [%rd48];
	sub.f32 	%f277, %f276, %f300;
	fma.rn.f32 	%f278, %f277, 0f3BBB989D, 0f3F000000;
	cvt.sat.f32.f32 	%f279, %f278;
	mov.f32 	%f280, 0f4B400001;
	mov.f32 	%f281, 0f437C0000;
	fma.rm.f32 	%f282, %f279, %f281, %f280;
	add.f32 	%f283, %f282, 0fCB40007F;
	neg.f32 	%f284, %f283;
	fma.rn.f32 	%f285, %f277, 0f3FB8AA3B, %f284;
	fma.rn.f32 	%f286, %f277, 0f32A57060, %f285;
	mov.b32 	%r79, %f282;
	shl.b32 	%r80, %r79, 23;
	mov.b32 	%f287, %r80;
	ex2.approx.ftz.f32 	%f288, %f286;
	mul.f32 	%f289, %f288, %f287;
	st.global.f32 	[%rd48], %f289;
	add.f32 	%f308, %f308, %f289;
$L__BB3_27:
	st.shared.f32 	[buf+4], %f308;
$L__BB3_28:
	bar.sync 	0;
	setp.ge.s32 	%p49, %r92, %r37;
	@%p49 bra 	$L__BB3_31;
	ld.shared.f32 	%f27, [buf+4];
	mul.lo.s32 	%r33, %r37, %r1;
	mov.u32 	%r34, %ntid.x;
$L__BB3_30:
	add.s32 	%r81, %r92, %r33;
	mul.wide.s32 	%rd49, %r81, 4;
	add.s64 	%rd50, %rd1, %rd49;
	ld.global.f32 	%f290, [%rd50];
	div.rn.f32 	%f291, %f290, %f27;
	st.global.f32 	[%rd50], %f291;
	add.s32 	%r92, %r92, %r34;
	setp.lt.s32 	%p50, %r92, %r37;
	@%p50 bra 	$L__BB3_30;
$L__BB3_31:
	ret;

}
	// .globl	_Z18patch_embed_kernelPKfS0_Pf
.visible .entry _Z18patch_embed_kernelPKfS0_Pf(
	.param .u64 .ptr .align 1 _Z18patch_embed_kernelPKfS0_Pf_param_0,
	.param .u64 .ptr .align 1 _Z18patch_embed_kernelPKfS0_Pf_param_1,
	.param .u64 .ptr .align 1 _Z18patch_embed_kernelPKfS0_Pf_param_2
)
{
	.reg .pred 	%p<3>;
	.reg .b32 	%r<17>;
	.reg .b32 	%f<3074>;
	.reg .b64 	%rd<13>;
	// demoted variable
	.shared .align 4 .b8 _ZZ18patch_embed_kernelPKfS0_PfE6sPatch[4096];
	ld.param.u64 	%rd1, [_Z18patch_embed_kernelPKfS0_Pf_param_0];
	ld.param.u64 	%rd2, [_Z18patch_embed_kernelPKfS0_Pf_param_1];
	ld.param.u64 	%rd3, [_Z18patch_embed_kernelPKfS0_Pf_param_2];
	mov.u32 	%r1, %ctaid.x;
	mov.u32 	%r2, %tid.x;
	setp.gt.u32 	%p1, %r1, 1023;
	@%p1 bra 	$L__BB4_3;
	cvta.to.global.u64 	%rd4, %rd1;
	and.b32  	%r3, %r1, 992;
	shl.b32 	%r4, %r1, 5;
	and.b32  	%r5, %r4, 992;
	shr.u32 	%r6, %r2, 5;
	and.b32  	%r7, %r2, 31;
	or.b32  	%r8, %r3, %r6;
	shl.b32 	%r9, %r8, 10;
	or.b32  	%r10, %r5, %r7;
	or.b32  	%r11, %r10, %r9;
	mul.wide.u32 	%rd5, %r11, 4;
	add.s64 	%rd6, %rd4, %rd5;
	ld.global.f32 	%f1, [%rd6];
	shl.b32 	%r12, %r2, 2;
	mov.u32 	%r13, _ZZ18patch_embed_kernelPKfS0_PfE6sPatch;
	add.s32 	%r14, %r13, %r12;
	st.shared.f32 	[%r14], %f1;
	bar.sync 	0;
	setp.gt.u32 	%p2, %r2, 255;
	@%p2 bra 	$L__BB4_3;
	ld.shared.f32 	%f2, [_ZZ18patch_embed_kernelPKfS0_PfE6sPatch];
	cvta.to.global.u64 	%rd7, %rd2;
	mul.wide.u32 	%rd8, %r2, 4;
	add.s64 	%rd9, %rd7, %rd8;
	ld.global.f32 	%f3, [%rd9];
	fma.rn.f32 	%f4, %f2, %f3, 0f00000000;
	ld.shared.f32 	%f5, [_ZZ18patch_embed_kernelPKfS0_PfE6sPatch+4];
	ld.global.f32 	%f6, [%rd9+1024];
	fma.rn.f32 	%f7, %f5, %f6, %f4;
	ld.shared.f32 	%f8, [_ZZ18patch_embed_kernelPKfS0_PfE6sPatch+8];
	ld.global.f32 	%f9, [%rd9+2048];
	fma.rn.f32 	%f10, %f8, %f9, %f7;
	ld.shared.f32 	%f11, [_ZZ18patch_embed_kernelPKfS0_PfE6sPatch+12];
	ld.global.f32 	%f12, [%rd9+3072];
	fma.rn.f32 	%f13, %f11, %f12, %f10;
	ld.shared.f32 	%f14, [_ZZ18patch_embed_kernelPKfS0_PfE6sPatch+16];
	ld.global.f32 	%f15, [%rd9+4096];
	fma.rn.f32 	%f16, %f14, %f15, %f13;
	ld.shared.f32 	%f17, [_ZZ18patch_embed_kernelPKfS0_PfE6sPatch+20];
	ld.global.f32 	%f18, [%rd9+5120];
	fma.rn.f32 	%f19, %f17, %f18, %f16;
	ld.shared.f32 	%f20, [_ZZ18patch_embed_kernelPKfS0_PfE6sPatch+24];
	ld.global.f32 	%f21, [%rd9+6144];
	fma.rn.f32 	%f22, %f20, %f21, %f19;
	ld.shared.f32 	%f23, [_ZZ18patch_embed_kernelPKfS0_PfE6sPatch+28];
	ld.global.f32 	%f24, [%rd9+7168];
	fma.rn.f32 	%f25, %f23, %f24, %f22;
	ld.shared.f32 	%f26, [_ZZ18patch_embed_kernelPKfS0_PfE6sPatch+32];
	ld.global.f32 	%f27, [%rd9+8192];
	fma.rn.f32 	%f28, %f26, %f27, %f25;
	ld.shared.f32 	%f29, [_ZZ18patch_embed_kernelPKfS0_PfE6sPatch+36];
	ld.global.f32 	%f30, [%rd9+9216];
	fma.rn.f32 	%f31, %f29, %f30, %f28;
	ld.shared.f32 	%f32, [_ZZ18patch_embed_kernelPKfS0_PfE6sPatch+40];
	ld.global.f32 	%f33, [%rd9+10240];
	fma.rn.f32 	%f34, %f32, %f33, %f31;
	ld.shared.f32 	%f35, [_ZZ18patch_embed_kernelPKfS0_PfE6sPatch+44];
	ld.global.f32 	%f36, [%rd9+11264];
	fma.rn.f32 	%f37, %f35, %f36, %f34;
	ld.shared.f32 	%f38, [_ZZ18patch_embed_kernelPKfS0_PfE6sPatch+48];
	ld.global.f32 	%f39, [%rd9+12288];
	fma.rn.f32 	%f40, %f38, %f39, %f37;
	ld.shared.f32 	%f41, [_ZZ18patch_embed_kernelPKfS0_PfE6sPatch+52];
	ld.global.f32 	%f42, [%rd9+13312];
	fma.rn.f32 	%f43, %f41, %f42, %f40;
	ld.shared.f32 	%f44, [_ZZ18patch_embed_kernelPKfS0_PfE6sPatch+56];
	ld.global.f32 	%f45, [%rd9+14336];
	fma.rn.f32 	%f46, %f44, %f45, %f43;
	ld.shared.f32 	%f47, [_ZZ18patch_embed_kernelPKfS0_PfE6sPatch+60];
	ld.global.f32 	%f48, [%rd9+15360];
	fma.rn.f32 	%f49, %f47, %f48, %f46;
	ld.shared.f32 	%f50, [_ZZ18patch_embed_kernelPKfS0_PfE6sPatch+64];
	ld.global.f32 	%f51, [%rd9+16384];
	fma.rn.f32 	%f52, %f50, %f51, %f49;
	ld.shared.f32 	%f53, [_ZZ18patch_embed_kernelPKfS0_PfE6sPatch+68];
	ld.global.f32 	%f54, [%rd9+17408];
	fma.rn.f32 	%f55, %f53, %f54, %f52;
	ld.shared.f32 	%f56, [_ZZ18patch_embed_kernelPKfS0_PfE6sPatch+72];
	ld.global.f32 	%f57, [%rd9+18432];
	fma.rn.f32 	%f58, %f56, %f57, %f55;
	ld.shared.f32 	%f59, [_ZZ18patch_embed_kernelPKfS0_PfE6sPatch+76];
	ld.global.f32 	%f60, [%rd9+19456];
	fma.rn.f32 	%f61, %f59, %f60, %f58;
	ld.shared.f32 	%f62, [_ZZ18patch_embed_kernelPKfS0_PfE6sPatch+80];
	ld.global.f32 	%f63, [%rd9+20480];
	fma.rn.f32 	%f64, %f62, %f63, %f61;
	ld.shared.f32 	%f65, [_ZZ18patch_embed_kernelPKfS0_PfE6sPatch+84];
	ld.global.f32 	%f66, [%rd9+21504];
	fma.rn.f32 	%f67, %f65, %f66, %f64;
	ld.shared.f32 	%f68, [_ZZ18patch_embed_kernelPKfS0_PfE6sPatch+88];
	ld.global.f32 	%f69, [%rd9+22528];
	fma.rn.f32 	%f70, %f68, %f69, %f67;
	ld.shared.f32 	%f71, [_ZZ18patch_embed_kernelPKfS0_PfE6sPatch+92];
	ld.global.f32 	%f72, [%rd9+23552];
	fma.rn.f32 	%f73, %f71, %f72, %f70;
	ld.shared.f32 	%f74, [_ZZ18patch_embed_kernelPKfS0_PfE6sPatch+96];
	ld.global.f32 	%f75, [%rd9+24576];
	fma.rn.f32 	%f76, %f74, %f75, %f73;
	ld.shared.f32 	%f77, [_ZZ18patch_embed_kernelPKfS0_PfE6sPatch+100];
	ld.global.f32 	%f78, [%rd9+25600];
	fma.rn.f32 	%f79, %f77, %f78, %f76;
	ld.shared.f32 	%f80, [_ZZ18patch_embed_kernelPKfS0_PfE6sPatch+104];
	ld.global.f32 	%f81, [%rd9+26624];
	fma.rn.f32 	%f82, %f80, %f81, %f79;
	ld.shared.f32 	%f83, [_ZZ18patch_embed_kernelPKfS0_PfE6sPatch+108];
	ld.global.f32 	%f84, [%rd9+27648];
	fma.rn.f32 	%f85, %f83, %f84, %f82;
	ld.shared.f32 	%f86, [_ZZ18patch_embed_kernelPKfS0_PfE6sPatch+112];
	ld.global.f32 	%f87, [%rd9+28672];
	fma.rn.f32 	%f88, %f86, %f87, %f85;
	ld.shared.f32 	%f89, [_ZZ18patch_embed_kernelPKfS0_PfE6sPatch+116];
	ld.global.f32 	%f90, [%rd9+29696];
	fma.rn.f32 	%f91, %f89, %f90, %f88;
	ld.shared.f32 	%f92, [_ZZ18patch_embed_kernelPKfS0_PfE6sPatch+120];
	ld.global.f32 	%f93, [%rd9+30720];
	fma.rn.f32 	%f94, %f92, %f93, %f91;
	ld.shared.f32 	%f95, [_ZZ18patch_embed_kernelPKfS0_PfE6sPatch+124];
	ld.global.f32 	%f96, [%rd9+31744];
	fma.rn.f32 	%f97, %f95, %f96, %f94;
	ld.shared.f32 	%f98, [_ZZ18patch_embed_kernelPKfS0_PfE6sPatch+128];
	ld.global.f32 	%f99, [%rd9+32768];
	fma.rn.f32 	%f100, %f98, %f99, %f97;
	ld.shared.f32 	%f101, [_ZZ18patch_embed_kernelPKfS0_PfE6sPatch+132];
	ld.global.f32 	%f102, [%rd9+33792];
	fma.rn.f32 	%f103, %f101, %f102, %f100;
	ld.shared.f32 	%f104, [_ZZ18patch_embed_kernelPKfS0_PfE6sPatch+136];
	ld.global.f32 	%f105, [%rd9+34816];
	fma.rn.f32 	%f106, %f104, %f105, %f103;
	ld.shared.f32 	%f107, [_ZZ18patch_embed_kernelPKfS0_PfE6sPatch+140];
	ld.global.f32 	%f108, [%rd9+35840];
	fma.rn.f32 	%f109, %f107, %f108, %f106;
	ld.shared.f32 	%f110, [_ZZ18patch_embed_kernelPKfS0_PfE6sPatch+144];
	ld.global.f32 	%f111, [%rd9+36864];
	fma.rn.f32 	%f112, %f110, %f111, %f109;
	ld.shared.f32 	%f113, [_ZZ18patch_embed_kernelPKfS0_PfE6sPatch+148];
	ld.global.f32 	%f114, [%rd9+37888];
	fma.rn.f32 	%f115, %f113, %f114, %f112;
	ld.shared.f32 	%f116, [_ZZ18patch_embed_kernelPKfS0_PfE6sPatch+152];
	ld.global.f32 	%f117, [%rd9+38912];
	fma.rn.f32 	%f118, %f116, %f117, %f115;
	ld.shared.f32 	%f119, [_ZZ18patch_embed_kernelPKfS0_PfE6sPatch+156];
	ld.global.f32 	%f120, [%rd9+39936];
	fma.rn.f32 	%f121, %f119, %f120, %f118;
	ld.shared.f32 	%f122, [_ZZ18patch_embed_kernelPKfS0_PfE6sPatch+160];
	ld.global.f32 	%f123, [%rd9+40960];
	fma.rn.f32 	%f124, %f122, %f123, %f121;
	ld.shared.f32 	%f125, [_ZZ18patch_embed_kernelPKfS0_PfE6sPatch+164];
	ld.global.f32 	%f126, [%rd9+41984];
	fma.rn.f32 	%f127, %f125, %f126, %f124;
	ld.shared.f32 	%f128, [_ZZ18patch_embed_kernelPKfS0_PfE6sPatch+168];
	ld.global.f32 	%f129, [%rd9+43008];
	fma.rn.f32 	%f130, %f128, %f129, %f127;
	ld.shared.f32 	%f131, [_ZZ18patch_embed_kernelPKfS0_PfE6sPatch+172];
	ld.global.f32 	%f132, [%rd9+44032];
	fma.rn.f32 	%f133, %f131, %f132, %f130;
	ld.shared.f32 	%f134, [_ZZ18patch_embed_kernelPKfS0_PfE6sPatch+176];
	ld.global.f32 	%f135, [%rd9+45056];
	fma.rn.f32 	%f136, %f134, %f135, %f133;
	ld.shared.f32 	%f137, [_ZZ18patch_embed_kernelPKfS0_PfE6sPatch+180];
	ld.global.f32 	%f138, [%rd9+46080];
	fma.rn.f32 	%f139, %f137, %f138, %f136;
	ld.shared.f32 	%f140, [_ZZ18patch_embed_kernelPKfS0_PfE6sPatch+184];
	ld.global.f32 	%f141, [%rd9+47104];
	fma.rn.f32 	%f142, %f140, %f141, %f139;
	ld.shared.f32 	%f143, [_ZZ18patch_embed_kernelPKfS0_PfE6sPatch+188];
	ld.global.f32 	%f144, [%rd9+48128];
	fma.rn.f32 	%f145, %f143, %f144, %f142;
	ld.shared.f32 	%f146, [_ZZ18patch_embed_kernelPKfS0_PfE6sPatch+192];
	ld.global.f32 	%f147, [%rd9+49152];
	fma.rn.f32 	%f148, %f146, %f147, %f145;
	ld.shared.f32 	%f149, [_ZZ18patch_embed_kernelPKfS0_PfE6sPatch+196];
	ld.global.f32 	%f150, [%rd9+50176];
	fma.rn.f32 	%f151, %f149, %f150, %f148;
	ld.shared.f32 	%f152, [_ZZ18patch_embed_kernelPKfS0_PfE6sPatch+200];
	ld.global.f32 	%f153, [%rd9+51200];
	fma.rn.f32 	%f154, %f152, %f153, %f151;
	ld.shared.f32 	%f155, [_ZZ18patch_embed_kernelPKfS0_PfE6sPatch+204];
	ld.global.f32 	%f156, [%rd9+52224];
	fma.rn.f32 	%f157, %f155, %f156, %f154;
	ld.shared.f32 	%f158, [_ZZ18patch_embed_kernelPKfS0_PfE6sPatch+208];
	ld.global.f32 	%f159, [%rd9+53248];
	fma.rn.f32 	%f160, %f158, %f159, %f157;
	ld.shared.f32 	%f161, [_ZZ18patch_embed_kernelPKfS0_PfE6sPatch+212];
	ld.global.f32 	%f162, [%rd9+54272];
	fma.rn.f32 	%f163, %f161, %f162, %f160;
	ld.shared.f32 	%f164, [_ZZ18patch_embed_kernelPKfS0_PfE6sPatch+216];
	ld.global.f32 	%f165, [%rd9+55296];
	fma.rn.f32 	%f166, %f164, %f165, %f163;
	ld.shared.f32 	%f167, [_ZZ18patch_embed_kernelPKfS0_PfE6sPatch+220];
	ld.global.f32 	%f168, [%rd9+56320];
	fma.rn.f32 	%f169, %f167, %f168, %f166;
	ld.shared.f32 	%f170, [_ZZ18patch_embed_kernelPKfS0_PfE6sPatch+224];
	ld.global.f32 	%f171, [%rd9+57344];
	fma.rn.f32 	%f172, %f170, %f171, %f169;
	ld.shared.f32 	%f173, [_ZZ18patch_embed_kernelPKfS0_PfE6sPatch+228];
	ld.global.f32 	%f174, [%rd9+58368];
	fma.rn.f32 	%f175, %f173, %f174, %f172;
	ld.shared.f32 	%f176, [_ZZ18patch_embed_kernelPKfS0_PfE6sPatch+232];
	ld.global.f32 	%f177, [%rd9+59392];
	fma.rn.f32 	%f178, %f176, %f177, %f175;
	ld.shared.f32 	%f179, [_ZZ18patch_embed_kernelPKfS0_PfE6sPatch+236];
	ld.global.f32 	%f180, [%rd9+60416];
	fma.rn.f32 	%f181, %f179, %f180, %f178;
	ld.shared.f32 	%f182, [_ZZ18patch_embed_kernelPKfS0_PfE6sPatch+240];
	ld.global.f32 	%f183, [%rd9+61440];
	fma.rn.f32 	%f184, %f182, %f183, %f181;
	ld.shared.f32 	%f185, [_ZZ18patch_embed_kernelPKfS0_PfE6sPatch+244];
	ld.global.f32 	%f186, [%rd9+62464];
	fma.rn.f32 	%f187, %f185, %f186, %f184;
	ld.shared.f32 	%f188, [_ZZ18patch_embed_kernelPKfS0_PfE6sPatch+248];
	ld.global.f32 	%f189, [%rd9+63488];
	fma.rn.f32 	%f190, %f188, %f189, %f187;
	ld.shared.f32 	%f191, [_ZZ18patch_embed_kernelPKfS0_PfE6sPatch+252];
	ld.global.f32 	%f192, [%rd9+64512];
	fma.rn.f32 	%f193, %f191, %f192, %f190;
	ld.shared.f32 	%f194, [_ZZ18patch_embed_kernelPKfS0_PfE6sPatch+256];
	ld.global.f32 	%f195, [%rd9+65536];
	fma.rn.f32 	%f196, %f194, %f195, %f193;
	ld.shared.f32 	%f197, [_ZZ18patch_embed_kernelPKfS0_PfE6sPatch+260];
	ld.global.f32 	%f198, [%rd9+66560];
	fma.rn.f32 	%f199, %f197, %f198, %f196;
	ld.shared.f32 	%f200, [_ZZ18patch_embed_kernelPKfS0_PfE6sPatch+264];
	ld.global.f32 	%f201, [%rd9+67584];
	fma.rn.f32 	%f202, %f200, %f201, %f199;
	ld.shared.f32 	%f203, [_ZZ18patch_embed_kernelPKfS0_PfE6sPatch+268];
	ld.global.f32 	%f204, [%rd9+68608];
	fma.rn.f32 	%f205, %f203, %f204, %f202;
	ld.shared.f32 	%f206, [_ZZ18patch_embed_kernelPKfS0_PfE6sPatch+272];
	ld.global.f32 	%f207, [%rd9+69632];
	fma.rn.f32 	%f208, %f206, %f207, %f205;
	ld.shared.f32 	%f209, [_ZZ18patch_embed_kernelPKfS0_PfE6sPatch+276];
	ld.global.f32 	%f210, [%rd9+70656];
	fma.rn.f32 	%f211, %f209, %f210, %f208;
	ld.shared.f32 	%f212, [_ZZ18patch_embed_kernelPKfS0_PfE6sPatch+280];
	ld.global.f32 	%f213, [%rd9+71680];
	fma.rn.f32 	%f214, %f212, %f213, %f211;
	ld.shared.f32 	%f215, [_ZZ18patch_embed_kernelPKfS0_PfE6sPatch+284];
	ld.global.f32 	%f216, [%rd9+72704];
	fma.rn.f32 	%f217, %f215, %f216, %f214;
	ld.shared.f32 	%f218, [_ZZ18patch_embed_kernelPKfS0_PfE6sPatch+288];
	ld.global.f32 	%f219, [%rd9+73728];
	fma.rn.f32 	%f220, %f218, %f219, %f217;
	ld.shared.f32 	%f221, [_ZZ18patch_embed_kernelPKfS0_PfE6sPatch+292];
	ld.global.f32 	%f222, [%rd9+74752];
	fma.rn.f32 	%f223, %f221, %f222, %f220;
	ld.shared.f32 	%f224, [_ZZ18patch_embed_kernelPKfS0_PfE6sPatch+296];
	ld.global.f32 	%f225, [%rd9+75776];
	fma.rn.f32 	%f226, %f224, %f225, %f223;
	ld.shared.f32 	%f227, [_ZZ18patch_embed_kernelPKfS0_PfE6sPatch+300];
	ld.global.f32 	%f228, [%rd9+76800];
	fma.rn.f32 	%f229, %f227, %f228, %f226;
	ld.shared.f32 	%f230, [_ZZ18patch_embed_kernelPKfS0_PfE6sPatch+304];
	ld.global.f32 	%f231, [%rd9+77824];
	fma.rn.f32 	%f232, %f230, %f231, %f229;
	ld.shared.f32 	%f233, [_ZZ18patch_embed_kernelPKfS0_PfE6sPatch+308];
	ld.global.f32 	%f234, [%rd9+78848];
	fma.rn.f32 	%f235, %f233, %f234, %f232;
	ld.shared.f32 	%f236, [_ZZ18patch_embed_kernelPKfS0_PfE6sPatch+312];
	ld.global.f32 	%f237, [%rd9+79872];
	fma.rn.f32 	%f238, %f236, %f237, %f235;
	ld.shared.f32 	%f239, [_ZZ18patch_embed_kernelPKfS0_PfE6sPatch+316];
	ld.global.f32 	%f240, [%rd9+80896];
	fma.rn.f32 	%f241, %f239, %f240, %f238;
	ld.shared.f32 	%f242, [_ZZ18patch_embed_kernelPKfS0_PfE6sPatch+320];
	ld.global.f32 	%f243, [%rd9+81920];
	fma.rn.f32 	%f244, %f242, %f243, %f241;
	ld.shared.f32 	%f245, [_ZZ18patch_embed_kernelPKfS0_PfE6sPatch+324];
	ld.global.f32 	%f246, [%rd9+82944];
	fma.rn.f32 	%f247, %f245, %f246, %f244;
	ld.shared.f32 	%f248, [_ZZ18patch_embed_kernelPKfS0_PfE6sPatch+328];
	ld.global.f32 	%f249, [%rd9+83968];
	fma.rn.f32 	%f250, %f248, %f249, %f247;
	ld.shared.f32 	%f251, [_ZZ18patch_embed_kernelPKfS0_PfE6sPatch+332];
	ld.global.f32 	%f252, [%rd9+84992];
	fma.rn.f32 	%f253, %f251, %f252, %f250;
	ld.shared.f32 	%f254, [_ZZ18patch_embed_kernelPKfS0_PfE6sPatch+336];
	ld.global.f32 	%f255, [%rd9+86016];
	fma.rn.f32 	%f256, %f254, %f255, %f253;
	ld.shared.f32 	%f257, [_ZZ18patch_embed_kernelPKfS0_PfE6sPatch+340];
	ld.global.f32 	%f258, [%rd9+87040];
	fma.rn.f32 	%f259, %f257, %f258, %f256;
	ld.shared.f32 	%f260, [_ZZ18patch_embed_kernelPKfS0_PfE6sPatch+344];
	ld.global.f32 	%f261, [%rd9+88064];
	fma.rn.f32 	%f262, %f260, %f261, %f259;
	ld.shared.f32 	%f263, [_ZZ18patch_embed_kernelPKfS0_PfE6sPatch+348];
	ld.global.f32 	%f264, [%rd9+89088];
	fma.rn.f32 	%f265, %f263, %f264, %f262;
	ld.shared.f32 	%f266, [_ZZ18patch_embed_kernelPKfS0_PfE6sPatch+352];
	ld.global.f32 	%f267, [%rd9+90112];
	fma.rn.f32 	%f268, %f266, %f267, %f265;
	ld.shared.f32 	%f269, [_ZZ18patch_embed_kernelPKfS0_PfE6sPatch+356];
	ld.global.f32 	%f270, [%rd9+91136];
	fma.rn.f32 	%f271, %f269, %f270, %f268;
	ld.shared.f32 	%f272, [_ZZ18patch_embed_kernelPKfS0_PfE6sPatch+360];
	ld.global.f32 	%f273, [%rd9+92160];
	fma.rn.f32 	%f274, %f272, %f273, %f271;
	ld.shared.f32 	%f275, [_ZZ18patch_embed_kernelPKfS0_PfE6sPatch+364];
	ld.global.f32 	%f276, [%rd9+93184];
	fma.rn.f32 	%f277, %f275, %f276, %f274;
	ld.shared.f32 	%f278, [_ZZ18patch_embed_kernelPKfS0_PfE6sPatch+368];
	ld.global.f32 	%f279, [%rd9+94208];
	fma.rn.f32 	%f280, %f278, %f279, %f277;
	ld.shared.f32 	%f281, [_ZZ18patch_embed_kernelPKfS0_PfE6sPatch+372];
	ld.global.f32 	%f282, [%rd9+95232];
	fma.rn.f32 	%f283, %f281, %f282, %f280;
	ld.shared.f32 	%f284, [_ZZ18patch_embed_kernelPKfS0_PfE6sPatch+376];
	ld.global.f32 	%f285, [%rd9+96256];
	fma.rn.f32 	%f286, %f284, %f285, %f283;
	ld.shared.f32 	%f287, [_ZZ18patch_embed_kernelPKfS0_PfE6sPatch+380];
	ld.global.f32 	%f288, [%rd9+97280];
	fma.rn.f32 	%f289, %f287, %f288, %f286;
	ld.shared.f32 	%f290, [_ZZ18patch_embed_kernelPKfS0_PfE6sPatch+384];
	ld.global.f32 	%f291, [%rd9+98304];
	fma.rn.f32 	%f292, %f290, %f291, %f289;
	ld.shared.f32 	%f293, [_ZZ18patch_embed_kernelPKfS0_PfE6sPatch+388];
	ld.global.f32 	%f294, [%rd9+99328];
	fma.rn.f32 	%f295, %f293, %f294, %f292;
	ld.shared.f32 	%f296, [_ZZ18patch_embed_kernelPKfS0_PfE6sPatch+392];
	ld.global.f32 	%f297, [%rd9+100352];
	fma.rn.f32 	%f298, %f296, %f297, %f295;
	ld.shared.f32 	%f299, [_ZZ18patch_embed_kernelPKfS0_PfE6sPatch+396];
	ld.global.f32 	%f300, [%rd9+101376];
	fma.rn.f32 	%f301, %f299, %f300, %f298;
	ld.shared.f32 	%f302, [_ZZ18patch_embed_kernelPKfS0_PfE6sPatch+400];
	ld.global.f32 	%f303, [%rd9+102400];
	fma.rn.f32 	%f304, %f302, %f303, %f301;
	ld.shared.f32 	%f305, [_ZZ18patch_embed_kernelPKfS0_PfE6sPatch+404];
	ld.global.f32 	%f306, [%rd9+103424];
	fma.rn.f32 	%f307, %f305, %f306, %f304;
	ld.shared.f32 	%f308, [_ZZ18patch_embed_kernelPKfS0_PfE6sPatch+408];
	ld.global.f32 	%f309, [%rd9+104448];
	fma.rn.f32 	%f310, %f308, %f309, %f307;
	ld.shared.f32 	%f311, [_ZZ18patch_embed_kernelPKfS0_PfE6sPatch+412];
	ld.global.f32 	%f312, [%rd9+105472];
	fma.rn.f32 	%f313, %f311, %f312, %f310;
	ld.shared.f32 	%f314, [_ZZ18patch_embed_kernelPKfS0_PfE6sPatch+416];
	ld.global.f32 	%f315, [%rd9+106496];
	fma.rn.f32 	%f316, %f314, %f315, %f313;
	ld.shared.f32 	%f317, [_ZZ18patch_embed_kernelPKfS0_PfE6sPatch+420];
	ld.global.f32 	%f318, [%rd9+107520];
	fma.rn.f32 	%f319, %f317, %f318, %f316;
	ld.shared.f32 	%f320, [_ZZ18patch_embed_kernelPKfS0_PfE6sPatch+424];
	ld.global.f32 	%f321, [%rd9+108544];
	fma.rn.f32 	%f322, %f320, %f321, %f319;
	ld.shared.f32 	%f323, [_ZZ18patch_embed_kernelPKfS0_PfE6sPatch+428];
	ld.global.f32 	%f324, [%rd9+109568];
	fma.rn.f32 	%f325, %f323, %f324, %f322;
	ld.shared.f32 	%f326, [_ZZ18patch_embed_kernelPKfS0_PfE6sPatch+432];
	ld.global.f32 	%f327, [%rd9+110592];
	fma.rn.f32 	%f328, %f326, %f327, %f325;
	ld.shared.f32 	%f329, [_ZZ18patch_embed_kernelPKfS0_PfE6sPatch+436];
	ld.global.f32 	%f330, [%rd9+111616];
	fma.rn.f32 	%f331, %f329, %f330, %f328;
	ld.shared.f32 	%f332, [_ZZ18patch_embed_kernelPKfS0_PfE6sPatch+440];
	ld.global.f32 	%f333, [%rd9+112640];
	fma.rn.f32 	%f334, %f332, %f333, %f331;
	ld.shared.f32 	%f335, [_ZZ18patch_embed_kernelPKfS0_PfE6sPatch+444];
	ld.global.f32 	%f336, [%rd9+113664];
	fma.rn.f32 	%f337, %f335, %f336, %f334;
	ld.shared.f32 	%f338, [_ZZ18patch_embed_kernelPKfS0_PfE6sPatch+448];
	ld.global.f32 	%f339, [%rd9+114688];
	fma.rn.f32 	%f340, %f338, %f339, %f337;
	ld.shared.f32 	%f341, [_ZZ18patch_embed_kernelPKfS0_PfE6sPatch+452];
	ld.global.f32 	%f342, [%rd9+115712];
	fma.rn.f32 	%f343, %f341, %f342, %f340;
	ld.shared.f32 	%f344, [_ZZ18patch_embed_kernelPKfS0_PfE6sPatch+456];
	ld.global.f32 	%f345, [%rd9+116736];
	fma.rn.f32 	%f346, %f344, %f345, %f343;
	ld.shared.f32 	%f347, [_ZZ18patch_embed_kernelPKfS0_PfE6sPatch+460];
	ld.global.f32 	%f348, [%rd9+117760];
	fma.rn.f32 	%f349, %f347, %f348, %f346;
	ld.shared.f32 	%f350, [_ZZ18patch_embed_kernelPKfS0_PfE6sPatch+464];
	ld.global.f32 	%f351, [%rd9+118784];
	fma.rn.f32 	%f352, %f350, %f351, %f349;
	ld.shared.f32 	%f353, [_ZZ18patch_embed_kernelPKfS0_PfE6sPatch+468];
	ld.global.f32 	%f354, [%rd9+119808];
	fma.rn.f32 	%f355, %f353, %f354, %f352;
	ld.shared.f32 	%f356, [_ZZ18patch_embed_kernelPKfS0_PfE6sPatch+472];
	ld.global.f32 	%f357, [%rd9+120832];
	fma.rn.f32 	%f358, %f356, %f357, %f355;
	ld.shared.f32 	%f359, [_ZZ18patch_embed_kernelPKfS0_PfE6sPatch+476];
	ld.global.f32 	%f360, [%rd9+121856];
	fma.rn.f32 	%f361, %f359, %f360, %f358;
	ld.shared.f32 	%f362, [_ZZ18patch_embed_kernelPKfS0_PfE6sPatch+480];
	ld.global.f32 	%f363, [%rd9+122880];
	fma.rn.f32 	%f364, %f362, %f363, %f361;
	ld.shared.f32 	%f365, [_ZZ18patch_embed_kernelPKfS0_PfE6sPatch+484];
	ld.global.f32 	%f366, [%rd9+123904];
	fma.rn.f32 	%f367, %f365, %f366, %f364;
	ld.shared.f32 	%f368, [_ZZ18patch_embed_kernelPKfS0_PfE6sPatch+488];
	ld.global.f32 	%f369, [%rd9+124928];
	fma.rn.f32 	%f370, %f368, %f369, %f367;
	ld.shared.f32 	%f371, [_ZZ18patch_embed_kernelPKfS0_PfE6sPatch+492];
	ld.global.f32 	%f372, [%rd9+125952];
	fma.rn.f32 	%f373, %f371, %f372, %f370;
	ld.shared.f32 	%f374, [_ZZ18patch_embed_kernelPKfS0_PfE6sPatch+496];
	ld.global.f32 	%f375, [%rd9+126976];
	fma.rn.f32 	%f376, %f374, %f375, %f373;
	ld.shared.f32 	%f377, [_ZZ18patch_embed_kernelPKfS0_PfE6sPatch+500];
	ld.global.f32 	%f378, [%rd9+128000];
	fma.rn.f32 	%f379, %f377, %f378, %f376;
	ld.shared.f32 	%f380, [_ZZ18patch_embed_kernelPKfS0_PfE6sPatch+504];
	ld.global.f32 	%f381, [%rd9+129024];
	fma.rn.f32 	%f382, %f380, %f381, %f379;
	ld.shared.f32 	%f383, [_ZZ18patch_embed_kernelPKfS0_PfE6sPatch+508];
	ld.global.f32 	%f384, [%rd9+130048];
	fma.rn.f32 	%f385, %f383, %f384, %f382;
	ld.shared.f32 	%f386, [_ZZ18patch_embed_kernelPKfS0_PfE6sPatch+512];
	ld.global.f32 	%f387, [%rd9+131072];
	fma.rn.f32 	%f388, %f386, %f387, %f385;
	ld.shared.f32 	%f389, [_ZZ18patch_embed_kernelPKfS0_PfE6sPatch+516];
	ld.global.f32 	%f390, [%rd9+132096];
	fma.rn.f32 	%f391, %f389, %f390, %f388;
	ld.shared.f32 	%f392, [_ZZ18patch_embed_kernelPKfS0_PfE6sPatch+520];
	ld.global.f32 	%f393, [%rd9+133120];
	fma.rn.f32 	%f394, %f392, %f393, %f391;
	ld.shared.f32 	%f395, [_ZZ18patch_embed_kernelPKfS0_PfE6sPatch+524];
	ld.global.f32 	%f396, [%rd9+134144];
	fma.rn.f32 	%f397, %f395, %f396, %f394;
	ld.shared.f32 	%f398, [_ZZ18patch_embed_kernelPKfS0_PfE6sPatch+528];
	ld.global.f32 	%f399, [%rd9+135168];
	fma.rn.f32 	%f400, %f398, %f399, %f397;
	ld.shared.f32 	%f401, [_ZZ18patch_embed_kernelPKfS0_PfE6sPatch+532];
	ld.global.f32 	%f402, [%rd9+136192];
	fma.rn.f32 	%f403, %f401, %f402, %f400;
	ld.shared.f32 	%f404, [_ZZ18patch_embed_kernelPKfS0_PfE6sPatch+536];
	ld.global.f32 	%f405, [%rd9+137216];
	fma.rn.f32 	%f406, %f404, %f405, %f403;
	ld.shared.f32 	%f407, [_ZZ18patch_embed_kernelPKfS0_PfE6sPatch+540];
	ld.global.f32 	%f408, [%rd9+138240];
	fma.rn.f32 	%f409, %f407, %f408, %f406;
	ld.shared.f32 	%f410, [_ZZ18patch_embed_kernelPKfS0_PfE6sPatch+544];
	ld.global.f32 	%f411, [%rd9+139264];
	fma.rn.f32 	%f412, %f410, %f411, %f409;
	ld.shared.f32 	%f413, [_ZZ18patch_embed_kernelPKfS0_PfE6sPatch+548];
	ld.global.f32 	%f414, [%rd9+140288];
	fma.rn.f32 	%f415, %f413, %f414, %f412;
	ld.shared.f32 	%f416, [_ZZ18patch_embed_kernelPKfS0_PfE6sPatch+552];
	ld.global.f32 	%f417, [%rd9+141312];
	fma.rn.f32 	%f418, %f416, %f417, %f415;
	ld.shared.f32 	%f419, [_ZZ18patch_embed_kernelPKfS0_PfE6sPatch+556];
	ld.global.f32 	%f420, [%rd9+142336];
	fma.rn.f32 	%f421, %f419, %f420, %f418;
	ld.shared.f32 	%f422, [_ZZ18patch_embed_kernelPKfS0_PfE6sPatch+560];
	ld.global.f32 	%f423, [%rd9+143360];
	fma.rn.f32 	%f424, %f422, %f423, %f421;
	ld.shared.f32 	%f425, [_ZZ18patch_embed_kernelPKfS0_PfE6sPatch+564];
	ld.global.f32 	%f426, [%rd9+144384];
	fma.rn.f32 	%f427, %f425, %f426, %f424;
	ld.shared.f32 	%f428, [_ZZ18patch_embed_kernelPKfS0_PfE6sPatch+568];
	ld.global.f32 	%f429, [%rd9+145408];
	fma.rn.f32 	%f430, %f428, %f429, %f427;
	ld.shared.f32 	%f431, [_ZZ18patch_embed_kernelPKfS0_PfE6sPatch+572];
	ld.global.f32 	%f432, [%rd9+146432];
	fma.rn.f32 	%f433, %f431, %f432, %f430;
	ld.shared.f32 	%f434, [_ZZ18patch_embed_kernelPKfS0_PfE6sPatch+576];
	ld.global.f32 	%f435, [%rd9+147456];
	fma.rn.f32 	%f436, %f434, %f435, %f433;
	ld.shared.f32 	%f437, [_ZZ18patch_embed_kernelPKfS0_PfE6sPatch+580];
	ld.global.f32 	%f438, [%rd9+148480];
	fma.rn.f32 	%f439, %f437, %f438, %f436;
	ld.shared.f32 	%f440, [_ZZ18patch_embed_kernelPKfS0_PfE6sPatch+584];
	ld.global.f32 	%f441, [%rd9+149504];
	fma.rn.f32 	%f442, %f440, %f441, %f439;
	ld.shared.f32 	%f443, [_ZZ18patch_embed_kernelPKfS0_PfE6sPatch+588];
	ld.global.f32 	%f444, [%rd9+150528];
	fma.rn.f32 	%f445, %f443, %f444, %f442;
	ld.shared.f32 	%f446, [_ZZ18patch_embed_kernelPKfS0_PfE6sPatch+592];
	ld.global.f32 	%f447, [%rd9+151552];
	fma.rn.f32 	%f448, %f446, %f447, %f445;
	ld.shared.f32 	%f449, [_ZZ18patch_embed_kernelPKfS0_PfE6sPatch+596];
	ld.global.f32 	%f450, [%rd9+152576];
	fma.rn.f32 	%f451, %f449, %f450, %f448;
	ld.shared.f32 	%f452, [_ZZ18patch_embed_kernelPKfS0_PfE6sPatch+600];
	ld.global.f32 	%f453, [%rd9+153600];
	fma.rn.f32 	%f454, %f452, %f453, %f451;
	ld.shared.f32 	%f455, [_ZZ18patch_embed_kernelPKfS0_PfE6sPatch+604];
	ld.global.f32 	%f456, [%rd9+154624];
	fma.rn.f32 	%f457, %f455, %f456, %f454;
	ld.shared.f32 	%f458, [_ZZ18patch_embed_kernelPKfS0_PfE6sPatch+608];
	ld.global.f32 	%f459, [%rd9+155648];
	fma.rn.f32 	%f460, %f458, %f459, %f457;
	ld.shared.f32 	%f461, [_ZZ18patch_embed_kernelPKfS0_PfE6sPatch+612];
	ld.global.f32 	%f462, [%rd9+156672];
	fma.rn.f32 	%f463, %f461, %f462, %f460;
	ld.shared.f32 	%f464, [_ZZ18patch_embed_kernelPKfS0_PfE6sPatch+616];
	ld.global.f32 	%f465, [%rd9+157696];
	fma.rn.f32 	%f466, %f464, %f465, %f463;
	ld.shared.f32 	%f467, [_ZZ18patch_embed_kernelPKfS0_PfE6sPatch+620];
	ld.global.f32 	%f468, [%rd9+158720];
	fma.rn.f32 	%f469, %f467, %f468, %f466;
	ld.shared.f32 	%f470, [_ZZ18patch_embed_kernelPKfS0_PfE6sPatch+624];
	ld.global.f32 	%f471, [%rd9+159744];
	fma.rn.f32 	%f472, %f470, %f471, %f469;
	ld.shared.f32 	%f473, [_ZZ18patch_embed_kernelPKfS0_PfE6sPatch+628];
	ld.global.f32 	%f474, [%rd9+160768];
	fma.rn.f32 	%f475, %f473, %f474, %f472;
	ld.shared.f32 	%f476, [_ZZ18patch_embed_kernelPKfS0_PfE6sPatch+632];
	ld.global.f32 	%f477, [%rd9+161792];
	fma.rn.f32 	%f478, %f476, %f477, %f475;
	ld.shared.f32 	%f479, [_ZZ18patch_embed_kernelPKfS0_PfE6sPatch+636];
	ld.global.f32 	%f480, [%rd9+162816];
	fma.rn.f32 	%f481, %f479, %f480, %f478;
	ld.shared.f32 	%f482, [_ZZ18patch_embed_kernelPKfS0_PfE6sPatch+640];
	ld.global.f32 	%f483, [%rd9+163840];
	fma.rn.f32 	%f484, %f482, %f483, %f481;
	ld.shared.f32 	%f485, [_ZZ18patch_embed_kernelPKfS0_PfE6sPatch+644];
	ld.global.f32 	%f486, [%rd9+164864];
	fma.rn.f32 	%f487, %f485, %f486, %f484;
	ld.shared.f32 	%f488, [_ZZ18patch_embed_kernelPKfS0_PfE6sPatch+648];
	ld.global.f32 	%f489, [%rd9+165888];
	fma.rn.f32 	%f490, %f488, %f489, %f487;
	ld.shared.f32 	%f491, [_ZZ18patch_embed_kernelPKfS0_PfE6sPatch+652];
	ld.global.f32 	%f492, [%rd9+166912];
	fma.rn.f32 	%f493, %f491, %f492, %f490;
	ld.shared.f32 	%f494, [_ZZ18patch_embed_kernelPKfS0_PfE6sPatch+656];
	ld.global.f32 	%f495, [%rd9+167936];
	fma.rn.f32 	%f496, %f494, %f495, %f493;
	ld.shared.f32 	%f497, [_ZZ18patch_embed_kernelPKfS0_PfE6sPatch+660];
	ld.global.f32 	%f498, [%rd9+168960];
	fma.rn.f32 	%f499, %f497, %f498, %f496;
	ld.shared.f32 	%f500, [_ZZ18patch_embed_kernelPKfS0_PfE6sPatch+664];
	ld.global.f32 	%f501, [%rd9+169984];
	fma.rn.f32 	%f502, %f500, %f501, %f499;
	ld.shared.f32 	%f503, [_ZZ18patch_embed_kernelPKfS0_PfE6sPatch+668];
	ld.global.f32 	%f504, [%rd9+171008];
	fma.rn.f32 	%f505, %f503, %f504, %f502;
	ld.shared.f32 	%f506, [_ZZ18patch_embed_kernelPKfS0_PfE6sPatch+672];
	ld.global.f32 	%f507, [%rd9+172032];
	fma.rn.f32 	%f508, %f506, %f507, %f505;
	ld.shared.f32 	%f509, [_ZZ18patch_embed_kernelPKfS0_PfE6sPatch+676];
	ld.global.f32 	%f510, [%rd9+173056];
	fma.rn.f32 	%f511, %f509, %f510, %f508;
	ld.shared.f32 	%f512, [_ZZ18patch_embed_kernelPKfS0_PfE6sPatch+680];
	ld.global.f32 	%f513, [%rd9+174080];
	fma.rn.f32 	%f514, %f512, %f513, %f511;
	ld.shared.f32 	%f515, [_ZZ18patch_embed_kernelPKfS0_PfE6sPatch+684];
	ld.global.f32 	%f516, [%rd9+175104];
	fma.rn.f32 	%f517, %f515, %f516, %f514;
	ld.shared.f32 	%f518, [_ZZ18patch_embed_kernelPKfS0_PfE6sPatch+688];
	ld.global.f32 	%f519, [%rd9+176128];
	fma.rn.f32 	%f520, %f518, %f519, %f517;
	ld.shared.f32 	%f521, [_ZZ18patch_embed_kernelPKfS0_PfE6sPatch+692];
	ld.global.f32 	%f522, [%rd9+177152];
	fma.rn.f32 	%f523, %f521, %f522, %f520;
	ld.shared.f32 	%f524, [_ZZ18patch_embed_kernelPKfS0_PfE6sPatch+696];
	ld.global.f32 	%f525, [%rd9+178176];
	fma.rn.f32 	%f526, %f524, %f525, %f523;
	ld.shared.f32 	%f527, [_ZZ18patch_embed_kernelPKfS0_PfE6sPatch+700];
	ld.global.f32 	%f528, [%rd9+179200];
	fma.rn.f32 	%f529, %f527, %f528, %f526;
	ld.shared.f32 	%f530, [_ZZ18patch_embed_kernelPKfS0_PfE6sPatch+704];
	ld.global.f32 	%f531, [%rd9+180224];
	fma.rn.f32 	%f532, %f530, %f531, %f529;
	ld.shared.f32 	%f533, [_ZZ18patch_embed_kernelPKfS0_PfE6sPatch+708];
	ld.global.f32 	%f534, [%rd9+181248];
	fma.rn.f32 	%f535, %f533, %f534, %f532;
	ld.shared.f32 	%f536, [_ZZ18patch_embed_kernelPKfS0_PfE6sPatch+712];
	ld.global.f32 	%f537, [%rd9+182272];
	fma.rn.f32 	%f538, %f536, %f537, %f535;
	ld.shared.f32 	%f539, [_ZZ18patch_embed_kernelPKfS0_PfE6sPatch+716];
	ld.global.f32 	%f540, [%rd9+183296];
	fma.rn.f32 	%f541, %f539, %f540, %f538;
	ld.shared.f32 	%f542, [_ZZ18patch_embed_kernelPKfS0_PfE6sPatch+720];
	ld.global.f32 	%f543, [%rd9+184320];
	fma.rn.f32 	%f544, %f542, %f543, %f541;
	ld.shared.f32 	%f545, [_ZZ18patch_embed_kernelPKfS0_PfE6sPatch+724];
	ld.global.f32 	%f546, [%rd9+185344];
	fma.rn.f32 	%f547, %f545, %f546, %f544;
	ld.shared.f32 	%f548, [_ZZ18patch_embed_kernelPKfS0_PfE6sPatch+728];
	ld.global.f32 	%f549, [%rd9+186368];
	fma.rn.f32 	%f550, %f548, %f549, %f547;
	ld.shared.f32 	%f551, [_ZZ18patch_embed_kernelPKfS0_PfE6sPatch+732];
	ld.global.f32 	%f552, [%rd9+187392];
	fma.rn.f32 	%f553, %f551, %f552, %f550;
	ld.shared.f32 	%f554, [_ZZ18patch_embed_kernelPKfS0_PfE6sPatch+736];
	ld.global.f32 	%f555, [%rd9+188416];
	fma.rn.f32 	%f556, %f554, %f555, %f553;
	ld.shared.f32 	%f557, [_ZZ18patch_embed_kernelPKfS0_PfE6sPatch+740];
	ld.global.f32 	%f558, [%rd9+189440];
	fma.rn.f32 	%f559, %f557, %f558, %f556;
	ld.shared.f32 	%f560, [_ZZ18patch_embed_kernelPKfS0_PfE6sPatch+744];
	ld.global.f32 	%f561, [%rd9+190464];
	fma.rn.f32 	%f562, %f560, %f561, %f559;
	ld.shared.f32 	%f563, [_ZZ18patch_embed_kernelPKfS0_PfE6sPatch+748];
	ld.global.f32 	%f564, [%rd9+191488];
	fma.rn.f32 	%f565, %f563, %f564, %f562;
	ld.shared.f32 	%f566, [_ZZ18patch_embed_kernelPKfS0_PfE6sPatch+752];
	ld.global.f32 	%f567, [%rd9+192512];
	fma.rn.f32 	%f568, %f566, %f567, %f565;
	ld.shared.f32 	%f569, [_ZZ18patch_embed_kernelPKfS0_PfE6sPatch+756];
	ld.global.f32 	%f570, [%rd9+193536];
	fma.rn.f32 	%f571, %f569, %f570, %f568;
	ld.shared.f32 	%f572, [_ZZ18patch_embed_kernelPKfS0_PfE6sPatch+760];
	ld.global.f32 	%f573, [%rd9+194560];
	fma.rn.f32 	%f574, %f572, %f573, %f571;
	ld.shared.f32 	%f575, [_ZZ18patch_embed_kernelPKfS0_PfE6sPatch+764];
	ld.global.f32 	%f576, [%rd9+195584];
	fma.rn.f32 	%f577, %f575, %f576, %f574;
	ld.shared.f32 	%f578, [_ZZ18patch_embed_kernelPKfS0_PfE6sPatch+768];
	ld.global.f32 	%f579, [%rd9+196608];
	fma.rn.f32 	%f580, %f578, %f579, %f577;
	ld.shared.f32 	%f581, [_ZZ18patch_embed_kernelPKfS0_PfE6sPatch+772];
	ld.global.f32 	%f582, [%rd9+197632];
	fma.rn.f32 	%f583, %f581, %f582, %f580;
	ld.shared.f32 	%f584, [_ZZ18patch_embed_kernelPKfS0_PfE6sPatch+776];
	ld.global.f32 	%f585, [%rd9+198656];
	fma.rn.f32 	%f586, %f584, %f585, %f583;
	ld.shared.f32 	%f587, [_ZZ18patch_embed_kernelPKfS0_PfE6sPatch+780];
	ld.global.f32 	%f588, [%rd9+199680];
	fma.rn.f32 	%f589, %f587, %f588, %f586;
	ld.shared.f32 	%f590, [_ZZ18patch_embed_kernelPKfS0_PfE6sPatch+784];
	ld.global.f32 	%f591, [%rd9+200704];
	fma.rn.f32 	%f592, %f590, %f591, %f589;
	ld.shared.f32 	%f593, [_ZZ18patch_embed_kernelPKfS0_PfE6sPatch+788];
	ld.global.f32 	%f594, [%rd9+201728];
	fma.rn.f32 	%f595, %f593, %f594, %f592;
	ld.shared.f32 	%f596, [_ZZ18patch_embed_kernelPKfS0_PfE6sPatch+792];
	ld.global.f32 	%f597, [%rd9+202752];
	fma.rn.f32 	%f598, %f596, %f597, %f595;
	ld.shared.f32 	%f599, [_ZZ18patch_embed_kernelPKfS0_PfE6sPatch+796];
	ld.global.f32 	%f600, [%rd9+203776];
	fma.rn.f32 	%f601, %f599, %f600, %f598;
	ld.shared.f32 	%f602, [_ZZ18patch_embed_kernelPKfS0_PfE6sPatch+800];
	ld.global.f32 	%f603, [%rd9+204800];
	fma.rn.f32 	%f604, %f602, %f603, %f601;
	ld.shared.f32 	%f605, [_ZZ18patch_embed_kernelPKfS0_PfE6sPatch+804];
	ld.global.f32 	%f606, [%rd9+205824];
	fma.rn.f32 	%f607, %f605, %f606, %f604;
	ld.shared.f32 	%f608, [_ZZ18patch_embed_kernelPKfS0_PfE6sPatch+808];
	ld.global.f32 	%f609, [%rd9+206848];
	fma.rn.f32 	%f610, %f608, %f609, %f607;
	ld.shared.f32 	%f611, [_ZZ18patch_embed_kernelPKfS0_PfE6sPatch+812];
	ld.global.f32 	%f612, [%rd9+207872];
	fma.rn.f32 	%f613, %f611, %f612, %f610;
	ld.shared.f32 	%f614, [_ZZ18patch_embed_kernelPKfS0_PfE6sPatch+816];
	ld.global.f32 	%f615, [%rd9+208896];
	fma.rn.f32 	%f616, %f614, %f615, %f613;
	ld.shared.f32 	%f617, [_ZZ18patch_embed_kernelPKfS0_PfE6sPatch+820];
	ld.global.f32 	%f618, [%rd9+209920];
	fma.rn.f32 	%f619, %f617, %f618, %f616;
	ld.shared.f32 	%f620, [_ZZ18patch_embed_kernelPKfS0_PfE6sPatch+824];
	ld.global.f32 	%f621, [%rd9+210944];
	fma.rn.f32 	%f622, %f620, %f621, %f619;
	ld.shared.f32 	%f623, [_ZZ18patch_embed_kernelPKfS0_PfE6sPatch+828];
	ld.global.f32 	%f624, [%rd9+211968];
	fma.rn.f32 	%f625, %f623, %f624, %f622;
	ld.shared.f32 	%f626, [_ZZ18patch_embed_kernelPKfS0_PfE6sPatch+832];
	ld.global.f32 	%f627, [%rd9+212992];
	fma.rn.f32 	%f628, %f626, %f627, %f625;
	ld.shared.f32 	%f629, [_ZZ18patch_embed_kernelPKfS0_PfE6sPatch+836];
	ld.global.f32 	%f630, [%rd9+214016];
	fma.rn.f32 	%f631, %f629, %f630, %f628;
	ld.shared.f32 	%f632, [_ZZ18patch_embed_kernelPKfS0_PfE6sPatch+840];
	ld.global.f32 	%f633, [%rd9+215040];
	fma.rn.f32 	%f634, %f632, %f633, %f631;
	ld.shared.f32 	%f635, [_ZZ18patch_embed_kernelPKfS0_PfE6sPatch+844];
	ld.global.f32 	%f636, [%rd9+216064];
	fma.rn.f32 	%f637, %f635, %f636, %f634;
	ld.shared.f32 	%f638, [_ZZ18patch_embed_kernelPKfS0_PfE6sPatch+848];
	ld.global.f32 	%f639, [%rd9+217088];
	fma.rn.f32 	%f640, %f638, %f639, %f637;
	ld.shared.f32 	%f641, [_ZZ18patch_embed_kernelPKfS0_PfE6sPatch+852];
	ld.global.f32 	%f642, [%rd9+218112];
	fma.rn.f32 	%f643, %f641, %f642, %f640;
	ld.shared.f32 	%f644, [_ZZ18patch_embed_kernelPKfS0_PfE6sPatch+856];
	ld.global.f32 	%f645, [%rd9+219136];
	fma.rn.f32 	%f646, %f644, %f645, %f643;
	ld.shared.f32 	%f647, [_ZZ18patch_embed_kernelPKfS0_PfE6sPatch+860];
	ld.global.f32 	%f648, [%rd9+220160];
	fma.rn.f32 	%f649, %f647, %f648, %f646;
	ld.shared.f32 	%f650, [_ZZ18patch_embed_kernelPKfS0_PfE6sPatch+864];
	ld.global.f32 	%f651, [%rd9+221184];
	fma.rn.f32 	%f652, %f650, %f651, %f649;
	ld.shared.f32 	%f653, [_ZZ18patch_embed_kernelPKfS0_PfE6sPatch+868];
	ld.global.f32 	%f654, [%rd9+222208];
	fma.rn.f32 	%f655, %f653, %f654, %f652;
	ld.shared.f32 	%f656, [_ZZ18patch_embed_kernelPKfS0_PfE6sPatch+872];
	ld.global.f32 	%f657, [%rd9+223232];
	fma.rn.f32 	%f658, %f656, %f657, %f655;
	ld.shared.f32 	%f659, [_ZZ18patch_embed_kernelPKfS0_PfE6sPatch+876];
	ld.global.f32 	%f660, [%rd9+224256];
	fma.rn.f32 	%f661, %f659, %f660, %f658;
	ld.shared.f32 	%f662, [_ZZ18patch_embed_kernelPKfS0_PfE6sPatch+880];
	ld.global.f32 	%f663, [%rd9+225280];
	fma.rn.f32 	%f664, %f662, %f663, %f661;
	ld.shared.f32 	%f665, [_ZZ18patch_embed_kernelPKfS0_PfE6sPatch+884];
	ld.global.f32 	%f666, [%rd9+226304];
	fma.rn.f32 	%f667, %f665, %f666, %f664;
	ld.shared.f32 	%f668, [_ZZ18patch_embed_kernelPKfS0_PfE6sPatch+888];
	ld.global.f32 	%f669, [%rd9+227328];
	fma.rn.f32 	%f670, %f668, %f669, %f667;
	ld.shared.f32 	%f671, [_ZZ18patch_embed_kernelPKfS0_PfE6sPatch+892];
	ld.global.f32 	%f672, [%rd9+228352];
	fma.rn.f32 	%f673, %f671, %f672, %f670;
	ld.shared.f32 	%f674, [_ZZ18patch_embed_kernelPKfS0_PfE6sPatch+896];
	ld.global.f32 	%f675, [%rd9+229376];
	fma.rn.f32 	%f676, %f674, %f675, %f673;
	ld.shared.f32 	%f677, [_ZZ18patch_embed_kernelPKfS0_PfE6sPatch+900];
	ld.global.f32 	%f678, [%rd9+230400];
	fma.rn.f32 	%f679, %f677, %f678, %f676;
	ld.shared.f32 	%f680, [_ZZ18patch_embed_kernelPKfS0_PfE6sPatch+904];
	ld.global.f32 	%f681, [%rd9+231424];
	fma.rn.f32 	%f682, %f680, %f681, %f679;
	ld.shared.f32 	%f683, [_ZZ18patch_embed_kernelPKfS0_PfE6sPatch+908];
	ld.global.f32 	%f684, [%rd9+232448];
	fma.rn.f32 	%f685, %f683, %f684, %f682;
	ld.shared.f32 	%f686, [_ZZ18patch_embed_kernelPKfS0_PfE6sPatch+912];
	ld.global.f32 	%f687, [%rd9+233472];
	fma.rn.f32 	%f688, %f686, %f687, %f685;
	ld.shared.f32 	%f689, [_ZZ18patch_embed_kernelPKfS0_PfE6sPatch+916];
	ld.global.f32 	%f690, [%rd9+234496];
	fma.rn.f32 	%f691, %f689, %f690, %f688;
	ld.shared.f32 	%f692, [_ZZ18patch_embed_kernelPKfS0_PfE6sPatch+920];
	ld.global.f32 	%f693, [%rd9+235520];
	fma.rn.f32 	%f694, %f692, %f693, %f691;
	ld.shared.f32 	%f695, [_ZZ18patch_embed_kernelPKfS0_PfE6sPatch+924];
	ld.global.f32 	%f696, [%rd9+236544];
	fma.rn.f32 	%f697, %f695, %f696, %f694;
	ld.shared.f32 	%f698, [_ZZ18patch_embed_kernelPKfS0_PfE6sPatch+928];
	ld.global.f32 	%f699, [%rd9+237568];
	fma.rn.f32 	%f700, %f698, %f699, %f697;
	ld.shared.f32 	%f701, [_ZZ18patch_embed_kernelPKfS0_PfE6sPatch+932];
	ld.global.f32 	%f702, [%rd9+238592];
	fma.rn.f32 	%f703, %f701, %f702, %f700;
	ld.shared.f32 	%f704, [_ZZ18patch_embed_kernelPKfS0_PfE6sPatch+936];
	ld.global.f32 	%f705, [%rd9+239616];
	fma.rn.f32 	%f706, %f704, %f705, %f703;
	ld.shared.f32 	%f707, [_ZZ18patch_embed_kernelPKfS0_PfE6sPatch+940];
	ld.global.f32 	%f708, [%rd9+240640];
	fma.rn.f32 	%f709, %f707, %f708, %f706;
	ld.shared.f32 	%f710, [_ZZ18patch_embed_kernelPKfS0_PfE6sPatch+944];
	ld.global.f32 	%f711, [%rd9+241664];
	fma.rn.f32 	%f712, %f710, %f711, %f709;
	ld.shared.f32 	%f713, [_ZZ18patch_embed_kernelPKfS0_PfE6sPatch+948];
	ld.global.f32 	%f714, [%rd9+242688];
	fma.rn.f32 	%f715, %f713, %f714, %f712;
	ld.shared.f32 	%f716, [_ZZ18patch_embed_kernelPKfS0_PfE6sPatch+952];
	ld.global.f32 	%f717, [%rd9+243712];
	fma.rn.f32 	%f718, %f716, %f717, %f715;
	ld.shared.f32 	%f719, [_ZZ18patch_embed_kernelPKfS0_PfE6sPatch+956];
	ld.global.f32 	%f720, [%rd9+244736];
	fma.rn.f32 	%f721, %f719, %f720, %f718;
	ld.shared.f32 	%f722, [_ZZ18patch_embed_kernelPKfS0_PfE6sPatch+960];
	ld.global.f32 	%f723, [%rd9+245760];
	fma.rn.f32 	%f724, %f722, %f723, %f721;
	ld.shared.f32 	%f725, [_ZZ18patch_embed_kernelPKfS0_PfE6sPatch+964];
	ld.global.f32 	%f726, [%rd9+246784];
	fma.rn.f32 	%f727, %f725, %f726, %f724;
	ld.shared.f32 	%f728, [_ZZ18patch_embed_kernelPKfS0_PfE6sPatch+968];
	ld.global.f32 	%f729, [%rd9+247808];
	fma.rn.f32 	%f730, %f728, %f729, %f727;
	ld.shared.f32 	%f731, [_ZZ18patch_embed_kernelPKfS0_PfE6sPatch+972];
	ld.global.f32 	%f732, [%rd9+248832];
	fma.rn.f32 	%f733, %f731, %f732, %f730;
	ld.shared.f32 	%f734, [_ZZ18patch_embed_kernelPKfS0_PfE6sPatch+976];
	ld.global.f32 	%f735, [%rd9+249856];
	fma.rn.f32 	%f736, %f734, %f735, %f733;
	ld.shared.f32 	%f737, [_ZZ18patch_embed_kernelPKfS0_PfE6sPatch+980];
	ld.global.f32 	%f738, [%rd9+250880];
	fma.rn.f32 	%f739, %f737, %f738, %f736;
	ld.shared.f32 	%f740, [_ZZ18patch_embed_kernelPKfS0_PfE6sPatch+984];
	ld.global.f32 	%f741, [%rd9+251904];
	fma.rn.f32 	%f742, %f740, %f741, %f739;
	ld.shared.f32 	%f743, [_ZZ18patch_embed_kernelPKfS0_PfE6sPatch+988];
	ld.global.f32 	%f744, [%rd9+252928];
	fma.rn.f32 	%f745, %f743, %f744, %f742;
	ld.shared.f32 	%f746, [_ZZ18patch_embed_kernelPKfS0_PfE6sPatch+992];
	ld.global.f32 	%f747, [%rd9+253952];
	fma.rn.f32 	%f748, %f746, %f747, %f745;
	ld.shared.f32 	%f749, [_ZZ18patch_embed_kernelPKfS0_PfE6sPatch+996];
	ld.global.f32 	%f750, [%rd9+254976];
	fma.rn.f32 	%f751, %f749, %f750, %f748;
	ld.shared.f32 	%f752, [_ZZ18patch_embed_kernelPKfS0_PfE6sPatch+1000];
	ld.global.f32 	%f753, [%rd9+256000];
	fma.rn.f32 	%f754, %f752, %f753, %f751;
	ld.shared.f32 	%f755, [_ZZ18patch_embed_kernelPKfS0_PfE6sPatch+1004];
	ld.global.f32 	%f756, [%rd9+257024];
	fma.rn.f32 	%f757, %f755, %f756, %f754;
	ld.shared.f32 	%f758, [_ZZ18patch_embed_kernelPKfS0_PfE6sPatch+1008];
	ld.global.f32 	%f759, [%rd9+258048];
	fma.rn.f32 	%f760, %f758, %f759, %f757;
	ld.shared.f32 	%f761, [_ZZ18patch_embed_kernelPKfS0_PfE6sPatch+1012];
	ld.global.f32 	%f762, [%rd9+259072];
	fma.rn.f32 	%f763, %f761, %f762, %f760;
	ld.shared.f32 	%f764, [_ZZ18patch_embed_kernelPKfS0_PfE6sPatch+1016];
	ld.global.f32 	%f765, [%rd9+260096];
	fma.rn.f32 	%f766, %f764, %f765, %f763;
	ld.shared.f32 	%f767, [_ZZ18patch_embed_kernelPKfS0_PfE6sPatch+1020];
	ld.global.f32 	%f768, [%rd9+261120];
	fma.rn.f32 	%f769, %f767, %f768, %f766;
	ld.shared.f32 	%f770, [_ZZ18patch_embed_kernelPKfS0_PfE6sPatch+1024];
	ld.global.f32 	%f771, [%rd9+262144];
	fma.rn.f32 	%f772, %f770, %f771, %f769;
	ld.shared.f32 	%f773, [_ZZ18patch_embed_kernelPKfS0_PfE6sPatch+1028];
	ld.global.f32 	%f774, [%rd9+263168];
	fma.rn.f32 	%f775, %f773, %f774, %f772;
	ld.shared.f32 	%f776, [_ZZ18patch_embed_kernelPKfS0_PfE6sPatch+1032];
	ld.global.f32 	%f777, [%rd9+264192];
	fma.rn.f32 	%f778, %f776, %f777, %f775;
	ld.shared.f32 	%f779, [_ZZ18patch_embed_kernelPKfS0_PfE6sPatch+1036];
	ld.global.f32 	%f780, [%rd9+265216];
	fma.rn.f32 	%f781, %f779, %f780, %f778;
	ld.shared.f32 	%f782, [_ZZ18patch_embed_kernelPKfS0_PfE6sPatch+1040];
	ld.global.f32 	%f783, [%rd9+266240];
	fma.rn.f32 	%f784, %f782, %f783, %f781;
	ld.shared.f32 	%f785, [_ZZ18patch_embed_kernelPKfS0_PfE6sPatch+1044];
	ld.global.f32 	%f786, [%rd9+267264];
	fma.rn.f32 	%f787, %f785, %f786, %f784;
	ld.shared.f32 	%f788, [_ZZ18patch_embed_kernelPKfS0_PfE6sPatch+1048];
	ld.global.f32 	%f789, [%rd9+268288];
	fma.rn.f32 	%f790, %f788, %f789, %f787;
	ld.shared.f32 	%f791, [_ZZ18patch_embed_kernelPKfS0_PfE6sPatch+1052];
	ld.global.f32 	%f792, [%rd9+269312];
	fma.rn.f32 	%f793, %f791, %f792, %f790;
	ld.shared.f32 	%f794, [_ZZ18patch_embed_kernelPKfS0_PfE6sPatch+1056];
	ld.global.f32 	%f795, [%rd9+270336];
	fma.rn.f32 	%f796, %f794, %f795, %f793;
	ld.shared.f32 	%f797, [_ZZ18patch_embed_kernelPKfS0_PfE6sPatch+1060];
	ld.global.f32 	%f798, [%rd9+271360];
	fma.rn.f32 	%f799, %f797, %f798, %f796;
	ld.shared.f32 	%f800, [_ZZ18patch_embed_kernelPKfS0_PfE6sPatch+1064];
	ld.global.f32 	%f801, [%rd9+272384];
	fma.rn.f32 	%f802, %f800, %f801, %f799;
	ld.shared.f32 	%f803, [_ZZ18patch_embed_kernelPKfS0_PfE6sPatch+1068];
	ld.global.f32 	%f804, [%rd9+273408];
	fma.rn.f32 	%f805, %f803, %f804, %f802;
	ld.shared.f32 	%f806, [_ZZ18patch_embed_kernelPKfS0_PfE6sPatch+1072];
	ld.global.f32 	%f807, [%rd9+274432];
	fma.rn.f32 	%f808, %f806, %f807, %f805;
	ld.shared.f32 	%f809, [_ZZ18patch_embed_kernelPKfS0_PfE6sPatch+1076];
	ld.global.f32 	%f810, [%rd9+275456];
	fma.rn.f32 	%f811, %f809, %f810, %f808;
	ld.shared.f32 	%f812, [_ZZ18patch_embed_kernelPKfS0_PfE6sPatch+1080];
	ld.global.f32 	%f813, [%rd9+276480];
	fma.rn.f32 	%f814, %f812, %f813, %f811;
	ld.shared.f32 	%f815, [_ZZ18patch_embed_kernelPKfS0_PfE6sPatch+1084];
	ld.global.f32 	%f816, [%rd9+277504];
	fma.rn.f32 	%f817, %f815, %f816, %f814;
	ld.shared.f32 	%f818, [_ZZ18patch_embed_kernelPKfS0_PfE6sPatch+1088];
	ld.global.f32 	%f819, [%rd9+278528];
	fma.rn.f32 	%f820, %f818, %f819, %f817;
	ld.shared.f32 	%f821, [_ZZ18patch_embed_kernelPKfS0_PfE6sPatch+1092];
	ld.global.f32 	%f822, [%rd9+279552];
	fma.rn.f32 	%f823, %f821, %f822, %f820;
	ld.shared.f32 	%f824, [_ZZ18patch_embed_kernelPKfS0_PfE6sPatch+1096];
	ld.global.f32 	%f825, [%rd9+280576];
	fma.rn.f32 	%f826, %f824, %f825, %f823;
	ld.shared.f32 	%f827, [_ZZ18patch_embed_kernelPKfS0_PfE6sPatch+1100];
	ld.global.f32 	%f828, [%rd9+281600];
	fma.rn.f32 	%f829, %f827, %f828, %f826;
	ld.shared.f32 	%f830, [_ZZ18patch_embed_kernelPKfS0_PfE6sPatch+1104];
	ld.global.f32 	%f831, [%rd9+282624];
	fma.rn.f32 	%f832, %f830, %f831, %f829;
	ld.shared.f32 	%f833, [_ZZ18patch_embed_kernelPKfS0_PfE6sPatch+1108];
	ld.global.f32 	%f834, [%rd9+283648];
	fma.rn.f32 	%f835, %f833, %f834, %f832;
	ld.shared.f32 	%f836, [_ZZ18patch_embed_kernelPKfS0_PfE6sPatch+1112];
	ld.global.f32 	%f837, [%rd9+284672];
	fma.rn.f32 	%f838, %f836, %f837, %f835;
	ld.shared.f32 	%f839, [_ZZ18patch_embed_kernelPKfS0_PfE6sPatch+1116];
	ld.global.f32 	%f840, [%rd9+285696];
	fma.rn.f32 	%f841, %f839, %f840, %f838;
	ld.shared.f32 	%f842, [_ZZ18patch_embed_kernelPKfS0_PfE6sPatch+1120];
	ld.global.f32 	%f843, [%rd9+286720];
	fma.rn.f32 	%f844, %f842, %f843, %f841;
	ld.shared.f32 	%f845, [_ZZ18patch_embed_kernelPKfS0_PfE6sPatch+1124];
	ld.global.f32 	%f846, [%rd9+287744];
	fma.rn.f32 	%f847, %f845, %f846, %f844;
	ld.shared.f32 	%f848, [_ZZ18patch_embed_kernelPKfS0_PfE6sPatch+1128];
	ld.global.f32 	%f849, [%rd9+288768];
	fma.rn.f32 	%f850, %f848, %f849, %f847;
	ld.shared.f32 	%f851, [_ZZ18patch_embed_kernelPKfS0_PfE6sPatch+1132];
	ld.global.f32 	%f852, [%rd9+289792];
	fma.rn.f32 	%f853, %f851, %f852, %f850;
	ld.shared.f32 	%f854, [_ZZ18patch_embed_kernelPKfS0_PfE6sPatch+1136];
	ld.global.f32 	%f855, [%rd9+290816];
	fma.rn.f32 	%f856, %f854, %f855, %f853;
	ld.shared.f32 	%f857, [_ZZ18patch_embed_kernelPKfS0_PfE6sPatch+1140];
	ld.global.f32 	%f858, [%rd9+291840];
	fma.rn.f32 	%f859, %f857, %f858, %f856;
	ld.shared.f32 	%f860, [_ZZ18patch_embed_kernelPKfS0_PfE6sPatch+1144];
	ld.global.f32 	%f861, [%rd9+292864];
	fma.rn.f32 	%f862, %f860, %f861, %f859;
	ld.shared.f32 	%f863, [_ZZ18patch_embed_kernelPKfS0_PfE6sPatch+1148];
	ld.global.f32 	%f864, [%rd9+293888];
	fma.rn.f32 	%f865, %f863, %f864, %f862;
	ld.shared.f32 	%f866, [_ZZ18patch_embed_kernelPKfS0_PfE6sPatch+1152];
	ld.global.f32 	%f867, [%rd9+294912];
	fma.rn.f32 	%f868, %f866, %f867, %f865;
	ld.shared.f32 	%f869, [_ZZ18patch_embed_kernelPKfS0_PfE6sPatch+1156];
	ld.global.f32 	%f870, [%rd9+295936];
	fma.rn.f32 	%f871, %f869, %f870, %f868;
	ld.shared.f32 	%f872, [_ZZ18patch_embed_kernelPKfS0_PfE6sPatch+1160];
	ld.global.f32 	%f873, [%rd9+296960];
	fma.rn.f32 	%f874, %f872, %f873, %f871;
	ld.shared.f32 	%f875, [_ZZ18patch_embed_kernelPKfS0_PfE6sPatch+1164];
	ld.global.f32 	%f876, [%rd9+297984];
	fma.rn.f32 	%f877, %f875, %f876, %f874;
	ld.shared.f32 	%f878, [_ZZ18patch_embed_kernelPKfS0_PfE6sPatch+1168];
	ld.global.f32 	%f879, [%rd9+299008];
	fma.rn.f32 	%f880, %f878, %f879, %f877;
	ld.shared.f32 	%f881, [_ZZ18patch_embed_kernelPKfS0_PfE6sPatch+1172];
	ld.global.f32 	%f882, [%rd9+300032];
	fma.rn.f32 	%f883, %f881, %f882, %f880;
	ld.shared.f32 	%f884, [_ZZ18patch_embed_kernelPKfS0_PfE6sPatch+1176];
	ld.global.f32 	%f885, [%rd9+301056];
	fma.rn.f32 	%f886, %f884, %f885, %f883;
	ld.shared.f32 	%f887, [_ZZ18patch_embed_kernelPKfS0_PfE6sPatch+1180];
	ld.global.f32 	%f888, [%rd9+302080];
	fma.rn.f32 	%f889, %f887, %f888, %f886;
	ld.shared.f32 	%f890, [_ZZ18patch_embed_kernelPKfS0_PfE6sPatch+1184];
	ld.global.f32 	%f891, [%rd9+303104];
	fma.rn.f32 	%f892, %f890, %f891, %f889;
	ld.shared.f32 	%f893, [_ZZ18patch_embed_kernelPKfS0_PfE6sPatch+1188];
	ld.global.f32 	%f894, [%rd9+304128];
	fma.rn.f32 	%f895, %f893, %f894, %f892;
	ld.shared.f32 	%f896, [_ZZ18patch_embed_kernelPKfS0_PfE6sPatch+1192];
	ld.global.f32 	%f897, [%rd9+305152];
	fma.rn.f32 	%f898, %f896, %f897, %f895;
	ld.shared.f32 	%f899, [_ZZ18patch_embed_kernelPKfS0_PfE6sPatch+1196];
	ld.global.f32 	%f900, [%rd9+306176];
	fma.rn.f32 	%f901, %f899, %f900, %f898;
	ld.shared.f32 	%f902, [_ZZ18patch_embed_kernelPKfS0_PfE6sPatch+1200];
	ld.global.f32 	%f903, [%rd9+307200];
	fma.rn.f32 	%f904, %f902, %f903, %f901;
	ld.shared.f32 	%f905, [_ZZ18patch_embed_kernelPKfS0_PfE6sPatch+1204];
	ld.global.f32 	%f906, [%rd9+308224];
	fma.rn.f32 	%f907, %f905, %f906, %f904;
	ld.shared.f32 	%f908, [_ZZ18patch_embed_kernelPKfS0_PfE6sPatch+1208];
	ld.global.f32 	%f909, [%rd9+309248];
	fma.rn.f32 	%f910, %f908, %f909, %f907;
	ld.shared.f32 	%f911, [_ZZ18patch_embed_kernelPKfS0_PfE6sPatch+1212];
	ld.global.f32 	%f912, [%rd9+310272];
	fma.rn.f32 	%f913, %f911, %f912, %f910;
	ld.shared.f32 	%f914, [_ZZ18patch_embed_kernelPKfS0_PfE6sPatch+1216];
	ld.global.f32 	%f915, [%rd9+311296];
	fma.rn.f32 	%f916, %f914, %f915, %f913;
	ld.shared.f32 	%f917, [_ZZ18patch_embed_kernelPKfS0_PfE6sPatch+1220];
	ld.global.f32 	%f918, [%rd9+312320];
	fma.rn.f32 	%f919, %f917, %f918, %f916;
	ld.shared.f32 	%f920, [_ZZ18patch_embed_kernelPKfS0_PfE6sPatch+1224];
	ld.global.f32 	%f921, [%rd9+313344];
	fma.rn.f32 	%f922, %f920, %f921, %f919;
	ld.shared.f32 	%f923, [_ZZ18patch_embed_kernelPKfS0_PfE6sPatch+1228];
	ld.global.f32 	%f924, [%rd9+314368];
	fma.rn.f32 	%f925, %f923, %f924, %f922;
	ld.shared.f32 	%f926, [_ZZ18patch_embed_kernelPKfS0_PfE6sPatch+1232];
	ld.global.f32 	%f927, [%rd9+315392];
	fma.rn.f32 	%f928, %f926, %f927, %f925;
	ld.shared.f32 	%f929, [_ZZ18patch_embed_kernelPKfS0_PfE6sPatch+1236];
	ld.global.f32 	%f930, [%rd9+316416];
	fma.rn.f32 	%f931, %f929, %f930, %f928;
	ld.shared.f32 	%f932, [_ZZ18patch_embed_kernelPKfS0_PfE6sPatch+1240];
	ld.global.f32 	%f933, [%rd9+317440];
	fma.rn.f32 	%f934, %f932, %f933, %f931;
	ld.shared.f32 	%f935, [_ZZ18patch_embed_kernelPKfS0_PfE6sPatch+1244];
	ld.global.f32 	%f936, [%rd9+318464];
	fma.rn.f32 	%f937, %f935, %f936, %f934;
	ld.shared.f32 	%f938, [_ZZ18patch_embed_kernelPKfS0_PfE6sPatch+1248];
	ld.global.f32 	%f939, [%rd9+319488];
	fma.rn.f32 	%f940, %f938, %f939, %f937;
	ld.shared.f32 	%f941, [_ZZ18patch_embed_kernelPKfS0_PfE6sPatch+1252];
	ld.global.f32 	%f942, [%rd9+320512];
	fma.rn.f32 	%f943, %f941, %f942, %f940;
	ld.shared.f32 	%f944, [_ZZ18patch_embed_kernelPKfS0_PfE6sPatch+1256];
	ld.global.f32 	%f945, [%rd9+321536];
	fma.rn.f32 	%f946, %f944, %f945, %f943;
	ld.shared.f32 	%f947, [_ZZ18patch_embed_kernelPKfS0_PfE6sPatch+1260];
	ld.global.f32 	%f948, [%rd9+322560];
	fma.rn.f32 	%f949, %f947, %f948, %f946;
	ld.shared.f32 	%f950, [_ZZ18patch_embed_kernelPKfS0_PfE6sPatch+1264];
	ld.global.f32 	%f951, [%rd9+323584];
	fma.rn.f32 	%f952, %f950, %f951, %f949;
	ld.shared.f32 	%f953, [_ZZ18patch_embed_kernelPKfS0_PfE6sPatch+1268];
	ld.global.f32 	%f954, [%rd9+324608];
	fma.rn.f32 	%f955, %f953, %f954, %f952;
	ld.shared.f32 	%f956, [_ZZ18patch_embed_kernelPKfS0_PfE6sPatch+1272];
	ld.global.f32 	%f957, [%rd9+325632];
	fma.rn.f32 	%f958, %f956, %f957, %f955;
	ld.shared.f32 	%f959, [_ZZ18patch_embed_kernelPKfS0_PfE6sPatch+1276];
	ld.global.f32 	%f960, [%rd9+326656];
	fma.rn.f32 	%f961, %f959, %f960, %f958;
	ld.shared.f32 	%f962, [_ZZ18patch_embed_kernelPKfS0_PfE6sPatch+1280];
	ld.global.f32 	%f963, [%rd9+327680];
	fma.rn.f32 	%f964, %f962, %f963, %f961;
	ld.shared.f32 	%f965, [_ZZ18patch_embed_kernelPKfS0_PfE6sPatch+1284];
	ld.global.f32 	%f966, [%rd9+328704];
	fma.rn.f32 	%f967, %f965, %f966, %f964;
	ld.shared.f32 	%f968, [_ZZ18patch_embed_kernelPKfS0_PfE6sPatch+1288];
	ld.global.f32 	%f969, [%rd9+329728];
	fma.rn.f32 	%f970, %f968, %f969, %f967;
	ld.shared.f32 	%f971, [_ZZ18patch_embed_kernelPKfS0_PfE6sPatch+1292];
	ld.global.f32 	%f972, [%rd9+330752];
	fma.rn.f32 	%f973, %f971, %f972, %f970;
	ld.shared.f32 	%f974, [_ZZ18patch_embed_kernelPKfS0_PfE6sPatch+1296];
	ld.global.f32 	%f975, [%rd9+331776];
	fma.rn.f32 	%f976, %f974, %f975, %f973;
	ld.shared.f32 	%f977, [_ZZ18patch_embed_kernelPKfS0_PfE6sPatch+1300];
	ld.global.f32 	%f978, [%rd9+332800];
	fma.rn.f32 	%f979, %f977, %f978, %f976;
	ld.shared.f32 	%f980, [_ZZ18patch_embed_kernelPKfS0_PfE6sPatch+1304];
	ld.global.f32 	%f981, [%rd9+333824];
	fma.rn.f32 	%f982, %f980, %f981, %f979;
	ld.shared.f32 	%f983, [_ZZ18patch_embed_kernelPKfS0_PfE6sPatch+1308];
	ld.global.f32 	%f984, [%rd9+334848];
	fma.rn.f32 	%f985, %f983, %f984, %f982;
	ld.shared.f32 	%f986, [_ZZ18patch_embed_kernelPKfS0_PfE6sPatch+1312];
	ld.global.f32 	%f987, [%rd9+335872];
	fma.rn.f32 	%f988, %f986, %f987, %f985;
	ld.shared.f32 	%f989, [_ZZ18patch_embed_kernelPKfS0_PfE6sPatch+1316];
	ld.global.f32 	%f990, [%rd9+336896];
	fma.rn.f32 	%f991, %f989, %f990, %f988;
	ld.shared.f32 	%f992, [_ZZ18patch_embed_kernelPKfS0_PfE6sPatch+1320];
	ld.global.f32 	%f993, [%rd9+337920];
	fma.rn.f32 	%f994, %f992, %f993, %f991;
	ld.shared.f32 	%f995, [_ZZ18patch_embed_kernelPKfS0_PfE6sPatch+1324];
	ld.global.f32 	%f996, [%rd9+338944];
	fma.rn.f32 	%f997, %f995, %f996, %f994;
	ld.shared.f32 	%f998, [_ZZ18patch_embed_kernelPKfS0_PfE6sPatch+1328];
	ld.global.f32 	%f999, [%rd9+339968];
	fma.rn.f32 	%f1000, %f998, %f999, %f997;
	ld.shared.f32 	%f1001, [_ZZ18patch_embed_kernelPKfS0_PfE6sPatch+1332];
	ld.global.f32 	%f1002, [%rd9+340992];
	fma.rn.f32 	%f1003, %f1001, %f1002, %f1000;
	ld.shared.f32 	%f1004, [_ZZ18patch_embed_kernelPKfS0_PfE6sPatch+1336];
	ld.global.f32 	%f1005, [%rd9+342016];
	fma.rn.f32 	%f1006, %f1004, %f1005, %f1003;
	ld.shared.f32 	%f1007, [_ZZ18patch_embed_kernelPKfS0_PfE6sPatch+1340];
	ld.global.f32 	%f1008, [%rd9+343040];
	fma.rn.f32 	%f1009, %f1007, %f1008, %f1006;
	ld.shared.f32 	%f1010, [_ZZ18patch_embed_kernelPKfS0_PfE6sPatch+1344];
	ld.global.f32 	%f1011, [%rd9+344064];
	fma.rn.f32 	%f1012, %f1010, %f1011, %f1009;
	ld.shared.f32 	%f1013, [_ZZ18patch_embed_kernelPKfS0_PfE6sPatch+1348];
	ld.global.f32 	%f1014, [%rd9+345088];
	fma.rn.f32 	%f1015, %f1013, %f1014, %f1012;
	ld.shared.f32 	%f1016, [_ZZ18patch_embed_kernelPKfS0_PfE6sPatch+1352];
	ld.global.f32 	%f1017, [%rd9+346112];
	fma.rn.f32 	%f1018, %f1016, %f1017, %f1015;
	ld.shared.f32 	%f1019, [_ZZ18patch_embed_kernelPKfS0_PfE6sPatch+1356];
	ld.global.f32 	%f1020, [%rd9+347136];
	fma.rn.f32 	%f1021, %f1019, %f1020, %f1018;
	ld.shared.f32 	%f1022, [_ZZ18patch_embed_kernelPKfS0_PfE6sPatch+1360];
	ld.global.f32 	%f1023, [%rd9+348160];
	fma.rn.f32 	%f1024, %f1022, %f1023, %f1021;
	ld.shared.f32 	%f1025, [_ZZ18patch_embed_kernelPKfS0_PfE6sPatch+1364];
	ld.global.f32 	%f1026, [%rd9+349184];
	fma.rn.f32 	%f1027, %f1025, %f1026, %f1024;
	ld.shared.f32 	%f1028, [_ZZ18patch_embed_kernelPKfS0_PfE6sPatch+1368];
	ld.global.f32 	%f1029, [%rd9+350208];
	fma.rn.f32 	%f1030, %f1028, %f1029, %f1027;
	ld.shared.f32 	%f1031, [_ZZ18patch_embed_kernelPKfS0_PfE6sPatch+1372];
	ld.global.f32 	%f1032, [%rd9+351232];
	fma.rn.f32 	%f1033, %f1031, %f1032, %f1030;
	ld.shared.f32 	%f1034, [_ZZ18patch_embed_kernelPKfS0_PfE6sPatch+1376];
	ld.global.f32 	%f1035, [%rd9+352256];
	fma.rn.f32 	%f1036, %f1034, %f1035, %f1033;
	ld.shared.f32 	%f1037, [_ZZ18patch_embed_kernelPKfS0_PfE6sPatch+1380];
	ld.global.f32 	%f1038, [%rd9+353280];
	fma.rn.f32 	%f1039, %f1037, %f1038, %f1036;
	ld.shared.f32 	%f1040, [_ZZ18patch_embed_kernelPKfS0_PfE6sPatch+1384];
	ld.global.f32 	%f1041, [%rd9+354304];
	fma.rn.f32 	%f1042, %f1040, %f1041, %f1039;
	ld.shared.f32 	%f1043, [_ZZ18patch_embed_kernelPKfS0_PfE6sPatch+1388];
	ld.global.f32 	%f1044, [%rd9+355328];
	fma.rn.f32 	%f1045, %f1043, %f1044, %f1042;
	ld.shared.f32 	%f1046, [_ZZ18patch_embed_kernelPKfS0_PfE6sPatch+1392];
	ld.global.f32 	%f1047, [%rd9+356352];
	fma.rn.f32 	%f1048, %f1046, %f1047, %f1045;
	ld.shared.f32 	%f1049, [_ZZ18patch_embed_kernelPKfS0_PfE6sPatch+1396];
	ld.global.f32 	%f1050, [%rd9+357376];
	fma.rn.f32 	%f1051, %f1049, %f1050, %f1048;
	ld.shared.f32 	%f1052, [_ZZ18patch_embed_kernelPKfS0_PfE6sPatch+1400];
	ld.global.f32 	%f1053, [%rd9+358400];
	fma.rn.f32 	%f1054, %f1052, %f1053, %f1051;
	ld.shared.f32 	%f1055, [_ZZ18patch_embed_kernelPKfS0_PfE6sPatch+1404];
	ld.global.f32 	%f1056, [%rd9+359424];
	fma.rn.f32 	%f1057, %f1055, %f1056, %f1054;
	ld.shared.f32 	%f1058, [_ZZ18patch_embed_kernelPKfS0_PfE6sPatch+1408];
	ld.global.f32 	%f1059, [%rd9+360448];
	fma.rn.f32 	%f1060, %f1058, %f1059, %f1057;
	ld.shared.f32 	%f1061, [_ZZ18patch_embed_kernelPKfS0_PfE6sPatch+1412];
	ld.global.f32 	%f1062, [%rd9+361472];
	fma.rn.f32 	%f1063, %f1061, %f1062, %f1060;
	ld.shared.f32 	%f1064, [_ZZ18patch_embed_kernelPKfS0_PfE6sPatch+1416];
	ld.global.f32 	%f1065, [%rd9+362496];
	fma.rn.f32 	%f1066, %f1064, %f1065, %f1063;
	ld.shared.f32 	%f1067, [_ZZ18patch_embed_kernelPKfS0_PfE6sPatch+1420];
	ld.global.f32 	%f1068, [%rd9+363520];
	fma.rn.f32 	%f1069, %f1067, %f1068, %f1066;
	ld.shared.f32 	%f1070, [_ZZ18patch_embed_kernelPKfS0_PfE6sPatch+1424];
	ld.global.f32 	%f1071, [%rd9+364544];
	fma.rn.f32 	%f1072, %f1070, %f1071, %f1069;
	ld.shared.f32 	%f1073, [_ZZ18patch_embed_kernelPKfS0_PfE6sPatch+1428];
	ld.global.f32 	%f1074, [%rd9+365568];
	fma.rn.f32 	%f1075, %f1073, %f1074, %f1072;
	ld.shared.f32 	%f1076, [_ZZ18patch_embed_kernelPKfS0_PfE6sPatch+1432];
	ld.global.f32 	%f1077, [%rd9+366592];
	fma.rn.f32 	%f1078, %f1076, %f1077, %f1075;
	ld.shared.f32 	%f1079, [_ZZ18patch_embed_kernelPKfS0_PfE6sPatch+1436];
	ld.global.f32 	%f1080, [%rd9+367616];
	fma.rn.f32 	%f1081, %f1079, %f1080, %f1078;
	ld.shared.f32 	%f1082, [_ZZ18patch_embed_kernelPKfS0_PfE6sPatch+1440];
	ld.global.f32 	%f1083, [%rd9+368640];
	fma.rn.f32 	%f1084, %f1082, %f1083, %f1081;
	ld.shared.f32 	%f1085, [_ZZ18patch_embed_kernelPKfS0_PfE6sPatch+1444];
	ld.global.f32 	%f1086, [%rd9+369664];
	fma.rn.f32 	%f1087, %f1085, %f1086, %f1084;
	ld.shared.f32 	%f1088, [_ZZ18patch_embed_kernelPKfS0_PfE6sPatch+1448];
	ld.global.f32 	%f1089, [%rd9+370688];
	fma.rn.f32 	%f1090, %f1088, %f1089, %f1087;
	ld.shared.f32 	%f1091, [_ZZ18patch_embed_kernelPKfS0_PfE6sPatch+1452];
	ld.global.f32 	%f1092, [%rd9+371712];
	fma.rn.f32 	%f1093, %f1091, %f1092, %f1090;
	ld.shared.f32 	%f1094, [_ZZ18patch_embed_kernelPKfS0_PfE6sPatch+1456];
	ld.global.f32 	%f1095, [%rd9+372736];
	fma.rn.f32 	%f1096, %f1094, %f1095, %f1093;
	ld.shared.f32 	%f1097, [_ZZ18patch_embed_kernelPKfS0_PfE6sPatch+1460];
	ld.global.f32 	%f1098, [%rd9+373760];
	fma.rn.f32 	%f1099, %f1097, %f1098, %f1096;
	ld.shared.f32 	%f1100, [_ZZ18patch_embed_kernelPKfS0_PfE6sPatch+1464];
	ld.global.f32 	%f1101, [%rd9+374784];
	fma.rn.f32 	%f1102, %f1100, %f1101, %f1099;
	ld.shared.f32 	%f1103, [_ZZ18patch_embed_kernelPKfS0_PfE6sPatch+1468];
	ld.global.f32 	%f1104, [%rd9+375808];
	fma.rn.f32 	%f1105, %f1103, %f1104, %f1102;
	ld.shared.f32 	%f1106, [_ZZ18patch_embed_kernelPKfS0_PfE6sPatch+1472];
	ld.global.f32 	%f1107, [%rd9+376832];
	fma.rn.f32 	%f1108, %f1106, %f1107, %f1105;
	ld.shared.f32 	%f1109, [_ZZ18patch_embed_kernelPKfS0_PfE6sPatch+1476];
	ld.global.f32 	%f1110, [%rd9+377856];
	fma.rn.f32 	%f1111, %f1109, %f1110, %f1108;
	ld.shared.f32 	%f1112, [_ZZ18patch_embed_kernelPKfS0_PfE6sPatch+1480];
	ld.global.f32 	%f1113, [%rd9+378880];
	fma.rn.f32 	%f1114, %f1112, %f1113, %f1111;
	ld.shared.f32 	%f1115, [_ZZ18patch_embed_kernelPKfS0_PfE6sPatch+1484];
	ld.global.f32 	%f1116, [%rd9+379904];
	fma.rn.f32 	%f1117, %f1115, %f1116, %f1114;
	ld.shared.f32 	%f1118, [_ZZ18patch_embed_kernelPKfS0_PfE6sPatch+1488];
	ld.global.f32 	%f1119, [%rd9+380928];
	fma.rn.f32 	%f1120, %f1118, %f1119, %f1117;
	ld.shared.f32 	%f1121, [_ZZ18patch_embed_kernelPKfS0_PfE6sPatch+1492];
	ld.global.f32 	%f1122, [%rd9+381952];
	fma.rn.f32 	%f1123, %f1121, %f1122, %f1120;
	ld.shared.f32 	%f1124, [_ZZ18patch_embed_kernelPKfS0_PfE6sPatch+1496];
	ld.global.f32 	%f1125, [%rd9+382976];
	fma.rn.f32 	%f1126, %f1124, %f1125, %f1123;
	ld.shared.f32 	%f1127, [_ZZ18patch_embed_kernelPKfS0_PfE6sPatch+1500];
	ld.global.f32 	%f1128, [%rd9+384000];
	fma.rn.f32 	%f1129, %f1127, %f1128, %f1126;
	ld.shared.f32 	%f1130, [_ZZ18patch_embed_kernelPKfS0_PfE6sPatch+1504];
	ld.global.f32 	%f1131, [%rd9+385024];
	fma.rn.f32 	%f1132, %f1130, %f1131, %f1129;
	ld.shared.f32 	%f1133, [_ZZ18patch_embed_kernelPKfS0_PfE6sPatch+1508];
	ld.global.f32 	%f1134, [%rd9+386048];
	fma.rn.f32 	%f1135, %f1133, %f1134, %f1132;
	ld.shared.f32 	%f1136, [_ZZ18patch_embed_kernelPKfS0_PfE6sPatch+1512];
	ld.global.f32 	%f1137, [%rd9+387072];
	fma.rn.f32 	%f1138, %f1136, %f1137, %f1135;
	ld.shared.f32 	%f1139, [_ZZ18patch_embed_kernelPKfS0_PfE6sPatch+1516];
	ld.global.f32 	%f1140, [%rd9+388096];
	fma.rn.f32 	%f1141, %f1139, %f1140, %f1138;
	ld.shared.f32 	%f1142, [_ZZ18patch_embed_kernelPKfS0_PfE6sPatch+1520];
	ld.global.f32 	%f1143, [%rd9+389120];
	fma.rn.f32 	%f1144, %f1142, %f1143, %f1141;
	ld.shared.f32 	%f1145, [_ZZ18patch_embed_kernelPKfS0_PfE6sPatch+1524];
	ld.global.f32 	%f1146, [%rd9+390144];
	fma.rn.f32 	%f1147, %f1145, %f1146, %f1144;
	ld.shared.f32 	%f1148, [_ZZ18patch_embed_kernelPKfS0_PfE6sPatch+1528];
	ld.global.f32 	%f1149, [%rd9+391168];
	fma.rn.f32 	%f1150, %f1148, %f1149, %f1147;
	ld.shared.f32 	%f1151, [_ZZ18patch_embed_kernelPKfS0_PfE6sPatch+1532];
	ld.global.f32 	%f1152, [%rd9+392192];
	fma.rn.f32 	%f1153, %f1151, %f1152, %f1150;
	ld.shared.f32 	%f1154, [_ZZ18patch_embed_kernelPKfS0_PfE6sPatch+1536];
	ld.global.f32 	%f1155, [%rd9+393216];
	fma.rn.f32 	%f1156, %f1154, %f1155, %f1153;
	ld.shared.f32 	%f1157, [_ZZ18patch_embed_kernelPKfS0_PfE6sPatch+1540];
	ld.global.f32 	%f1158, [%rd9+394240];
	fma.rn.f32 	%f1159, %f1157, %f1158, %f1156;
	ld.shared.f32 	%f1160, [_ZZ18patch_embed_kernelPKfS0_PfE6sPatch+1544];
	ld.global.f32 	%f1161, [%rd9+395264];
	fma.rn.f32 	%f1162, %f1160, %f1161, %f1159;
	ld.shared.f32 	%f1163, [_ZZ18patch_embed_kernelPKfS0_PfE6sPatch+1548];
	ld.global.f32 	%f1164, [%rd9+396288];
	fma.rn.f32 	%f1165, %f1163, %f1164, %f1162;
	ld.shared.f32 	%f1166, [_ZZ18patch_embed_kernelPKfS0_PfE6sPatch+1552];
	ld.global.f32 	%f1167, [%rd9+397312];
	fma.rn.f32 	%f1168, %f1166, %f1167, %f1165;
	ld.shared.f32 	%f1169, [_ZZ18patch_embed_kernelPKfS0_PfE6sPatch+1556];
	ld.global.f32 	%f1170, [%rd9+398336];
	fma.rn.f32 	%f1171, %f1169, %f1170, %f1168;
	ld.shared.f32 	%f1172, [_ZZ18patch_embed_kernelPKfS0_PfE6sPatch+1560];
	ld.global.f32 	%f1173, [%rd9+399360];
	fma.rn.f32 	%f1174, %f1172, %f1173, %f1171;
	ld.shared.f32 	%f1175, [_ZZ18patch_embed_kernelPKfS0_PfE6sPatch+1564];
	ld.global.f32 	%f1176, [%rd9+400384];
	fma.rn.f32 	%f1177, %f1175, %f1176, %f1174;
	ld.shared.f32 	%f1178, [_ZZ18patch_embed_kernelPKfS0_PfE6sPatch+1568];
	ld.global.f32 	%f1179, [%rd9+401408];
	fma.rn.f32 	%f1180, %f1178, %f1179, %f1177;
	ld.shared.f32 	%f1181, [_ZZ18patch_embed_kernelPKfS0_PfE6sPatch+1572];
	ld.global.f32 	%f1182, [%rd9+402432];
	fma.rn.f32 	%f1183, %f1181, %f1182, %f1180;
	ld.shared.f32 	%f1184, [_ZZ18patch_embed_kernelPKfS0_PfE6sPatch+1576];
	ld.global.f32 	%f1185, [%rd9+403456];
	fma.rn.f32 	%f1186, %f1184, %f1185, %f1183;
	ld.shared.f32 	%f1187, [_ZZ18patch_embed_kernelPKfS0_PfE6sPatch+1580];
	ld.global.f32 	%f1188, [%rd9+404480];
	fma.rn.f32 	%f1189, %f1187, %f1188, %f1186;
	ld.shared.f32 	%f1190, [_ZZ18patch_embed_kernelPKfS0_PfE6sPatch+1584];
	ld.global.f32 	%f1191, [%rd9+405504];
	fma.rn.f32 	%f1192, %f1190, %f1191, %f1189;
	ld.shared.f32 	%f1193, [_ZZ18patch_embed_kernelPKfS0_PfE6sPatch+1588];
	ld.global.f32 	%f1194, [%rd9+406528];
	fma.rn.f32 	%f1195, %f1193, %f1194, %f1192;
	ld.shared.f32 	%f1196, [_ZZ18patch_embed_kernelPKfS0_PfE6sPatch+1592];
	ld.global.f32 	%f1197, [%rd9+407552];
	fma.rn.f32 	%f1198, %f1196, %f1197, %f1195;
	ld.shared.f32 	%f1199, [_ZZ18patch_embed_kernelPKfS0_PfE6sPatch+1596];
	ld.global.f32 	%f1200, [%rd9+408576];
	fma.rn.f32 	%f1201, %f1199, %f1200, %f1198;
	ld.shared.f32 	%f1202, [_ZZ18patch_embed_kernelPKfS0_PfE6sPatch+1600];
	ld.global.f32 	%f1203, [%rd9+409600];
	fma.rn.f32 	%f1204, %f1202, %f1203, %f1201;
	ld.shared.f32 	%f1205, [_ZZ18patch_embed_kernelPKfS0_PfE6sPatch+1604];
	ld.global.f32 	%f1206, [%rd9+410624];
	fma.rn.f32 	%f1207, %f1205, %f1206, %f1204;
	ld.shared.f32 	%f1208, [_ZZ18patch_embed_kernelPKfS0_PfE6sPatch+1608];
	ld.global.f32 	%f1209, [%rd9+411648];
	fma.rn.f32 	%f1210, %f1208, %f1209, %f1207;
	ld.shared.f32 	%f1211, [_ZZ18patch_embed_kernelPKfS0_PfE6sPatch+1612];
	ld.global.f32 	%f1212, [%rd9+412672];
	fma.rn.f32 	%f1213, %f1211, %f1212, %f1210;
	ld.shared.f32 	%f1214, [_ZZ18patch_embed_kernelPKfS0_PfE6sPatch+1616];
	ld.global.f32 	%f1215, [%rd9+413696];
	fma.rn.f32 	%f1216, %f1214, %f1215, %f1213;
	ld.shared.f32 	%f1217, [_ZZ18patch_embed_kernelPKfS0_PfE6sPatch+1620];
	ld.global.f32 	%f1218, [%rd9+414720];
	fma.rn.f32 	%f1219, %f1217, %f1218, %f1216;
	ld.shared.f32 	%f1220, [_ZZ18patch_embed_kernelPKfS0_PfE6sPatch+1624];
	ld.global.f32 	%f1221, [%rd9+415744];
	fma.rn.f32 	%f1222, %f1220, %f1221, %f1219;
	ld.shared.f32 	%f1223, [_ZZ18patch_embed_kernelPKfS0_PfE6sPatch+1628];
	ld.global.f32 	%f1224, [%rd9+416768];
	fma.rn.f32 	%f1225, %f1223, %f1224, %f1222;
	ld.shared.f32 	%f1226, [_ZZ18patch_embed_kernelPKfS0_PfE6sPatch+1632];
	ld.global.f32 	%f1227, [%rd9+417792];
	fma.rn.f32 	%f1228, %f1226, %f1227, %f1225;
	ld.shared.f32 	%f1229, [_ZZ18patch_embed_kernelPKfS0_PfE6sPatch+1636];
	ld.global.f32 	%f1230, [%rd9+418816];
	fma.rn.f32 	%f1231, %f1229, %f1230, %f1228;
	ld.shared.f32 	%f1232, [_ZZ18patch_embed_kernelPKfS0_PfE6sPatch+1640];
	ld.global.f32 	%f1233, [%rd9+419840];
	fma.rn.f32 	%f1234, %f1232, %f1233, %f1231;
	ld.shared.f32 	%f1235, [_ZZ18patch_embed_kernelPKfS0_PfE6sPatch+1644];
	ld.global.f32 	%f1236, [%rd9+420864];
	fma.rn.f32 	%f1237, %f1235, %f1236, %f1234;
	ld.shared.f32 	%f1238, [_ZZ18patch_embed_kernelPKfS0_PfE6sPatch+1648];
	ld.global.f32 	%f1239, [%rd9+421888];
	fma.rn.f32 	%f1240, %f1238, %f1239, %f1237;
	ld.shared.f32 	%f1241, [_ZZ18patch_embed_kernelPKfS0_PfE6sPatch+1652];
	ld.global.f32 	%f1242, [%rd9+422912];
	fma.rn.f32 	%f1243, %f1241, %f1242, %f1240;
	ld.shared.f32 	%f1244, [_ZZ18patch_embed_kernelPKfS0_PfE6sPatch+1656];
	ld.global.f32 	%f1245, [%rd9+423936];
	fma.rn.f32 	%f1246, %f1244, %f1245, %f1243;
	ld.shared.f32 	%f1247, [_ZZ18patch_embed_kernelPKfS0_PfE6sPatch+1660];
	ld.global.f32 	%f1248, [%rd9+424960];
	fma.rn.f32 	%f1249, %f1247, %f1248, %f1246;
	ld.shared.f32 	%f1250, [_ZZ18patch_embed_kernelPKfS0_PfE6sPatch+1664];
	ld.global.f32 	%f1251, [%rd9+425984];
	fma.rn.f32 	%f1252, %f1250, %f1251, %f1249;
	ld.shared.f32 	%f1253, [_ZZ18patch_embed_kernelPKfS0_PfE6sPatch+1668];
	ld.global.f32 	%f1254, [%rd9+427008];
	fma.rn.f32 	%f1255, %f1253, %f1254, %f1252;
	ld.shared.f32 	%f1256, [_ZZ18patch_embed_kernelPKfS0_PfE6sPatch+1672];
	ld.global.f32 	%f1257, [%rd9+428032];
	fma.rn.f32 	%f1258, %f1256, %f1257, %f1255;
	ld.shared.f32 	%f1259, [_ZZ18patch_embed_kernelPKfS0_PfE6sPatch+1676];
	ld.global.f32 	%f1260, [%rd9+429056];
	fma.rn.f32 	%f1261, %f1259, %f1260, %f1258;
	ld.shared.f32 	%f1262, [_ZZ18patch_embed_kernelPKfS0_PfE6sPatch+1680];
	ld.global.f32 	%f1263, [%rd9+430080];
	fma.rn.f32 	%f1264, %f1262, %f1263, %f1261;
	ld.shared.f32 	%f1265, [_ZZ18patch_embed_kernelPKfS0_PfE6sPatch+1684];
	ld.global.f32 	%f1266, [%rd9+431104];
	fma.rn.f32 	%f1267, %f1265, %f1266, %f1264;
	ld.shared.f32 	%f1268, [_ZZ18patch_embed_kernelPKfS0_PfE6sPatch+1688];
	ld.global.f32 	%f1269, [%rd9+432128];
	fma.rn.f32 	%f1270, %f1268, %f1269, %f1267;
	ld.shared.f32 	%f1271, [_ZZ18patch_embed_kernelPKfS0_PfE6sPatch+1692];
	ld.global.f32 	%f1272, [%rd9+433152];
	fma.rn.f32 	%f1273, %f1271, %f1272, %f1270;
	ld.shared.f32 	%f1274, [_ZZ18patch_embed_kernelPKfS0_PfE6sPatch+1696];
	ld.global.f32 	%f1275, [%rd9+434176];
	fma.rn.f32 	%f1276, %f1274, %f1275, %f1273;
	ld.shared.f32 	%f1277, [_ZZ18patch_embed_kernelPKfS0_PfE6sPatch+1700];
	ld.global.f32 	%f1278, [%rd9+435200];
	fma.rn.f32 	%f1279, %f1277, %f1278, %f1276;
	ld.shared.f32 	%f1280, [_ZZ18patch_embed_kernelPKfS0_PfE6sPatch+1704];
	ld.global.f32 	%f1281, [%rd9+436224];
	fma.rn.f32 	%f1282, %f1280, %f1281, %f1279;
	ld.shared.f32 	%f1283, [_ZZ18patch_embed_kernelPKfS0_PfE6sPatch+1708];
	ld.global.f32 	%f1284, [%rd9+437248];
	fma.rn.f32 	%f1285, %f1283, %f1284, %f1282;
	ld.shared.f32 	%f1286, [_ZZ18patch_embed_kernelPKfS0_PfE6sPatch+1712];
	ld.global.f32 	%f1287, [%rd9+438272];
	fma.rn.f32 	%f1288, %f1286, %f1287, %f1285;
	ld.shared.f32 	%f1289, [_ZZ18patch_embed_kernelPKfS0_PfE6sPatch+1716];
	ld.global.f32 	%f1290, [%rd9+439296];
	fma.rn.f32 	%f1291, %f1289, %f1290, %f1288;
	ld.shared.f32 	%f1292, [_ZZ18patch_embed_kernelPKfS0_PfE6sPatch+1720];
	ld.global.f32 	%f1293, [%rd9+440320];
	fma.rn.f32 	%f1294, %f1292, %f1293, %f1291;
	ld.shared.f32 	%f1295, [_ZZ18patch_embed_kernelPKfS0_PfE6sPatch+1724];
	ld.global.f32 	%f1296, [%rd9+441344];
	fma.rn.f32 	%f1297, %f1295, %f1296, %f1294;
	ld.shared.f32 	%f1298, [_ZZ18patch_embed_kernelPKfS0_PfE6sPatch+1728];
	ld.global.f32 	%f1299, [%rd9+442368];
	fma.rn.f32 	%f1300, %f1298, %f1299, %f1297;
	ld.shared.f32 	%f1301, [_ZZ18patch_embed_kernelPKfS0_PfE6sPatch+1732];
	ld.global.f32 	%f1302, [%rd9+443392];
	fma.rn.f32 	%f1303, %f1301, %f1302, %f1300;
	ld.shared.f32 	%f1304, [_ZZ18patch_embed_kernelPKfS0_PfE6sPatch+1736];
	ld.global.f32 	%f1305, [%rd9+444416];
	fma.rn.f32 	%f1306, %f1304, %f1305, %f1303;
	ld.shared.f32 	%f1307, [_ZZ18patch_embed_kernelPKfS0_PfE6sPatch+1740];
	ld.global.f32 	%f1308, [%rd9+445440];
	fma.rn.f32 	%f1309, %f1307, %f1308, %f1306;
	ld.shared.f32 	%f1310, [_ZZ18patch_embed_kernelPKfS0_PfE6sPatch+1744];
	ld.global.f32 	%f1311, [%rd9+446464];
	fma.rn.f32 	%f1312, %f1310, %f1311, %f1309;
	ld.shared.f32 	%f1313, [_ZZ18patch_embed_kernelPKfS0_PfE6sPatch+1748];
	ld.global.f32 	%f1314, [%rd9+447488];
	fma.rn.f32 	%f1315, %f1313, %f1314, %f1312;
	ld.shared.f32 	%f1316, [_ZZ18patch_embed_kernelPKfS0_PfE6sPatch+1752];
	ld.global.f32 	%f1317, [%rd9+448512];
	fma.rn.f32 	%f1318, %f1316, %f1317, %f1315;
	ld.shared.f32 	%f1319, [_ZZ18patch_embed_kernelPKfS0_PfE6sPatch+1756];
	ld.global.f32 	%f1320, [%rd9+449536];
	fma.rn.f32 	%f1321, %f1319, %f1320, %f1318;
	ld.shared.f32 	%f1322, [_ZZ18patch_embed_kernelPKfS0_PfE6sPatch+1760];
	ld.global.f32 	%f1323, [%rd9+450560];
	fma.rn.f32 	%f1324, %f1322, %f1323, %f1321;
	ld.shared.f32 	%f1325, [_ZZ18patch_embed_kernelPKfS0_PfE6sPatch+1764];
	ld.global.f32 	%f1326, [%rd9+451584];
	fma.rn.f32 	%f1327, %f1325, %f1326, %f1324;
	ld.shared.f32 	%f1328, [_ZZ18patch_embed_kernelPKfS0_PfE6sPatch+1768];
	ld.global.f32 	%f1329, [%rd9+452608];
	fma.rn.f32 	%f1330, %f1328, %f1329, %f1327;
	ld.shared.f32 	%f1331, [_ZZ18patch_embed_kernelPKfS0_PfE6sPatch+1772];
	ld.global.f32 	%f1332, [%rd9+453632];
	fma.rn.f32 	%f1333, %f1331, %f1332, %f1330;
	ld.shared.f32 	%f1334, [_ZZ18patch_embed_kernelPKfS0_PfE6sPatch+1776];
	ld.global.f32 	%f1335, [%rd9+454656];
	fma.rn.f32 	%f1336, %f1334, %f1335, %f1333;
	ld.shared.f32 	%f1337, [_ZZ18patch_embed_kernelPKfS0_PfE6sPatch+1780];
	ld.global.f32 	%f1338, [%rd9+455680];
	fma.rn.f32 	%f1339, %f1337, %f1338, %f1336;
	ld.shared.f32 	%f1340, [_ZZ18patch_embed_kernelPKfS0_PfE6sPatch+1784];
	ld.global.f32 	%f1341, [%rd9+456704];
	fma.rn.f32 	%f1342, %f1340, %f1341, %f1339;
	ld.shared.f32 	%f1343, [_ZZ18patch_embed_kernelPKfS0_PfE6sPatch+1788];
	ld.global.f32 	%f1344, [%rd9+457728];
	fma.rn.f32 	%f1345, %f1343, %f1344, %f1342;
	ld.shared.f32 	%f1346, [_ZZ18patch_embed_kernelPKfS0_PfE6sPatch+1792];
	ld.global.f32 	%f1347, [%rd9+458752];
	fma.rn.f32 	%f1348, %f1346, %f1347, %f1345;
	ld.shared.f32 	%f1349, [_ZZ18patch_embed_kernelPKfS0_PfE6sPatch+1796];
	ld.global.f32 	%f1350, [%rd9+459776];
	fma.rn.f32 	%f1351, %f1349, %f1350, %f1348;
	ld.shared.f32 	%f1352, [_ZZ18patch_embed_kernelPKfS0_PfE6sPatch+1800];
	ld.global.f32 	%f1353, [%rd9+460800];
	fma.rn.f32 	%f1354, %f1352, %f1353, %f1351;
	ld.shared.f32 	%f1355, [_ZZ18patch_embed_kernelPKfS0_PfE6sPatch+1804];
	ld.global.f32 	%f1356, [%rd9+461824];
	fma.rn.f32 	%f1357, %f1355, %f1356, %f1354;
	ld.shared.f32 	%f1358, [_ZZ18patch_embed_kernelPKfS0_PfE6sPatch+1808];
	ld.global.f32 	%f1359, [%rd9+462848];
	fma.rn.f32 	%f1360, %f1358, %f1359, %f1357;
	ld.shared.f32 	%f1361, [_ZZ18patch_embed_kernelPKfS0_PfE6sPatch+1812];
	ld.global.f32 	%f1362, [%rd9+463872];
	fma.rn.f32 	%f1363, %f1361, %f1362, %f1360;
	ld.shared.f32 	%f1364, [_ZZ18patch_embed_kernelPKfS0_PfE6sPatch+1816];
	ld.global.f32 	%f1365, [%rd9+464896];
	fma.rn.f32 	%f1366, %f1364, %f1365, %f1363;
	ld.shared.f32 	%f1367, [_ZZ18patch_embed_kernelPKfS0_PfE6sPatch+1820];
	ld.global.f32 	%f1368, [%rd9+465920];
	fma.rn.f32 	%f1369, %f1367, %f1368, %f1366;
	ld.shared.f32 	%f1370, [_ZZ18patch_embed_kernelPKfS0_PfE6sPatch+1824];
	ld.global.f32 	%f1371, [%rd9+466944];
	fma.rn.f32 	%f1372, %f1370, %f1371, %f1369;
	ld.shared.f32 	%f1373, [_ZZ18patch_embed_kernelPKfS0_PfE6sPatch+1828];
	ld.global.f32 	%f1374, [%rd9+467968];
	fma.rn.f32 	%f1375, %f1373, %f1374, %f1372;
	ld.shared.f32 	%f1376, [_ZZ18patch_embed_kernelPKfS0_PfE6sPatch+1832];
	ld.global.f32 	%f1377, [%rd9+468992];
	fma.rn.f32 	%f1378, %f1376, %f1377, %f1375;
	ld.shared.f32 	%f1379, [_ZZ18patch_embed_kernelPKfS0_PfE6sPatch+1836];
	ld.global.f32 	%f1380, [%rd9+470016];
	fma.rn.f32 	%f1381, %f1379, %f1380, %f1378;
	ld.shared.f32 	%f1382, [_ZZ18patch_embed_kernelPKfS0_PfE6sPatch+1840];
	ld.global.f32 	%f1383, [%rd9+471040];
	fma.rn.f32 	%f1384, %f1382, %f1383, %f1381;
	ld.shared.f32 	%f1385, [_ZZ18patch_embed_kernelPKfS0_PfE6sPatch+1844];
	ld.global.f32 	%f1386, [%rd9+472064];
	fma.rn.f32 	%f1387, %f1385, %f1386, %f1384;
	ld.shared.f32 	%f1388, [_ZZ18patch_embed_kernelPKfS0_PfE6sPatch+1848];
	ld.global.f32 	%f1389, [%rd9+473088];
	fma.rn.f32 	%f1390, %f1388, %f1389, %f1387;
	ld.shared.f32 	%f1391, [_ZZ18patch_embed_kernelPKfS0_PfE6sPatch+1852];
	ld.global.f32 	%f1392, [%rd9+474112];
	fma.rn.f32 	%f1393, %f1391, %f1392, %f1390;
	ld.shared.f32 	%f1394, [_ZZ18patch_embed_kernelPKfS0_PfE6sPatch+1856];
	ld.global.f32 	%f1395, [%rd9+475136];
	fma.rn.f32 	%f1396, %f1394, %f1395, %f1393;
	ld.shared.f32 	%f1397, [_ZZ18patch_embed_kernelPKfS0_PfE6sPatch+1860];
	ld.global.f32 	%f1398, [%rd9+476160];
	fma.rn.f32 	%f1399, %f1397, %f1398, %f1396;
	ld.shared.f32 	%f1400, [_ZZ18patch_embed_kernelPKfS0_PfE6sPatch+1864];
	ld.global.f32 	%f1401, [%rd9+477184];
	fma.rn.f32 	%f1402, %f1400, %f1401, %f1399;
	ld.shared.f32 	%f1403, [_ZZ18patch_embed_kernelPKfS0_PfE6sPatch+1868];
	ld.global.f32 	%f1404, [%rd9+478208];
	fma.rn.f32 	%f1405, %f1403, %f1404, %f1402;
	ld.shared.f32 	%f1406, [_ZZ18patch_embed_kernelPKfS0_PfE6sPatch+1872];
	ld.global.f32 	%f1407, [%rd9+479232];
	fma.rn.f32 	%f1408, %f1406, %f1407, %f1405;
	ld.shared.f32 	%f1409, [_ZZ18patch_embed_kernelPKfS0_PfE6sPatch+1876];
	ld.global.f32 	%f1410, [%rd9+480256];
	fma.rn.f32 	%f1411, %f1409, %f1410, %f1408;
	ld.shared.f32 	%f1412, [_ZZ18patch_embed_kernelPKfS0_PfE6sPatch+1880];
	ld.global.f32 	%f1413, [%rd9+481280];
	fma.rn.f32 	%f1414, %f1412, %f1413, %f1411;
	ld.shared.f32 	%f1415, [_ZZ18patch_embed_kernelPKfS0_PfE6sPatch+1884];
	ld.global.f32 	%f1416, [%rd9+482304];
	fma.rn.f32 	%f1417, %f1415, %f1416, %f1414;
	ld.shared.f32 	%f1418, [_ZZ18patch_embed_kernelPKfS0_PfE6sPatch+1888];
	ld.global.f32 	%f1419, [%rd9+483328];
	fma.rn.f32 	%f1420, %f1418, %f1419, %f1417;
	ld.shared.f32 	%f1421, [_ZZ18patch_embed_kernelPKfS0_PfE6sPatch+1892];
	ld.global.f32 	%f1422, [%rd9+484352];
	fma.rn.f32 	%f1423, %f1421, %f1422, %f1420;
	ld.shared.f32 	%f1424, [_ZZ18patch_embed_kernelPKfS0_PfE6sPatch+1896];
	ld.global.f32 	%f1425, [%rd9+485376];
	fma.rn.f32 	%f1426, %f1424, %f1425, %f1423;
	ld.shared.f32 	%f1427, [_ZZ18patch_embed_kernelPKfS0_PfE6sPatch+1900];
	ld.global.f32 	%f1428, [%rd9+486400];
	fma.rn.f32 	%f1429, %f1427, %f1428, %f1426;
	ld.shared.f32 	%f1430, [_ZZ18patch_embed_kernelPKfS0_PfE6sPatch+1904];
	ld.global.f32 	%f1431, [%rd9+487424];
	fma.rn.f32 	%f1432, %f1430, %f1431, %f1429;
	ld.shared.f32 	%f1433, [_ZZ18patch_embed_kernelPKfS0_PfE6sPatch+1908];
	ld.global.f32 	%f1434, [%rd9+488448];
	fma.rn.f32 	%f1435, %f1433, %f1434, %f1432;
	ld.shared.f32 	%f1436, [_ZZ18patch_embed_kernelPKfS0_PfE6sPatch+1912];
	ld.global.f32 	%f1437, [%rd9+489472];
	fma.rn.f32 	%f1438, %f1436, %f1437, %f1435;
	ld.shared.f32 	%f1439, [_ZZ18patch_embed_kernelPKfS0_PfE6sPatch+1916];
	ld.global.f32 	%f1440, [%rd9+490496];
	fma.rn.f32 	%f1441, %f1439, %f1440, %f1438;
	ld.shared.f32 	%f1442, [_ZZ18patch_embed_kernelPKfS0_PfE6sPatch+1920];
	ld.global.f32 	%f1443, [%rd9+491520];
	fma.rn.f32 	%f1444, %f1442, %f1443, %f1441;
	ld.shared.f32 	%f1445, [_ZZ18patch_embed_kernelPKfS0_PfE6sPatch+1924];
	ld.global.f32 	%f1446, [%rd9+492544];
	fma.rn.f32 	%f1447, %f1445, %f1446, %f1444;
	ld.shared.f32 	%f1448, [_ZZ18patch_embed_kernelPKfS0_PfE6sPatch+1928];
	ld.global.f32 	%f1449, [%rd9+493568];
	fma.rn.f32 	%f1450, %f1448, %f1449, %f1447;
	ld.shared.f32 	%f1451, [_ZZ18patch_embed_kernelPKfS0_PfE6sPatch+1932];
	ld.global.f32 	%f1452, [%rd9+494592];
	fma.rn.f32 	%f1453, %f1451, %f1452, %f1450;
	ld.shared.f32 	%f1454, [_ZZ18patch_embed_kernelPKfS0_PfE6sPatch+1936];
	ld.global.f32 	%f1455, [%rd9+495616];
	fma.rn.f32 	%f1456, %f1454, %f1455, %f1453;
	ld.shared.f32 	%f1457, [_ZZ18patch_embed_kernelPKfS0_PfE6sPatch+1940];
	ld.global.f32 	%f1458, [%rd9+496640];
	fma.rn.f32 	%f1459, %f1457, %f1458, %f1456;
	ld.shared.f32 	%f1460, [_ZZ18patch_embed_kernelPKfS0_PfE6sPatch+1944];
	ld.global.f32 	%f1461, [%rd9+497664];
	fma.rn.f32 	%f1462, %f1460, %f1461, %f1459;
	ld.shared.f32 	%f1463, [_ZZ18patch_embed_kernelPKfS0_PfE6sPatch+1948];
	ld.global.f32 	%f1464, [%rd9+498688];
	fma.rn.f32 	%f1465, %f1463, %f1464, %f1462;
	ld.shared.f32 	%f1466, [_ZZ18patch_embed_kernelPKfS0_PfE6sPatch+1952];
	ld.global.f32 	%f1467, [%rd9+499712];
	fma.rn.f32 	%f1468, %f1466, %f1467, %f1465;
	ld.shared.f32 	%f1469, [_ZZ18patch_embed_kernelPKfS0_PfE6sPatch+1956];
	ld.global.f32 	%f1470, [%rd9+500736];
	fma.rn.f32 	%f1471, %f1469, %f1470, %f1468;
	ld.shared.f32 	%f1472, [_ZZ18patch_embed_kernelPKfS0_PfE6sPatch+1960];
	ld.global.f32 	%f1473, [%rd9+501760];
	fma.rn.f32 	%f1474, %f1472, %f1473, %f1471;
	ld.shared.f32 	%f1475, [_ZZ18patch_embed_kernelPKfS0_PfE6sPatch+1964];
	ld.global.f32 	%f1476, [%rd9+502784];
	fma.rn.f32 	%f1477, %f1475, %f1476, %f1474;
	ld.shared.f32 	%f1478, [_ZZ18patch_embed_kernelPKfS0_PfE6sPatch+1968];
	ld.global.f32 	%f1479, [%rd9+503808];
	fma.rn.f32 	%f1480, %f1478, %f1479, %f1477;
	ld.shared.f32 	%f1481, [_ZZ18patch_embed_kernelPKfS0_PfE6sPatch+1972];
	ld.global.f32 	%f1482, [%rd9+504832];
	fma.rn.f32 	%f1483, %f1481, %f1482, %f1480;
	ld.shared.f32 	%f1484, [_ZZ18patch_embed_kernelPKfS0_PfE6sPatch+1976];
	ld.global.f32 	%f1485, [%rd9+505856];
	fma.rn.f32 	%f1486, %f1484, %f1485, %f1483;
	ld.shared.f32 	%f1487, [_ZZ18patch_embed_kernelPKfS0_PfE6sPatch+1980];
	ld.global.f32 	%f1488, [%rd9+506880];
	fma.rn.f32 	%f1489, %f1487, %f1488, %f1486;
	ld.shared.f32 	%f1490, [_ZZ18patch_embed_kernelPKfS0_PfE6sPatch+1984];
	ld.global.f32 	%f1491, [%rd9+507904];
	fma.rn.f32 	%f1492, %f1490, %f1491, %f1489;
	ld.shared.f32 	%f1493, [_ZZ18patch_embed_kernelPKfS0_PfE6sPatch+1988];
	ld.global.f32 	%f1494, [%rd9+508928];
	fma.rn.f32 	%f1495, %f1493, %f1494, %f1492;
	ld.shared.f32 	%f1496, [_ZZ18patch_embed_kernelPKfS0_PfE6sPatch+1992];
	ld.global.f32 	%f1497, [%rd9+509952];
	fma.rn.f32 	%f1498, %f1496, %f1497, %f1495;
	ld.shared.f32 	%f1499, [_ZZ18patch_embed_kernelPKfS0_PfE6sPatch+1996];
	ld.global.f32 	%f1500, [%rd9+510976];
	fma.rn.f32 	%f1501, %f1499, %f1500, %f1498;
	ld.shared.f32 	%f1502, [_ZZ18patch_embed_kernelPKfS0_PfE6sPatch+2000];
	ld.global.f32 	%f1503, [%rd9+512000];
	fma.rn.f32 	%f1504, %f1502, %f1503, %f1501;
	ld.shared.f32 	%f1505, [_ZZ18patch_embed_kernelPKfS0_PfE6sPatch+2004];
	ld.global.f32 	%f1506, [%rd9+513024];
	fma.rn.f32 	%f1507, %f1505, %f1506, %f1504;
	ld.shared.f32 	%f1508, [_ZZ18patch_embed_kernelPKfS0_PfE6sPatch+2008];
	ld.global.f32 	%f1509, [%rd9+514048];
	fma.rn.f32 	%f1510, %f1508, %f1509, %f1507;
	ld.shared.f32 	%f1511, [_ZZ18patch_embed_kernelPKfS0_PfE6sPatch+2012];
	ld.global.f32 	%f1512, [%rd9+515072];
	fma.rn.f32 	%f1513, %f1511, %f1512, %f1510;
	ld.shared.f32 	%f1514, [_ZZ18patch_embed_kernelPKfS0_PfE6sPatch+2016];
	ld.global.f32 	%f1515, [%rd9+516096];
	fma.rn.f32 	%f1516, %f1514, %f1515, %f1513;
	ld.shared.f32 	%f1517, [_ZZ18patch_embed_kernelPKfS0_PfE6sPatch+2020];
	ld.global.f32 	%f1518, [%rd9+517120];
	fma.rn.f32 	%f1519, %f1517, %f1518, %f1516;
	ld.shared.f32 	%f1520, [_ZZ18patch_embed_kernelPKfS0_PfE6sPatch+2024];
	ld.global.f32 	%f1521, [%rd9+518144];
	fma.rn.f32 	%f1522, %f1520, %f1521, %f1519;
	ld.shared.f32 	%f1523, [_ZZ18patch_embed_kernelPKfS0_PfE6sPatch+2028];
	ld.global.f32 	%f1524, [%rd9+519168];
	fma.rn.f32 	%f1525, %f1523, %f1524, %f1522;
	ld.shared.f32 	%f1526, [_ZZ18patch_embed_kernelPKfS0_PfE6sPatch+2032];
	ld.global.f32 	%f1527, [%rd9+520192];
	fma.rn.f32 	%f1528, %f1526, %f1527, %f1525;
	ld.shared.f32 	%f1529, [_ZZ18patch_embed_kernelPKfS0_PfE6sPatch+2036];
	ld.global.f32 	%f1530, [%rd9+521216];
	fma.rn.f32 	%f1531, %f1529, %f1530, %f1528;
	ld.shared.f32 	%f1532, [_ZZ18patch_embed_kernelPKfS0_PfE6sPatch+2040];
	ld.global.f32 	%f1533, [%rd9+522240];
	fma.rn.f32 	%f1534, %f1532, %f1533, %f1531;
	ld.shared.f32 	%f1535, [_ZZ18patch_embed_kernelPKfS0_PfE6sPatch+2044];
	ld.global.f32 	%f1536, [%rd9+523264];
	fma.rn.f32 	%f1537, %f1535, %f1536, %f1534;
	ld.shared.f32 	%f1538, [_ZZ18patch_embed_kernelPKfS0_PfE6sPatch+2048];
	ld.global.f32 	%f1539, [%rd9+524288];
	fma.rn.f32 	%f1540, %f1538, %f1539, %f1537;
	ld.shared.f32 	%f1541, [_ZZ18patch_embed_kernelPKfS0_PfE6sPatch+2052];
	ld.global.f32 	%f1542, [%rd9+525312];
	fma.rn.f32 	%f1543, %f1541, %f1542, %f1540;
	ld.shared.f32 	%f1544, [_ZZ18patch_embed_kernelPKfS0_PfE6sPatch+2056];
	ld.global.f32 	%f1545, [%rd9+526336];
	fma.rn.f32 	%f1546, %f1544, %f1545, %f1543;
	ld.shared.f32 	%f1547, [_ZZ18patch_embed_kernelPKfS0_PfE6sPatch+2060];
	ld.global.f32 	%f1548, [%rd9+527360];
	fma.rn.f32 	%f1549, %f1547, %f1548, %f1546;
	ld.shared.f32 	%f1550, [_ZZ18patch_embed_kernelPKfS0_PfE6sPatch+2064];
	ld.global.f32 	%f1551, [%rd9+528384];
	fma.rn.f32 	%f1552, %f1550, %f1551, %f1549;
	ld.shared.f32 	%f1553, [_ZZ18patch_embed_kernelPKfS0_PfE6sPatch+2068];
	ld.global.f32 	%f1554, [%rd9+529408];
	fma.rn.f32 	%f1555, %f1553, %f1554, %f1552;
	ld.shared.f32 	%f1556, [_ZZ18patch_embed_kernelPKfS0_PfE6sPatch+2072];
	ld.global.f32 	%f1557, [%rd9+530432];
	fma.rn.f32 	%f1558, %f1556, %f1557, %f1555;
	ld.shared.f32 	%f1559, [_ZZ18patch_embed_kernelPKfS0_PfE6sPatch+2076];
	ld.global.f32 	%f1560, [%rd9+531456];
	fma.rn.f32 	%f1561, %f1559, %f1560, %f1558;
	ld.shared.f32 	%f1562, [_ZZ18patch_embed_kernelPKfS0_PfE6sPatch+2080];
	ld.global.f32 	%f1563, [%rd9+532480];
	fma.rn.f32 	%f1564, %f1562, %f1563, %f1561;
	ld.shared.f32 	%f1565, [_ZZ18patch_embed_kernelPKfS0_PfE6sPatch+2084];
	ld.global.f32 	%f1566, [%rd9+533504];
	fma.rn.f32 	%f1567, %f1565, %f1566, %f1564;
	ld.shared.f32 	%f1568, [_ZZ18patch_embed_kernelPKfS0_PfE6sPatch+2088];
	ld.global.f32 	%f1569, [%rd9+534528];
	fma.rn.f32 	%f1570, %f1568, %f1569, %f1567;
	ld.shared.f32 	%f1571, [_ZZ18patch_embed_kernelPKfS0_PfE6sPatch+2092];
	ld.global.f32 	%f1572, [%rd9+535552];
	fma.rn.f32 	%f1573, %f1571, %f1572, %f1570;
	ld.shared.f32 	%f1574, [_ZZ18patch_embed_kernelPKfS0_PfE6sPatch+2096];
	ld.global.f32 	%f1575, [%rd9+536576];
	fma.rn.f32 	%f1576, %f1574, %f1575, %f1573;
	ld.shared.f32 	%f1577, [_ZZ18patch_embed_kernelPKfS0_PfE6sPatch+2100];
	ld.global.f32 	%f1578, [%rd9+537600];
	fma.rn.f32 	%f1579, %f1577, %f1578, %f1576;
	ld.shared.f32 	%f1580, [_ZZ18patch_embed_kernelPKfS0_PfE6sPatch+2104];
	ld.global.f32 	%f1581, [%rd9+538624];
	fma.rn.f32 	%f1582, %f1580, %f1581, %f1579;
	ld.shared.f32 	%f1583, [_ZZ18patch_embed_kernelPKfS0_PfE6sPatch+2108];
	ld.global.f32 	%f1584, [%rd9+539648];
	fma.rn.f32 	%f1585, %f1583, %f1584, %f1582;
	ld.shared.f32 	%f1586, [_ZZ18patch_embed_kernelPKfS0_PfE6sPatch+2112];
	ld.global.f32 	%f1587, [%rd9+540672];
	fma.rn.f32 	%f1588, %f1586, %f1587, %f1585;
	ld.shared.f32 	%f1589, [_ZZ18patch_embed_kernelPKfS0_PfE6sPatch+2116];
	ld.global.f32 	%f1590, [%rd9+541696];
	fma.rn.f32 	%f1591, %f1589, %f1590, %f1588;
	ld.shared.f32 	%f1592, [_ZZ18patch_embed_kernelPKfS0_PfE6sPatch+2120];
	ld.global.f32 	%f1593, [%rd9+542720];
	fma.rn.f32 	%f1594, %f1592, %f1593, %f1591;
	ld.shared.f32 	%f1595, [_ZZ18patch_embed_kernelPKfS0_PfE6sPatch+2124];
	ld.global.f32 	%f1596, [%rd9+543744];
	fma.rn.f32 	%f1597, %f1595, %f1596, %f1594;
	ld.shared.f32 	%f1598, [_ZZ18patch_embed_kernelPKfS0_PfE6sPatch+2128];
	ld.global.f32 	%f1599, [%rd9+544768];
	fma.rn.f32 	%f1600, %f1598, %f1599, %f1597;
	ld.shared.f32 	%f1601, [_ZZ18patch_embed_kernelPKfS0_PfE6sPatch+2132];
	ld.global.f32 	%f1602, [%rd9+545792];
	fma.rn.f32 	%f1603, %f1601, %f1602, %f1600;
	ld.shared.f32 	%f1604, [_ZZ18patch_embed_kernelPKfS0_PfE6sPatch+2136];
	ld.global.f32 	%f1605, [%rd9+546816];
	fma.rn.f32 	%f1606, %f1604, %f1605, %f1603;
	ld.shared.f32 	%f1607, [_ZZ18patch_embed_kernelPKfS0_PfE6sPatch+2140];
	ld.global.f32 	%f1608, [%rd9+547840];
	fma.rn.f32 	%f1609, %f1607, %f1608, %f1606;
	ld.shared.f32 	%f1610, [_ZZ18patch_embed_kernelPKfS0_PfE6sPatch+2144];
	ld.global.f32 	%f1611, [%rd9+548864];
	fma.rn.f32 	%f1612, %f1610, %f1611, %f1609;
	ld.shared.f32 	%f1613, [_ZZ18patch_embed_kernelPKfS0_PfE6sPatch+2148];
	ld.global.f32 	%f1614, [%rd9+549888];
	fma.rn.f32 	%f1615, %f1613, %f1614, %f1612;
	ld.shared.f32 	%f1616, [_ZZ18patch_embed_kernelPKfS0_PfE6sPatch+2152];
	ld.global.f32 	%f1617, [%rd9+550912];
	fma.rn.f32 	%f1618, %f1616, %f1617, %f1615;
	ld.shared.f32 	%f1619, [_ZZ18patch_embed_kernelPKfS0_PfE6sPatch+2156];
	ld.global.f32 	%f1620, [%rd9+551936];
	fma.rn.f32 	%f1621, %f1619, %f1620, %f1618;
	ld.shared.f32 	%f1622, [_ZZ18patch_embed_kernelPKfS0_PfE6sPatch+2160];
	ld.global.f32 	%f1623, [%rd9+552960];
	fma.rn.f32 	%f1624, %f1622, %f1623, %f1621;
	ld.shared.f32 	%f1625, [_ZZ18patch_embed_kernelPKfS0_PfE6sPatch+2164];
	ld.global.f32 	%f1626, [%rd9+553984];
	fma.rn.f32 	%f1627, %f1625, %f1626, %f1624;
	ld.shared.f32 	%f1628, [_ZZ18patch_embed_kernelPKfS0_PfE6sPatch+2168];
	ld.global.f32 	%f1629, [%rd9+555008];
	fma.rn.f32 	%f1630, %f1628, %f1629, %f1627;
	ld.shared.f32 	%f1631, [_ZZ18patch_embed_kernelPKfS0_PfE6sPatch+2172];
	ld.global.f32 	%f1632, [%rd9+556032];
	fma.rn.f32 	%f1633, %f1631, %f1632, %f1630;
	ld.shared.f32 	%f1634, [_ZZ18patch_embed_kernelPKfS0_PfE6sPatch+2176];
	ld.global.f32 	%f1635, [%rd9+557056];
	fma.rn.f32 	%f1636, %f1634, %f1635, %f1633;
	ld.shared.f32 	%f1637, [_ZZ18patch_embed_kernelPKfS0_PfE6sPatch+2180];
	ld.global.f32 	%f1638, [%rd9+558080];
	fma.rn.f32 	%f1639, %f1637, %f1638, %f1636;
	ld.shared.f32 	%f1640, [_ZZ18patch_embed_kernelPKfS0_PfE6sPatch+2184];
	ld.global.f32 	%f1641, [%rd9+559104];
	fma.rn.f32 	%f1642, %f1640, %f1641, %f1639;
	ld.shared.f32 	%f1643, [_ZZ18patch_embed_kernelPKfS0_PfE6sPatch+2188];
	ld.global.f32 	%f1644, [%rd9+560128];
	fma.rn.f32 	%f1645, %f1643, %f1644, %f1642;
	ld.shared.f32 	%f1646, [_ZZ18patch_embed_kernelPKfS0_PfE6sPatch+2192];
	ld.global.f32 	%f1647, [%rd9+561152];
	fma.rn.f32 	%f1648, %f1646, %f1647, %f1645;
	ld.shared.f32 	%f1649, [_ZZ18patch_embed_kernelPKfS0_PfE6sPatch+2196];
	ld.global.f32 	%f1650, [%rd9+562176];
	fma.rn.f32 	%f1651, %f1649, %f1650, %f1648;
	ld.shared.f32 	%f1652, [_ZZ18patch_embed_kernelPKfS0_PfE6sPatch+2200];
	ld.global.f32 	%f1653, [%rd9+563200];
	fma.rn.f32 	%f1654, %f1652, %f1653, %f1651;
	ld.shared.f32 	%f1655, [_ZZ18patch_embed_kernelPKfS0_PfE6sPatch+2204];
	ld.global.f32 	%f1656, [%rd9+564224];
	fma.rn.f32 	%f1657, %f1655, %f1656, %f1654;
	ld.shared.f32 	%f1658, [_ZZ18patch_embed_kernelPKfS0_PfE6sPatch+2208];
	ld.global.f32 	%f1659, [%rd9+565248];
	fma.rn.f32 	%f1660, %f1658, %f1659, %f1657;
	ld.shared.f32 	%f1661, [_ZZ18patch_embed_kernelPKfS0_PfE6sPatch+2212];
	ld.global.f32 	%f1662, [%rd9+566272];
	fma.rn.f32 	%f1663, %f1661, %f1662, %f1660;
	ld.shared.f32 	%f1664, [_ZZ18patch_embed_kernelPKfS0_PfE6sPatch+2216];
	ld.global.f32 	%f1665, [%rd9+567296];
	fma.rn.f32 	%f1666, %f1664, %f1665, %f1663;
	ld.shared.f32 	%f1667, [_ZZ18patch_embed_kernelPKfS0_PfE6sPatch+2220];
	ld.global.f32 	%f1668, [%rd9+568320];
	fma.rn.f32 	%f1669, %f1667, %f1668, %f1666;
	ld.shared.f32 	%f1670, [_ZZ18patch_embed_kernelPKfS0_PfE6sPatch+2224];
	ld.global.f32 	%f1671, [%rd9+569344];
	fma.rn.f32 	%f1672, %f1670, %f1671, %f1669;
	ld.shared.f32 	%f1673, [_ZZ18patch_embed_kernelPKfS0_PfE6sPatch+2228];
	ld.global.f32 	%f1674, [%rd9+570368];
	fma.rn.f32 	%f1675, %f1673, %f1674, %f1672;
	ld.shared.f32 	%f1676, [_ZZ18patch_embed_kernelPKfS0_PfE6sPatch+2232];
	ld.global.f32 	%f1677, [%rd9+571392];
	fma.rn.f32 	%f1678, %f1676, %f1677, %f1675;
	ld.shared.f32 	%f1679, [_ZZ18patch_embed_kernelPKfS0_PfE6sPatch+2236];
	ld.global.f32 	%f1680, [%rd9+572416];
	fma.rn.f32 	%f1681, %f1679, %f1680, %f1678;
	ld.shared.f32 	%f1682, [_ZZ18patch_embed_kernelPKfS0_PfE6sPatch+2240];
	ld.global.f32 	%f1683, [%rd9+573440];
	fma.rn.f32 	%f1684, %f1682, %f1683, %f1681;
	ld.shared.f32 	%f1685, [_ZZ18patch_embed_kernelPKfS0_PfE6sPatch+2244];
	ld.global.f32 	%f1686, [%rd9+574464];
	fma.rn.f32 	%f1687, %f1685, %f1686, %f1684;
	ld.shared.f32 	%f1688, [_ZZ18patch_embed_kernelPKfS0_PfE6sPatch+2248];
	ld.global.f32 	%f1689, [%rd9+575488];
	fma.rn.f32 	%f1690, %f1688, %f1689, %f1687;
	ld.shared.f32 	%f1691, [_ZZ18patch_embed_kernelPKfS0_PfE6sPatch+2252];
	ld.global.f32 	%f1692, [%rd9+576512];
	fma.rn.f32 	%f1693, %f1691, %f1692, %f1690;
	ld.shared.f32 	%f1694, [_ZZ18patch_embed_kernelPKfS0_PfE6sPatch+2256];
	ld.global.f32 	%f1695, [%rd9+577536];
	fma.rn.f32 	%f1696, %f1694, %f1695, %f1693;
	ld.shared.f32 	%f1697, [_ZZ18patch_embed_kernelPKfS0_PfE6sPatch+2260];
	ld.global.f32 	%f1698, [%rd9+578560];
	fma.rn.f32 	%f1699, %f1697, %f1698, %f1696;
	ld.shared.f32 	%f1700, [_ZZ18patch_embed_kernelPKfS0_PfE6sPatch+2264];
	ld.global.f32 	%f1701, [%rd9+579584];
	fma.rn.f32 	%f1702, %f1700, %f1701, %f1699;
	ld.shared.f32 	%f1703, [_ZZ18patch_embed_kernelPKfS0_PfE6sPatch+2268];
	ld.global.f32 	%f1704, [%rd9+580608];
	fma.rn.f32 	%f1705, %f1703, %f1704, %f1702;
	ld.shared.f32 	%f1706, [_ZZ18patch_embed_kernelPKfS0_PfE6sPatch+2272];
	ld.global.f32 	%f1707, [%rd9+581632];
	fma.rn.f32 	%f1708, %f1706, %f1707, %f1705;
	ld.shared.f32 	%f1709, [_ZZ18patch_embed_kernelPKfS0_PfE6sPatch+2276];
	ld.global.f32 	%f1710, [%rd9+582656];
	fma.rn.f32 	%f1711, %f1709, %f1710, %f1708;
	ld.shared.f32 	%f1712, [_ZZ18patch_embed_kernelPKfS0_PfE6sPatch+2280];
	ld.global.f32 	%f1713, [%rd9+583680];
	fma.rn.f32 	%f1714, %f1712, %f1713, %f1711;
	ld.shared.f32 	%f1715, [_ZZ18patch_embed_kernelPKfS0_PfE6sPatch+2284];
	ld.global.f32 	%f1716, [%rd9+584704];
	fma.rn.f32 	%f1717, %f1715, %f1716, %f1714;
	ld.shared.f32 	%f1718, [_ZZ18patch_embed_kernelPKfS0_PfE6sPatch+2288];
	ld.global.f32 	%f1719, [%rd9+585728];
	fma.rn.f32 	%f1720, %f1718, %f1719, %f1717;
	ld.shared.f32 	%f1721, [_ZZ18patch_embed_kernelPKfS0_PfE6sPatch+2292];
	ld.global.f32 	%f1722, [%rd9+586752];
	fma.rn.f32 	%f1723, %f1721, %f1722, %f1720;
	ld.shared.f32 	%f1724, [_ZZ18patch_embed_kernelPKfS0_PfE6sPatch+2296];
	ld.global.f32 	%f1725, [%rd9+587776];
	fma.rn.f32 	%f1726, %f1724, %f1725, %f1723;
	ld.shared.f32 	%f1727, [_ZZ18patch_embed_kernelPKfS0_PfE6sPatch+2300];
	ld.global.f32 	%f1728, [%rd9+588800];
	fma.rn.f32 	%f1729, %f1727, %f1728, %f1726;
	ld.shared.f32 	%f1730, [_ZZ18patch_embed_kernelPKfS0_PfE6sPatch+2304];
	ld.global.f32 	%f1731, [%rd9+589824];
	fma.rn.f32 	%f1732, %f1730, %f1731, %f1729;
	ld.shared.f32 	%f1733, [_ZZ18patch_embed_kernelPKfS0_PfE6sPatch+2308];
	ld.global.f32 	%f1734, [%rd9+590848];
	fma.rn.f32 	%f1735, %f1733, %f1734, %f1732;
	ld.shared.f32 	%f1736, [_ZZ18patch_embed_kernelPKfS0_PfE6sPatch+2312];
	ld.global.f32 	%f1737, [%rd9+591872];
	fma.rn.f32 	%f1738, %f1736, %f1737, %f1735;
	ld.shared.f32 	%f1739, [_ZZ18patch_embed_kernelPKfS0_PfE6sPatch+2316];
	ld.global.f32 	%f1740, [%rd9+592896];
	fma.rn.f32 	%f1741, %f1739, %f1740, %f1738;
	ld.shared.f32 	%f1742, [_ZZ18patch_embed_kernelPKfS0_PfE6sPatch+2320];
	ld.global.f32 	%f1743, [%rd9+593920];
	fma.rn.f32 	%f1744, %f1742, %f1743, %f1741;
	ld.shared.f32 	%f1745, [_ZZ18patch_embed_kernelPKfS0_PfE6sPatch+2324];
	ld.global.f32 	%f1746, [%rd9+594944];
	fma.rn.f32 	%f1747, %f1745, %f1746, %f1744;
	ld.shared.f32 	%f1748, [_ZZ18patch_embed_kernelPKfS0_PfE6sPatch+2328];
	ld.global.f32 	%f1749, [%rd9+595968];
	fma.rn.f32 	%f1750, %f1748, %f1749, %f1747;
	ld.shared.f32 	%f1751, [_ZZ18patch_embed_kernelPKfS0_PfE6sPatch+2332];
	ld.global.f32 	%f1752, [%rd9+596992];
	fma.rn.f32 	%f1753, %f1751, %f1752, %f1750;
	ld.shared.f32 	%f1754, [_ZZ18patch_embed_kernelPKfS0_PfE6sPatch+2336];
	ld.global.f32 	%f1755, [%rd9+598016];
	fma.rn.f32 	%f1756, %f1754, %f1755, %f1753;
	ld.shared.f32 	%f1757, [_ZZ18patch_embed_kernelPKfS0_PfE6sPatch+2340];
	ld.global.f32 	%f1758, [%rd9+599040];
	fma.rn.f32 	%f1759, %f1757, %f1758, %f1756;
	ld.shared.f32 	%f1760, [_ZZ18patch_embed_kernelPKfS0_PfE6sPatch+2344];
	ld.global.f32 	%f1761, [%rd9+600064];
	fma.rn.f32 	%f1762, %f1760, %f1761, %f1759;
	ld.shared.f32 	%f1763, [_ZZ18patch_embed_kernelPKfS0_PfE6sPatch+2348];
	ld.global.f32 	%f1764, [%rd9+601088];
	fma.rn.f32 	%f1765, %f1763, %f1764, %f1762;
	ld.shared.f32 	%f1766, [_ZZ18patch_embed_kernelPKfS0_PfE6sPatch+2352];
	ld.global.f32 	%f1767, [%rd9+602112];
	fma.rn.f32 	%f1768, %f1766, %f1767, %f1765;
	ld.shared.f32 	%f1769, [_ZZ18patch_embed_kernelPKfS0_PfE6sPatch+2356];
	ld.global.f32 	%f1770, [%rd9+603136];
	fma.rn.f32 	%f1771, %f1769, %f1770, %f1768;
	ld.shared.f32 	%f1772, [_ZZ18patch_embed_kernelPKfS0_PfE6sPatch+2360];
	ld.global.f32 	%f1773, [%rd9+604160];
	fma.rn.f32 	%f1774, %f1772, %f1773, %f1771;
	ld.shared.f32 	%f1775, [_ZZ18patch_embed_kernelPKfS0_PfE6sPatch+2364];
	ld.global.f32 	%f1776, [%rd9+605184];
	fma.rn.f32 	%f1777, %f1775, %f1776, %f1774;
	ld.shared.f32 	%f1778, [_ZZ18patch_embed_kernelPKfS0_PfE6sPatch+2368];
	ld.global.f32 	%f1779, [%rd9+606208];
	fma.rn.f32 	%f1780, %f1778, %f1779, %f1777;
	ld.shared.f32 	%f1781, [_ZZ18patch_embed_kernelPKfS0_PfE6sPatch+2372];
	ld.global.f32 	%f1782, [%rd9+607232];
	fma.rn.f32 	%f1783, %f1781, %f1782, %f1780;
	ld.shared.f32 	%f1784, [_ZZ18patch_embed_kernelPKfS0_PfE6sPatch+2376];
	ld.global.f32 	%f1785, [%rd9+608256];
	fma.rn.f32 	%f1786, %f1784, %f1785, %f1783;
	ld.shared.f32 	%f1787, [_ZZ18patch_embed_kernelPKfS0_PfE6sPatch+2380];
	ld.global.f32 	%f1788, [%rd9+609280];
	fma.rn.f32 	%f1789, %f1787, %f1788, %f1786;
	ld.shared.f32 	%f1790, [_ZZ18patch_embed_kernelPKfS0_PfE6sPatch+2384];
	ld.global.f32 	%f1791, [%rd9+610304];
	fma.rn.f32 	%f1792, %f1790, %f1791, %f1789;
	ld.shared.f32 	%f1793, [_ZZ18patch_embed_kernelPKfS0_PfE6sPatch+2388];
	ld.global.f32 	%f1794, [%rd9+611328];
	fma.rn.f32 	%f1795, %f1793, %f1794, %f1792;
	ld.shared.f32 	%f1796, [_ZZ18patch_embed_kernelPKfS0_PfE6sPatch+2392];
	ld.global.f32 	%f1797, [%rd9+612352];
	fma.rn.f32 	%f1798, %f1796, %f1797, %f1795;
	ld.shared.f32 	%f1799, [_ZZ18patch_embed_kernelPKfS0_PfE6sPatch+2396];
	ld.global.f32 	%f1800, [%rd9+613376];
	fma.rn.f32 	%f1801, %f1799, %f1800, %f1798;
	ld.shared.f32 	%f1802, [_ZZ18patch_embed_kernelPKfS0_PfE6sPatch+2400];
	ld.global.f32 	%f1803, [%rd9+614400];
	fma.rn.f32 	%f1804, %f1802, %f1803, %f1801;
	ld.shared.f32 	%f1805, [_ZZ18patch_embed_kernelPKfS0_PfE6sPatch+2404];
	ld.global.f32 	%f1806, [%rd9+615424];
	fma.rn.f32 	%f1807, %f1805, %f1806, %f1804;
	ld.shared.f32 	%f1808, [_ZZ18patch_embed_kernelPKfS0_PfE6sPatch+2408];
	ld.global.f32 	%f1809, [%rd9+616448];
	fma.rn.f32 	%f1810, %f1808, %f1809, %f1807;
	ld.shared.f32 	%f1811, [_ZZ18patch_embed_kernelPKfS0_PfE6sPatch+2412];
	ld.global.f32 	%f1812, [%rd9+617472];
	fma.rn.f32 	%f1813, %f1811, %f1812, %f1810;
	ld.shared.f32 	%f1814, [_ZZ18patch_embed_kernelPKfS0_PfE6sPatch+2416];
	ld.global.f32 	%f1815, [%rd9+618496];
	fma.rn.f32 	%f1816, %f1814, %f1815, %f1813;
	ld.shared.f32 	%f1817, [_ZZ18patch_embed_kernelPKfS0_PfE6sPatch+2420];
	ld.global.f32 	%f1818, [%rd9+619520];
	fma.rn.f32 	%f1819, %f1817, %f1818, %f1816;
	ld.shared.f32 	%f1820, [_ZZ18patch_embed_kernelPKfS0_PfE6sPatch+2424];
	ld.global.f32 	%f1821, [%rd9+620544];
	fma.rn.f32 	%f1822, %f1820, %f1821, %f1819;
	ld.shared.f32 	%f1823, [_ZZ18patch_embed_kernelPKfS0_PfE6sPatch+2428];
	ld.global.f32 	%f1824, [%rd9+621568];
	fma.rn.f32 	%f1825, %f1823, %f1824, %f1822;
	ld.shared.f32 	%f1826, [_ZZ18patch_embed_kernelPKfS0_PfE6sPatch+2432];
	ld.global.f32 	%f1827, [%rd9+622592];
	fma.rn.f32 	%f1828, %f1826, %f1827, %f1825;
	ld.shared.f32 	%f1829, [_ZZ18patch_embed_kernelPKfS0_PfE6sPatch+2436];
	ld.global.f32 	%f1830, [%rd9+623616];
	fma.rn.f32 	%f1831, %f1829, %f1830, %f1828;
	ld.shared.f32 	%f1832, [_ZZ18patch_embed_kernelPKfS0_PfE6sPatch+2440];
	ld.global.f32 	%f1833, [%rd9+624640];
	fma.rn.f32 	%f1834, %f1832, %f1833, %f1831;
	ld.shared.f32 	%f1835, [_ZZ18patch_embed_kernelPKfS0_PfE6sPatch+2444];
	ld.global.f32 	%f1836, [%rd9+625664];
	fma.rn.f32 	%f1837, %f1835, %f1836, %f1834;
	ld.shared.f32 	%f1838, [_ZZ18patch_embed_kernelPKfS0_PfE6sPatch+2448];
	ld.global.f32 	%f1839, [%rd9+626688];
	fma.rn.f32 	%f1840, %f1838, %f1839, %f1837;
	ld.shared.f32 	%f1841, [_ZZ18patch_embed_kernelPKfS0_PfE6sPatch+2452];
	ld.global.f32 	%f1842, [%rd9+627712];
	fma.rn.f32 	%f1843, %f1841, %f1842, %f1840;
	ld.shared.f32 	%f1844, [_ZZ18patch_embed_kernelPKfS0_PfE6sPatch+2456];
	ld.global.f32 	%f1845, [%rd9+628736];
	fma.rn.f32 	%f1846, %f1844, %f1845, %f1843;
	ld.shared.f32 	%f1847, [_ZZ18patch_embed_kernelPKfS0_PfE6sPatch+2460];
	ld.global.f32 	%f1848, [%rd9+629760];
	fma.rn.f32 	%f1849, %f1847, %f1848, %f1846;
	ld.shared.f32 	%f1850, [_ZZ18patch_embed_kernelPKfS0_PfE6sPatch+2464];
	ld.global.f32 	%f1851, [%rd9+630784];
	fma.rn.f32 	%f1852, %f1850, %f1851, %f1849;
	ld.shared.f32 	%f1853, [_ZZ18patch_embed_kernelPKfS0_PfE6sPatch+2468];
	ld.global.f32 	%f1854, [%rd9+631808];
	fma.rn.f32 	%f1855, %f1853, %f1854, %f1852;
	ld.shared.f32 	%f1856, [_ZZ18patch_embed_kernelPKfS0_PfE6sPatch+2472];
	ld.global.f32 	%f1857, [%rd9+632832];
	fma.rn.f32 	%f1858, %f1856, %f1857, %f1855;
	ld.shared.f32 	%f1859, [_ZZ18patch_embed_kernelPKfS0_PfE6sPatch+2476];
	ld.global.f32 	%f1860, [%rd9+633856];
	fma.rn.f32 	%f1861, %f1859, %f1860, %f1858;
	ld.shared.f32 	%f1862, [_ZZ18patch_embed_kernelPKfS0_PfE6sPatch+2480];
	ld.global.f32 	%f1863, [%rd9+634880];
	fma.rn.f32 	%f1864, %f1862, %f1863, %f1861;
	ld.shared.f32 	%f1865, [_ZZ18patch_embed_kernelPKfS0_PfE6sPatch+2484];
	ld.global.f32 	%f1866, [%rd9+635904];
	fma.rn.f32 	%f1867, %f1865, %f1866, %f1864;
	ld.shared.f32 	%f1868, [_ZZ18patch_embed_kernelPKfS0_PfE6sPatch+2488];
	ld.global.f32 	%f1869, [%rd9+636928];
	fma.rn.f32 	%f1870, %f1868, %f1869, %f1867;
	ld.shared.f32 	%f1871, [_ZZ18patch_embed_kernelPKfS0_PfE6sPatch+2492];
	ld.global.f32 	%f1872, [%rd9+637952];
	fma.rn.f32 	%f1873, %f1871, %f1872, %f1870;
	ld.shared.f32 	%f1874, [_ZZ18patch_embed_kernelPKfS0_PfE6sPatch+2496];
	ld.global.f32 	%f1875, [%rd9+638976];
	fma.rn.f32 	%f1876, %f1874, %f1875, %f1873;
	ld.shared.f32 	%f1877, [_ZZ18patch_embed_kernelPKfS0_PfE6sPatch+2500];
	ld.global.f32 	%f1878, [%rd9+640000];
	fma.rn.f32 	%f1879, %f1877, %f1878, %f1876;
	ld.shared.f32 	%f1880, [_ZZ18patch_embed_kernelPKfS0_PfE6sPatch+2504];
	ld.global.f32 	%f1881, [%rd9+641024];
	fma.rn.f32 	%f1882, %f1880, %f1881, %f1879;
	ld.shared.f32 	%f1883, [_ZZ18patch_embed_kernelPKfS0_PfE6sPatch+2508];
	ld.global.f32 	%f1884, [%rd9+642048];
	fma.rn.f32 	%f1885, %f1883, %f1884, %f1882;
	ld.shared.f32 	%f1886, [_ZZ18patch_embed_kernelPKfS0_PfE6sPatch+2512];
	ld.global.f32 	%f1887, [%rd9+643072];
	fma.rn.f32 	%f1888, %f1886, %f1887, %f1885;
	ld.shared.f32 	%f1889, [_ZZ18patch_embed_kernelPKfS0_PfE6sPatch+2516];
	ld.global.f32 	%f1890, [%rd9+644096];
	fma.rn.f32 	%f1891, %f1889, %f1890, %f1888;
	ld.shared.f32 	%f1892, [_ZZ18patch_embed_kernelPKfS0_PfE6sPatch+2520];
	ld.global.f32 	%f1893, [%rd9+645120];
	fma.rn.f32 	%f1894, %f1892, %f1893, %f1891;
	ld.shared.f32 	%f1895, [_ZZ18patch_embed_kernelPKfS0_PfE6sPatch+2524];
	ld.global.f32 	%f1896, [%rd9+646144];
	fma.rn.f32 	%f1897, %f1895, %f1896, %f1894;
	ld.shared.f32 	%f1898, [_ZZ18patch_embed_kernelPKfS0_PfE6sPatch+2528];
	ld.global.f32 	%f1899, [%rd9+647168];
	fma.rn.f32 	%f1900, %f1898, %f1899, %f1897;
	ld.shared.f32 	%f1901, [_ZZ18patch_embed_kernelPKfS0_PfE6sPatch+2532];
	ld.global.f32 	%f1902, [%rd9+648192];
	fma.rn.f32 	%f1903, %f1901, %f1902, %f1900;
	ld.shared.f32 	%f1904, [_ZZ18patch_embed_kernelPKfS0_PfE6sPatch+2536];
	ld.global.f32 	%f1905, [%rd9+649216];
	fma.rn.f32 	%f1906, %f1904, %f1905, %f1903;
	ld.shared.f32 	%f1907, [_ZZ18patch_embed_kernelPKfS0_PfE6sPatch+2540];
	ld.global.f32 	%f1908, [%rd9+650240];
	fma.rn.f32 	%f1909, %f1907, %f1908, %f1906;
	ld.shared.f32 	%f1910, [_ZZ18patch_embed_kernelPKfS0_PfE6sPatch+2544];
	ld.global.f32 	%f1911, [%rd9+651264];
	fma.rn.f32 	%f1912, %f1910, %f1911, %f1909;
	ld.shared.f32 	%f1913, [_ZZ18patch_embed_kernelPKfS0_PfE6sPatch+2548];
	ld.global.f32 	%f1914, [%rd9+652288];
	fma.rn.f32 	%f1915, %f1913, %f1914, %f1912;
	ld.shared.f32 	%f1916, [_ZZ18patch_embed_kernelPKfS0_PfE6sPatch+2552];
	ld.global.f32 	%f1917, [%rd9+653312];
	fma.rn.f32 	%f1918, %f1916, %f1917, %f1915;
	ld.shared.f32 	%f1919, [_ZZ18patch_embed_kernelPKfS0_PfE6sPatch+2556];
	ld.global.f32 	%f1920, [%rd9+654336];
	fma.rn.f32 	%f1921, %f1919, %f1920, %f1918;
	ld.shared.f32 	%f1922, [_ZZ18patch_embed_kernelPKfS0_PfE6sPatch+2560];
	ld.global.f32 	%f1923, [%rd9+655360];
	fma.rn.f32 	%f1924, %f1922, %f1923, %f1921;
	ld.shared.f32 	%f1925, [_ZZ18patch_embed_kernelPKfS0_PfE6sPatch+2564];
	ld.global.f32 	%f1926, [%rd9+656384];
	fma.rn.f32 	%f1927, %f1925, %f1926, %f1924;
	ld.shared.f32 	%f1928, [_ZZ18patch_embed_kernelPKfS0_PfE6sPatch+2568];
	ld.global.f32 	%f1929, [%rd9+657408];
	fma.rn.f32 	%f1930, %f1928, %f1929, %f1927;
	ld.shared.f32 	%f1931, [_ZZ18patch_embed_kernelPKfS0_PfE6sPatch+2572];
	ld.global.f32 	%f1932, [%rd9+658432];
	fma.rn.f32 	%f1933, %f1931, %f1932, %f1930;
	ld.shared.f32 	%f1934, [_ZZ18patch_embed_kernelPKfS0_PfE6sPatch+2576];
	ld.global.f32 	%f1935, [%rd9+659456];
	fma.rn.f32 	%f1936, %f1934, %f1935, %f1933;
	ld.shared.f32 	%f1937, [_ZZ18patch_embed_kernelPKfS0_PfE6sPatch+2580];
	ld.global.f32 	%f1938, [%rd9+660480];
	fma.rn.f32 	%f1939, %f1937, %f1938, %f1936;
	ld.shared.f32 	%f1940, [_ZZ18patch_embed_kernelPKfS0_PfE6sPatch+2584];
	ld.global.f32 	%f1941, [%rd9+661504];
	fma.rn.f32 	%f1942, %f1940, %f1941, %f1939;
	ld.shared.f32 	%f1943, [_ZZ18patch_embed_kernelPKfS0_PfE6sPatch+2588];
	ld.global.f32 	%f1944, [%rd9+662528];
	fma.rn.f32 	%f1945, %f1943, %f1944, %f1942;
	ld.shared.f32 	%f1946, [_ZZ18patch_embed_kernelPKfS0_PfE6sPatch+2592];
	ld.global.f32 	%f1947, [%rd9+663552];
	fma.rn.f32 	%f1948, %f1946, %f1947, %f1945;
	ld.shared.f32 	%f1949, [_ZZ18patch_embed_kernelPKfS0_PfE6sPatch+2596];
	ld.global.f32 	%f1950, [%rd9+664576];
	fma.rn.f32 	%f1951, %f1949, %f1950, %f1948;
	ld.shared.f32 	%f1952, [_ZZ18patch_embed_kernelPKfS0_PfE6sPatch+2600];
	ld.global.f32 	%f1953, [%rd9+665600];
	fma.rn.f32 	%f1954, %f1952, %f1953, %f1951;
	ld.shared.f32 	%f1955, [_ZZ18patch_embed_kernelPKfS0_PfE6sPatch+2604];
	ld.global.f32 	%f1956, [%rd9+666624];
	fma.rn.f32 	%f1957, %f1955, %f1956, %f1954;
	ld.shared.f32 	%f1958, [_ZZ18patch_embed_kernelPKfS0_PfE6sPatch+2608];
	ld.global.f32 	%f1959, [%rd9+667648];
	fma.rn.f32 	%f1960, %f1958, %f1959, %f1957;
	ld.shared.f32 	%f1961, [_ZZ18patch_embed_kernelPKfS0_PfE6sPatch+2612];
	ld.global.f32 	%f1962, [%rd9+668672];
	fma.rn.f32 	%f1963, %f1961, %f1962, %f1960;
	ld.shared.f32 	%f1964, [_ZZ18patch_embed_kernelPKfS0_PfE6sPatch+2616];
	ld.global.f32 	%f1965, [%rd9+669696];
	fma.rn.f32 	%f1966, %f1964, %f1965, %f1963;
	ld.shared.f32 	%f1967, [_ZZ18patch_embed_kernelPKfS0_PfE6sPatch+2620];
	ld.global.f32 	%f1968, [%rd9+670720];
	fma.rn.f32 	%f1969, %f1967, %f1968, %f1966;
	ld.shared.f32 	%f1970, [_ZZ18patch_embed_kernelPKfS0_PfE6sPatch+2624];
	ld.global.f32 	%f1971, [%rd9+671744];
	fma.rn.f32 	%f1972, %f1970, %f1971, %f1969;
	ld.shared.f32 	%f1973, [_ZZ18patch_embed_kernelPKfS0_PfE6sPatch+2628];
	ld.global.f32 	%f1974, [%rd9+672768];
	fma.rn.f32 	%f1975, %f1973, %f1974, %f1972;
	ld.shared.f32 	%f1976, [_ZZ18patch_embed_kernelPKfS0_PfE6sPatch+2632];
	ld.global.f32 	%f1977, [%rd9+673792];
	fma.rn.f32 	%f1978, %f1976, %f1977, %f1975;
	ld.shared.f32 	%f1979, [_ZZ18patch_embed_kernelPKfS0_PfE6sPatch+2636];
	ld.global.f32 	%f1980, [%rd9+674816];
	fma.rn.f32 	%f1981, %f1979, %f1980, %f1978;
	ld.shared.f32 	%f1982, [_ZZ18patch_embed_kernelPKfS0_PfE6sPatch+2640];
	ld.global.f32 	%f1983, [%rd9+675840];
	fma.rn.f32 	%f1984, %f1982, %f1983, %f1981;
	ld.shared.f32 	%f1985, [_ZZ18patch_embed_kernelPKfS0_PfE6sPatch+2644];
	ld.global.f32 	%f1986, [%rd9+676864];
	fma.rn.f32 	%f1987, %f1985, %f1986, %f1984;
	ld.shared.f32 	%f1988, [_ZZ18patch_embed_kernelPKfS0_PfE6sPatch+2648];
	ld.global.f32 	%f1989, [%rd9+677888];
	fma.rn.f32 	%f1990, %f1988, %f1989, %f1987;
	ld.shared.f32 	%f1991, [_ZZ18patch_embed_kernelPKfS0_PfE6sPatch+2652];
	ld.global.f32 	%f1992, [%rd9+678912];
	fma.rn.f32 	%f1993, %f1991, %f1992, %f1990;
	ld.shared.f32 	%f1994, [_ZZ18patch_embed_kernelPKfS0_PfE6sPatch+2656];
	ld.global.f32 	%f1995, [%rd9+679936];
	fma.rn.f32 	%f1996, %f1994, %f1995, %f1993;
	ld.shared.f32 	%f1997, [_ZZ18patch_embed_kernelPKfS0_PfE6sPatch+2660];
	ld.global.f32 	%f1998, [%rd9+680960];
	fma.rn.f32 	%f1999, %f1997, %f1998, %f1996;
	ld.shared.f32 	%f2000, [_ZZ18patch_embed_kernelPKfS0_PfE6sPatch+2664];
	ld.global.f32 	%f2001, [%rd9+681984];
	fma.rn.f32 	%f2002, %f2000, %f2001, %f1999;
	ld.shared.f32 	%f2003, [_ZZ18patch_embed_kernelPKfS0_PfE6sPatch+2668];
	ld.global.f32 	%f2004, [%rd9+683008];
	fma.rn.f32 	%f2005, %f2003, %f2004, %f2002;
	ld.shared.f32 	%f2006, [_ZZ18patch_embed_kernelPKfS0_PfE6sPatch+2672];
	ld.global.f32 	%f2007, [%rd9+684032];
	fma.rn.f32 	%f2008, %f2006, %f2007, %f2005;
	ld.shared.f32 	%f2009, [_ZZ18patch_embed_kernelPKfS0_PfE6sPatch+2676];
	ld.global.f32 	%f2010, [%rd9+685056];
	fma.rn.f32 	%f2011, %f2009, %f2010, %f2008;
	ld.shared.f32 	%f2012, [_ZZ18patch_embed_kernelPKfS0_PfE6sPatch+2680];
	ld.global.f32 	%f2013, [%rd9+686080];
	fma.rn.f32 	%f2014, %f2012, %f2013, %f2011;
	ld.shared.f32 	%f2015, [_ZZ18patch_embed_kernelPKfS0_PfE6sPatch+2684];
	ld.global.f32 	%f2016, [%rd9+687104];
	fma.rn.f32 	%f2017, %f2015, %f2016, %f2014;
	ld.shared.f32 	%f2018, [_ZZ18patch_embed_kernelPKfS0_PfE6sPatch+2688];
	ld.global.f32 	%f2019, [%rd9+688128];
	fma.rn.f32 	%f2020, %f2018, %f2019, %f2017;
	ld.shared.f32 	%f2021, [_ZZ18patch_embed_kernelPKfS0_PfE6sPatch+2692];
	ld.global.f32 	%f2022, [%rd9+689152];
	fma.rn.f32 	%f2023, %f2021, %f2022, %f2020;
	ld.shared.f32 	%f2024, [_ZZ18patch_embed_kernelPKfS0_PfE6sPatch+2696];
	ld.global.f32 	%f2025, [%rd9+690176];
	fma.rn.f32 	%f2026, %f2024, %f2025, %f2023;
	ld.shared.f32 	%f2027, [_ZZ18patch_embed_kernelPKfS0_PfE6sPatch+2700];
	ld.global.f32 	%f2028, [%rd9+691200];
	fma.rn.f32 	%f2029, %f2027, %f2028, %f2026;
	ld.shared.f32 	%f2030, [_ZZ18patch_embed_kernelPKfS0_PfE6sPatch+2704];
	ld.global.f32 	%f2031, [%rd9+692224];
	fma.rn.f32 	%f2032, %f2030, %f2031, %f2029;
	ld.shared.f32 	%f2033, [_ZZ18patch_embed_kernelPKfS0_PfE6sPatch+2708];
	ld.global.f32 	%f2034, [%rd9+693248];
	fma.rn.f32 	%f2035, %f2033, %f2034, %f2032;
	ld.shared.f32 	%f2036, [_ZZ18patch_embed_kernelPKfS0_PfE6sPatch+2712];
	ld.global.f32 	%f2037, [%rd9+694272];
	fma.rn.f32 	%f2038, %f2036, %f2037, %f2035;
	ld.shared.f32 	%f2039, [_ZZ18patch_embed_kernelPKfS0_PfE6sPatch+2716];
	ld.global.f32 	%f2040, [%rd9+695296];
	fma.rn.f32 	%f2041, %f2039, %f2040, %f2038;
	ld.shared.f32 	%f2042, [_ZZ18patch_embed_kernelPKfS0_PfE6sPatch+2720];
	ld.global.f32 	%f2043, [%rd9+696320];
	fma.rn.f32 	%f2044, %f2042, %f2043, %f2041;
	ld.shared.f32 	%f2045, [_ZZ18patch_embed_kernelPKfS0_PfE6sPatch+2724];
	ld.global.f32 	%f2046, [%rd9+697344];
	fma.rn.f32 	%f2047, %f2045, %f2046, %f2044;
	ld.shared.f32 	%f2048, [_ZZ18patch_embed_kernelPKfS0_PfE6sPatch+2728];
	ld.global.f32 	%f2049, [%rd9+698368];
	fma.rn.f32 	%f2050, %f2048, %f2049, %f2047;
	ld.shared.f32 	%f2051, [_ZZ18patch_embed_kernelPKfS0_PfE6sPatch+2732];
	ld.global.f32 	%f2052, [%rd9+699392];
	fma.rn.f32 	%f2053, %f2051, %f2052, %f2050;
	ld.shared.f32 	%f2054, [_ZZ18patch_embed_kernelPKfS0_PfE6sPatch+2736];
	ld.global.f32 	%f2055, [%rd9+700416];
	fma.rn.f32 	%f2056, %f2054, %f2055, %f2053;
	ld.shared.f32 	%f2057, [_ZZ18patch_embed_kernelPKfS0_PfE6sPatch+2740];
	ld.global.f32 	%f2058, [%rd9+701440];
	fma.rn.f32 	%f2059, %f2057, %f2058, %f2056;
	ld.shared.f32 	%f2060, [_ZZ18patch_embed_kernelPKfS0_PfE6sPatch+2744];
	ld.global.f32 	%f2061, [%rd9+702464];
	fma.rn.f32 	%f2062, %f2060, %f2061, %f2059;
	ld.shared.f32 	%f2063, [_ZZ18patch_embed_kernelPKfS0_PfE6sPatch+2748];
	ld.global.f32 	%f2064, [%rd9+703488];
	fma.rn.f32 	%f2065, %f2063, %f2064, %f2062;
	ld.shared.f32 	%f2066, [_ZZ18patch_embed_kernelPKfS0_PfE6sPatch+2752];
	ld.global.f32 	%f2067, [%rd9+704512];
	fma.rn.f32 	%f2068, %f2066, %f2067, %f2065;
	ld.shared.f32 	%f2069, [_ZZ18patch_embed_kernelPKfS0_PfE6sPatch+2756];
	ld.global.f32 	%f2070, [%rd9+705536];
	fma.rn.f32 	%f2071, %f2069, %f2070, %f2068;
	ld.shared.f32 	%f2072, [_ZZ18patch_embed_kernelPKfS0_PfE6sPatch+2760];
	ld.global.f32 	%f2073, [%rd9+706560];
	fma.rn.f32 	%f2074, %f2072, %f2073, %f2071;
	ld.shared.f32 	%f2075, [_ZZ18patch_embed_kernelPKfS0_PfE6sPatch+2764];
	ld.global.f32 	%f2076, [%rd9+707584];
	fma.rn.f32 	%f2077, %f2075, %f2076, %f2074;
	ld.shared.f32 	%f2078, [_ZZ18patch_embed_kernelPKfS0_PfE6sPatch+2768];
	ld.global.f32 	%f2079, [%rd9+708608];
	fma.rn.f32 	%f2080, %f2078, %f2079, %f2077;
	ld.shared.f32 	%f2081, [_ZZ18patch_embed_kernelPKfS0_PfE6sPatch+2772];
	ld.global.f32 	%f2082, [%rd9+709632];
	fma.rn.f32 	%f2083, %f2081, %f2082, %f2080;
	ld.shared.f32 	%f2084, [_ZZ18patch_embed_kernelPKfS0_PfE6sPatch+2776];
	ld.global.f32 	%f2085, [%rd9+710656];
	fma.rn.f32 	%f2086, %f2084, %f2085, %f2083;
	ld.shared.f32 	%f2087, [_ZZ18patch_embed_kernelPKfS0_PfE6sPatch+2780];
	ld.global.f32 	%f2088, [%rd9+711680];
	fma.rn.f32 	%f2089, %f2087, %f2088, %f2086;
	ld.shared.f32 	%f2090, [_ZZ18patch_embed_kernelPKfS0_PfE6sPatch+2784];
	ld.global.f32 	%f2091, [%rd9+712704];
	fma.rn.f32 	%f2092, %f2090, %f2091, %f2089;
	ld.shared.f32 	%f2093, [_ZZ18patch_embed_kernelPKfS0_PfE6sPatch+2788];
	ld.global.f32 	%f2094, [%rd9+713728];
	fma.rn.f32 	%f2095, %f2093, %f2094, %f2092;
	ld.shared.f32 	%f2096, [_ZZ18patch_embed_kernelPKfS0_PfE6sPatch+2792];
	ld.global.f32 	%f2097, [%rd9+714752];
	fma.rn.f32 	%f2098, %f2096, %f2097, %f2095;
	ld.shared.f32 	%f2099, [_ZZ18patch_embed_kernelPKfS0_PfE6sPatch+2796];
	ld.global.f32 	%f2100, [%rd9+715776];
	fma.rn.f32 	%f2101, %f2099, %f2100, %f2098;
	ld.shared.f32 	%f2102, [_ZZ18patch_embed_kernelPKfS0_PfE6sPatch+2800];
	ld.global.f32 	%f2103, [%rd9+716800];
	fma.rn.f32 	%f2104, %f2102, %f2103, %f2101;
	ld.shared.f32 	%f2105, [_ZZ18patch_embed_kernelPKfS0_PfE6sPatch+2804];
	ld.global.f32 	%f2106, [%rd9+717824];
	fma.rn.f32 	%f2107, %f2105, %f2106, %f2104;
	ld.shared.f32 	%f2108, [_ZZ18patch_embed_kernelPKfS0_PfE6sPatch+2808];
	ld.global.f32 	%f2109, [%rd9+718848];
	fma.rn.f32 	%f2110, %f2108, %f2109, %f2107;
	ld.shared.f32 	%f2111, [_ZZ18patch_embed_kernelPKfS0_PfE6sPatch+2812];
	ld.global.f32 	%f2112, [%rd9+719872];
	fma.rn.f32 	%f2113, %f2111, %f2112, %f2110;
	ld.shared.f32 	%f2114, [_ZZ18patch_embed_kernelPKfS0_PfE6sPatch+2816];
	ld.global.f32 	%f2115, [%rd9+720896];
	fma.rn.f32 	%f2116, %f2114, %f2115, %f2113;
	ld.shared.f32 	%f2117, [_ZZ18patch_embed_kernelPKfS0_PfE6sPatch+2820];
	ld.global.f32 	%f2118, [%rd9+721920];
	fma.rn.f32 	%f2119, %f2117, %f2118, %f2116;
	ld.shared.f32 	%f2120, [_ZZ18patch_embed_kernelPKfS0_PfE6sPatch+2824];
	ld.global.f32 	%f2121, [%rd9+722944];
	fma.rn.f32 	%f2122, %f2120, %f2121, %f2119;
	ld.shared.f32 	%f2123, [_ZZ18patch_embed_kernelPKfS0_PfE6sPatch+2828];
	ld.global.f32 	%f2124, [%rd9+723968];
	fma.rn.f32 	%f2125, %f2123, %f2124, %f2122;
	ld.shared.f32 	%f2126, [_ZZ18patch_embed_kernelPKfS0_PfE6sPatch+2832];
	ld.global.f32 	%f2127, [%rd9+724992];
	fma.rn.f32 	%f2128, %f2126, %f2127, %f2125;
	ld.shared.f32 	%f2129, [_ZZ18patch_embed_kernelPKfS0_PfE6sPatch+2836];
	ld.global.f32 	%f2130, [%rd9+726016];
	fma.rn.f32 	%f2131, %f2129, %f2130, %f2128;
	ld.shared.f32 	%f2132, [_ZZ18patch_embed_kernelPKfS0_PfE6sPatch+2840];
	ld.global.f32 	%f2133, [%rd9+727040];
	fma.rn.f32 	%f2134, %f2132, %f2133, %f2131;
	ld.shared.f32 	%f2135, [_ZZ18patch_embed_kernelPKfS0_PfE6sPatch+2844];
	ld.global.f32 	%f2136, [%rd9+728064];
	fma.rn.f32 	%f2137, %f2135, %f2136, %f2134;
	ld.shared.f32 	%f2138, [_ZZ18patch_embed_kernelPKfS0_PfE6sPatch+2848];
	ld.global.f32 	%f2139, [%rd9+729088];
	fma.rn.f32 	%f2140, %f2138, %f2139, %f2137;
	ld.shared.f32 	%f2141, [_ZZ18patch_embed_kernelPKfS0_PfE6sPatch+2852];
	ld.global.f32 	%f2142, [%rd9+730112];
	fma.rn.f32 	%f2143, %f2141, %f2142, %f2140;
	ld.shared.f32 	%f2144, [_ZZ18patch_embed_kernelPKfS0_PfE6sPatch+2856];
	ld.global.f32 	%f2145, [%rd9+731136];
	fma.rn.f32 	%f2146, %f2144, %f2145, %f2143;
	ld.shared.f32 	%f2147, [_ZZ18patch_embed_kernelPKfS0_PfE6sPatch+2860];
	ld.global.f32 	%f2148, [%rd9+732160];
	fma.rn.f32 	%f2149, %f2147, %f2148, %f2146;
	ld.shared.f32 	%f2150, [_ZZ18patch_embed_kernelPKfS0_PfE6sPatch+2864];
	ld.global.f32 	%f2151, [%rd9+733184];
	fma.rn.f32 	%f2152, %f2150, %f2151, %f2149;
	ld.shared.f32 	%f2153, [_ZZ18patch_embed_kernelPKfS0_PfE6sPatch+2868];
	ld.global.f32 	%f2154, [%rd9+734208];
	fma.rn.f32 	%f2155, %f2153, %f2154, %f2152;
	ld.shared.f32 	%f2156, [_ZZ18patch_embed_kernelPKfS0_PfE6sPatch+2872];
	ld.global.f32 	%f2157, [%rd9+735232];
	fma.rn.f32 	%f2158, %f2156, %f2157, %f2155;
	ld.shared.f32 	%f2159, [_ZZ18patch_embed_kernelPKfS0_PfE6sPatch+2876];
	ld.global.f32 	%f2160, [%rd9+736256];
	fma.rn.f32 	%f2161, %f2159, %f2160, %f2158;
	ld.shared.f32 	%f2162, [_ZZ18patch_embed_kernelPKfS0_PfE6sPatch+2880];
	ld.global.f32 	%f2163, [%rd9+737280];
	fma.rn.f32 	%f2164, %f2162, %f2163, %f2161;
	ld.shared.f32 	%f2165, [_ZZ18patch_embed_kernelPKfS0_PfE6sPatch+2884];
	ld.global.f32 	%f2166, [%rd9+738304];
	fma.rn.f32 	%f2167, %f2165, %f2166, %f2164;
	ld.shared.f32 	%f2168, [_ZZ18patch_embed_kernelPKfS0_PfE6sPatch+2888];
	ld.global.f32 	%f2169, [%rd9+739328];
	fma.rn.f32 	%f2170, %f2168, %f2169, %f2167;
	ld.shared.f32 	%f2171, [_ZZ18patch_embed_kernelPKfS0_PfE6sPatch+2892];
	ld.global.f32 	%f2172, [%rd9+740352];
	fma.rn.f32 	%f2173, %f2171, %f2172, %f2170;
	ld.shared.f32 	%f2174, [_ZZ18patch_embed_kernelPKfS0_PfE6sPatch+2896];
	ld.global.f32 	%f2175, [%rd9+741376];
	fma.rn.f32 	%f2176, %f2174, %f2175, %f2173;
	ld.shared.f32 	%f2177, [_ZZ18patch_embed_kernelPKfS0_PfE6sPatch+2900];
	ld.global.f32 	%f2178, [%rd9+742400];
	fma.rn.f32 	%f2179, %f2177, %f2178, %f2176;
	ld.shared.f32 	%f2180, [_ZZ18patch_embed_kernelPKfS0_PfE6sPatch+2904];
	ld.global.f32 	%f2181, [%rd9+743424];
	fma.rn.f32 	%f2182, %f2180, %f2181, %f2179;
	ld.shared.f32 	%f2183, [_ZZ18patch_embed_kernelPKfS0_PfE6sPatch+2908];
	ld.global.f32 	%f2184, [%rd9+744448];
	fma.rn.f32 	%f2185, %f2183, %f2184, %f2182;
	ld.shared.f32 	%f2186, [_ZZ18patch_embed_kernelPKfS0_PfE6sPatch+2912];
	ld.global.f32 	%f2187, [%rd9+745472];
	fma.rn.f32 	%f2188, %f2186, %f2187, %f2185;
	ld.shared.f32 	%f2189, [_ZZ18patch_embed_kernelPKfS0_PfE6sPatch+2916];
	ld.global.f32 	%f2190, [%rd9+746496];
	fma.rn.f32 	%f2191, %f2189, %f2190, %f2188;
	ld.shared.f32 	%f2192, [_ZZ18patch_embed_kernelPKfS0_PfE6sPatch+2920];
	ld.global.f32 	%f2193, [%rd9+747520];
	fma.rn.f32 	%f2194, %f2192, %f2193, %f2191;
	ld.shared.f32 	%f2195, [_ZZ18patch_embed_kernelPKfS0_PfE6sPatch+2924];
	ld.global.f32 	%f2196, [%rd9+748544];
	fma.rn.f32 	%f2197, %f2195, %f2196, %f2194;
	ld.shared.f32 	%f2198, [_ZZ18patch_embed_kernelPKfS0_PfE6sPatch+2928];
	ld.global.f32 	%f2199, [%rd9+749568];
	fma.rn.f32 	%f2200, %f2198, %f2199, %f2197;
	ld.shared.f32 	%f2201, [_ZZ18patch_embed_kernelPKfS0_PfE6sPatch+2932];
	ld.global.f32 	%f2202, [%rd9+750592];
	fma.rn.f32 	%f2203, %f2201, %f2202, %f2200;
	ld.shared.f32 	%f2204, [_ZZ18patch_embed_kernelPKfS0_PfE6sPatch+2936];
	ld.global.f32 	%f2205, [%rd9+751616];
	fma.rn.f32 	%f2206, %f2204, %f2205, %f2203;
	ld.shared.f32 	%f2207, [_ZZ18patch_embed_kernelPKfS0_PfE6sPatch+2940];
	ld.global.f32 	%f2208, [%rd9+752640];
	fma.rn.f32 	%f2209, %f2207, %f2208, %f2206;
	ld.shared.f32 	%f2210, [_ZZ18patch_embed_kernelPKfS0_PfE6sPatch+2944];
	ld.global.f32 	%f2211, [%rd9+753664];
	fma.rn.f32 	%f2212, %f2210, %f2211, %f2209;
	ld.shared.f32 	%f2213, [_ZZ18patch_embed_kernelPKfS0_PfE6sPatch+2948];
	ld.global.f32 	%f2214, [%rd9+754688];
	fma.rn.f32 	%f2215, %f2213, %f2214, %f2212;
	ld.shared.f32 	%f2216, [_ZZ18patch_embed_kernelPKfS0_PfE6sPatch+2952];
	ld.global.f32 	%f2217, [%rd9+755712];
	fma.rn.f32 	%f2218, %f2216, %f2217, %f2215;
	ld.shared.f32 	%f2219, [_ZZ18patch_embed_kernelPKfS0_PfE6sPatch+2956];
	ld.global.f32 	%f2220, [%rd9+756736];
	fma.rn.f32 	%f2221, %f2219, %f2220, %f2218;
	ld.shared.f32 	%f2222, [_ZZ18patch_embed_kernelPKfS0_PfE6sPatch+2960];
	ld.global.f32 	%f2223, [%rd9+757760];
	fma.rn.f32 	%f2224, %f2222, %f2223, %f2221;
	ld.shared.f32 	%f2225, [_ZZ18patch_embed_kernelPKfS0_PfE6sPatch+2964];
	ld.global.f32 	%f2226, [%rd9+758784];
	fma.rn.f32 	%f2227, %f2225, %f2226, %f2224;
	ld.shared.f32 	%f2228, [_ZZ18patch_embed_kernelPKfS0_PfE6sPatch+2968];
	ld.global.f32 	%f2229, [%rd9+759808];
	fma.rn.f32 	%f2230, %f2228, %f2229, %f2227;
	ld.shared.f32 	%f2231, [_ZZ18patch_embed_kernelPKfS0_PfE6sPatch+2972];
	ld.global.f32 	%f2232, [%rd9+760832];
	fma.rn.f32 	%f2233, %f2231, %f2232, %f2230;
	ld.shared.f32 	%f2234, [_ZZ18patch_embed_kernelPKfS0_PfE6sPatch+2976];
	ld.global.f32 	%f2235, [%rd9+761856];
	fma.rn.f32 	%f2236, %f2234, %f2235, %f2233;
	ld.shared.f32 	%f2237, [_ZZ18patch_embed_kernelPKfS0_PfE6sPatch+2980];
	ld.global.f32 	%f2238, [%rd9+762880];
	fma.rn.f32 	%f2239, %f2237, %f2238, %f2236;
	ld.shared.f32 	%f2240, [_ZZ18patch_embed_kernelPKfS0_PfE6sPatch+2984];
	ld.global.f32 	%f2241, [%rd9+763904];
	fma.rn.f32 	%f2242, %f2240, %f2241, %f2239;
	ld.shared.f32 	%f2243, [_ZZ18patch_embed_kernelPKfS0_PfE6sPatch+2988];
	ld.global.f32 	%f2244, [%rd9+764928];
	fma.rn.f32 	%f2245, %f2243, %f2244, %f2242;
	ld.shared.f32 	%f2246, [_ZZ18patch_embed_kernelPKfS0_PfE6sPatch+2992];
	ld.global.f32 	%f2247, [%rd9+765952];
	fma.rn.f32 	%f2248, %f2246, %f2247, %f2245;
	ld.shared.f32 	%f2249, [_ZZ18patch_embed_kernelPKfS0_PfE6sPatch+2996];
	ld.global.f32 	%f2250, [%rd9+766976];
	fma.rn.f32 	%f2251, %f2249, %f2250, %f2248;
	ld.shared.f32 	%f2252, [_ZZ18patch_embed_kernelPKfS0_PfE6sPatch+3000];
	ld.global.f32 	%f2253, [%rd9+768000];
	fma.rn.f32 	%f2254, %f2252, %f2253, %f2251;
	ld.shared.f32 	%f2255, [_ZZ18patch_embed_kernelPKfS0_PfE6sPatch+3004];
	ld.global.f32 	%f2256, [%rd9+769024];
	fma.rn.f32 	%f2257, %f2255, %f2256, %f2254;
	ld.shared.f32 	%f2258, [_ZZ18patch_embed_kernelPKfS0_PfE6sPatch+3008];
	ld.global.f32 	%f2259, [%rd9+770048];
	fma.rn.f32 	%f2260, %f2258, %f2259, %f2257;
	ld.shared.f32 	%f2261, [_ZZ18patch_embed_kernelPKfS0_PfE6sPatch+3012];
	ld.global.f32 	%f2262, [%rd9+771072];
	fma.rn.f32 	%f2263, %f2261, %f2262, %f2260;
	ld.shared.f32 	%f2264, [_ZZ18patch_embed_kernelPKfS0_PfE6sPatch+3016];
	ld.global.f32 	%f2265, [%rd9+772096];
	fma.rn.f32 	%f2266, %f2264, %f2265, %f2263;
	ld.shared.f32 	%f2267, [_ZZ18patch_embed_kernelPKfS0_PfE6sPatch+3020];
	ld.global.f32 	%f2268, [%rd9+773120];
	fma.rn.f32 	%f2269, %f2267, %f2268, %f2266;
	ld.shared.f32 	%f2270, [_ZZ18patch_embed_kernelPKfS0_PfE6sPatch+3024];
	ld.global.f32 	%f2271, [%rd9+774144];
	fma.rn.f32 	%f2272, %f2270, %f2271, %f2269;
	ld.shared.f32 	%f2273, [_ZZ18patch_embed_kernelPKfS0_PfE6sPatch+3028];
	ld.global.f32 	%f2274, [%rd9+775168];
	fma.rn.f32 	%f2275, %f2273, %f2274, %f2272;
	ld.shared.f32 	%f2276, [_ZZ18patch_embed_kernelPKfS0_PfE6sPatch+3032];
	ld.global.f32 	%f2277, [%rd9+776192];
	fma.rn.f32 	%f2278, %f2276, %f2277, %f2275;
	ld.shared.f32 	%f2279, [_ZZ18patch_embed_kernelPKfS0_PfE6sPatch+3036];
	ld.global.f32 	%f2280, [%rd9+777216];
	fma.rn.f32 	%f2281, %f2279, %f2280, %f2278;
	ld.shared.f32 	%f2282, [_ZZ18patch_embed_kernelPKfS0_PfE6sPatch+3040];
	ld.global.f32 	%f2283, [%rd9+778240];
	fma.rn.f32 	%f2284, %f2282, %f2283, %f2281;
	ld.shared.f32 	%f2285, [_ZZ18patch_embed_kernelPKfS0_PfE6sPatch+3044];
	ld.global.f32 	%f2286, [%rd9+779264];
	fma.rn.f32 	%f2287, %f2285, %f2286, %f2284;
	ld.shared.f32 	%f2288, [_ZZ18patch_embed_kernelPKfS0_PfE6sPatch+3048];
	ld.global.f32 	%f2289, [%rd9+780288];
	fma.rn.f32 	%f2290, %f2288, %f2289, %f2287;
	ld.shared.f32 	%f2291, [_ZZ18patch_embed_kernelPKfS0_PfE6sPatch+3052];
	ld.global.f32 	%f2292, [%rd9+781312];
	fma.rn.f32 	%f2293, %f2291, %f2292, %f2290;
	ld.shared.f32 	%f2294, [_ZZ18patch_embed_kernelPKfS0_PfE6sPatch+3056];
	ld.global.f32 	%f2295, [%rd9+782336];
	fma.rn.f32 	%f2296, %f2294, %f2295, %f2293;
	ld.shared.f32 	%f2297, [_ZZ18patch_embed_kernelPKfS0_PfE6sPatch+3060];
	ld.global.f32 	%f2298, [%rd9+783360];
	fma.rn.f32 	%f2299, %f2297, %f2298, %f2296;
	ld.shared.f32 	%f2300, [_ZZ18patch_embed_kernelPKfS0_PfE6sPatch+3064];
	ld.global.f32 	%f2301, [%rd9+784384];
	fma.rn.f32 	%f2302, %f2300, %f2301, %f2299;
	ld.shared.f32 	%f2303, [_ZZ18patch_embed_kernelPKfS0_PfE6sPatch+3068];
	ld.global.f32 	%f2304, [%rd9+785408];
	fma.rn.f32 	%f2305, %f2303, %f2304, %f2302;
	ld.shared.f32 	%f2306, [_ZZ18patch_embed_kernelPKfS0_PfE6sPatch+3072];
	ld.global.f32 	%f2307, [%rd9+786432];
	fma.rn.f32 	%f2308, %f2306, %f2307, %f2305;
	ld.shared.f32 	%f2309, [_ZZ18patch_embed_kernelPKfS0_PfE6sPatch+3076];
	ld.global.f32 	%f2310, [%rd9+787456];
	fma.rn.f32 	%f2311, %f2309, %f2310, %f2308;
	ld.shared.f32 	%f2312, [_ZZ18patch_embed_kernelPKfS0_PfE6sPatch+3080];
	ld.global.f32 	%f2313, [%rd9+788480];
	fma.rn.f32 	%f2314, %f2312, %f2313, %f2311;
	ld.shared.f32 	%f2315, [_ZZ18patch_embed_kernelPKfS0_PfE6sPatch+3084];
	ld.global.f32 	%f2316, [%rd9+789504];
	fma.rn.f32 	%f2317, %f2315, %f2316, %f2314;
	ld.shared.f32 	%f2318, [_ZZ18patch_embed_kernelPKfS0_PfE6sPatch+3088];
	ld.global.f32 	%f2319, [%rd9+790528];
	fma.rn.f32 	%f2320, %f2318, %f2319, %f2317;
	ld.shared.f32 	%f2321, [_ZZ18patch_embed_kernelPKfS0_PfE6sPatch+3092];
	ld.global.f32 	%f2322, [%rd9+791552];
	fma.rn.f32 	%f2323, %f2321, %f2322, %f2320;
	ld.shared.f32 	%f2324, [_ZZ18patch_embed_kernelPKfS0_PfE6sPatch+3096];
	ld.global.f32 	%f2325, [%rd9+792576];
	fma.rn.f32 	%f2326, %f2324, %f2325, %f2323;
	ld.shared.f32 	%f2327, [_ZZ18patch_embed_kernelPKfS0_PfE6sPatch+3100];
	ld.global.f32 	%f2328, [%rd9+793600];
	fma.rn.f32 	%f2329, %f2327, %f2328, %f2326;
	ld.shared.f32 	%f2330, [_ZZ18patch_embed_kernelPKfS0_PfE6sPatch+3104];
	ld.global.f32 	%f2331, [%rd9+794624];
	fma.rn.f32 	%f2332, %f2330, %f2331, %f2329;
	ld.shared.f32 	%f2333, [_ZZ18patch_embed_kernelPKfS0_PfE6sPatch+3108];
	ld.global.f32 	%f2334, [%rd9+795648];
	fma.rn.f32 	%f2335, %f2333, %f2334, %f2332;
	ld.shared.f32 	%f2336, [_ZZ18patch_embed_kernelPKfS0_PfE6sPatch+3112];
	ld.global.f32 	%f2337, [%rd9+796672];
	fma.rn.f32 	%f2338, %f2336, %f2337, %f2335;
	ld.shared.f32 	%f2339, [_ZZ18patch_embed_kernelPKfS0_PfE6sPatch+3116];
	ld.global.f32 	%f2340, [%rd9+797696];
	fma.rn.f32 	%f2341, %f2339, %f2340, %f2338;
	ld.shared.f32 	%f2342, [_ZZ18patch_embed_kernelPKfS0_PfE6sPatch+3120];
	ld.global.f32 	%f2343, [%rd9+798720];
	fma.rn.f32 	%f2344, %f2342, %f2343, %f2341;
	ld.shared.f32 	%f2345, [_ZZ18patch_embed_kernelPKfS0_PfE6sPatch+3124];
	ld.global.f32 	%f2346, [%rd9+799744];
	fma.rn.f32 	%f2347, %f2345, %f2346, %f2344;
	ld.shared.f32 	%f2348, [_ZZ18patch_embed_kernelPKfS0_PfE6sPatch+3128];
	ld.global.f32 	%f2349, [%rd9+800768];
	fma.rn.f32 	%f2350, %f2348, %f2349, %f2347;
	ld.shared.f32 	%f2351, [_ZZ18patch_embed_kernelPKfS0_PfE6sPatch+3132];
	ld.global.f32 	%f2352, [%rd9+801792];
	fma.rn.f32 	%f2353, %f2351, %f2352, %f2350;
	ld.shared.f32 	%f2354, [_ZZ18patch_embed_kernelPKfS0_PfE6sPatch+3136];
	ld.global.f32 	%f2355, [%rd9+802816];
	fma.rn.f32 	%f2356, %f2354, %f2355, %f2353;
	ld.shared.f32 	%f2357, [_ZZ18patch_embed_kernelPKfS0_PfE6sPatch+3140];
	ld.global.f32 	%f2358, [%rd9+803840];
	fma.rn.f32 	%f2359, %f2357, %f2358, %f2356;
	ld.shared.f32 	%f2360, [_ZZ18patch_embed_kernelPKfS0_PfE6sPatch+3144];
	ld.global.f32 	%f2361, [%rd9+804864];
	fma.rn.f32 	%f2362, %f2360, %f2361, %f2359;
	ld.shared.f32 	%f2363, [_ZZ18patch_embed_kernelPKfS0_PfE6sPatch+3148];
	ld.global.f32 	%f2364, [%rd9+805888];
	fma.rn.f32 	%f2365, %f2363, %f2364, %f2362;
	ld.shared.f32 	%f2366, [_ZZ18patch_embed_kernelPKfS0_PfE6sPatch+3152];
	ld.global.f32 	%f2367, [%rd9+806912];
	fma.rn.f32 	%f2368, %f2366, %f2367, %f2365;
	ld.shared.f32 	%f2369, [_ZZ18patch_embed_kernelPKfS0_PfE6sPatch+3156];
	ld.global.f32 	%f2370, [%rd9+807936];
	fma.rn.f32 	%f2371, %f2369, %f2370, %f2368;
	ld.shared.f32 	%f2372, [_ZZ18patch_embed_kernelPKfS0_PfE6sPatch+3160];
	ld.global.f32 	%f2373, [%rd9+808960];
	fma.rn.f32 	%f2374, %f2372, %f2373, %f2371;
	ld.shared.f32 	%f2375, [_ZZ18patch_embed_kernelPKfS0_PfE6sPatch+3164];
	ld.global.f32 	%f2376, [%rd9+809984];
	fma.rn.f32 	%f2377, %f2375, %f2376, %f2374;
	ld.shared.f32 	%f2378, [_ZZ18patch_embed_kernelPKfS0_PfE6sPatch+3168];
	ld.global.f32 	%f2379, [%rd9+811008];
	fma.rn.f32 	%f2380, %f2378, %f2379, %f2377;
	ld.shared.f32 	%f2381, [_ZZ18patch_embed_kernelPKfS0_PfE6sPatch+3172];
	ld.global.f32 	%f2382, [%rd9+812032];
	fma.rn.f32 	%f2383, %f2381, %f2382, %f2380;
	ld.shared.f32 	%f2384, [_ZZ18patch_embed_kernelPKfS0_PfE6sPatch+3176];
	ld.global.f32 	%f2385, [%rd9+813056];
	fma.rn.f32 	%f2386, %f2384, %f2385, %f2383;
	ld.shared.f32 	%f2387, [_ZZ18patch_embed_kernelPKfS0_PfE6sPatch+3180];
	ld.global.f32 	%f2388, [%rd9+814080];
	fma.rn.f32 	%f2389, %f2387, %f2388, %f2386;
	ld.shared.f32 	%f2390, [_ZZ18patch_embed_kernelPKfS0_PfE6sPatch+3184];
	ld.global.f32 	%f2391, [%rd9+815104];
	fma.rn.f32 	%f2392, %f2390, %f2391, %f2389;
	ld.shared.f32 	%f2393, [_ZZ18patch_embed_kernelPKfS0_PfE6sPatch+3188];
	ld.global.f32 	%f2394, [%rd9+816128];
	fma.rn.f32 	%f2395, %f2393, %f2394, %f2392;
	ld.shared.f32 	%f2396, [_ZZ18patch_embed_kernelPKfS0_PfE6sPatch+3192];
	ld.global.f32 	%f2397, [%rd9+817152];
	fma.rn.f32 	%f2398, %f2396, %f2397, %f2395;
	ld.shared.f32 	%f2399, [_ZZ18patch_embed_kernelPKfS0_PfE6sPatch+3196];
	ld.global.f32 	%f2400, [%rd9+818176];
	fma.rn.f32 	%f2401, %f2399, %f2400, %f2398;
	ld.shared.f32 	%f2402, [_ZZ18patch_embed_kernelPKfS0_PfE6sPatch+3200];
	ld.global.f32 	%f2403, [%rd9+819200];
	fma.rn.f32 	%f2404, %f2402, %f2403, %f2401;
	ld.shared.f32 	%f2405, [_ZZ18patch_embed_kernelPKfS0_PfE6sPatch+3204];
	ld.global.f32 	%f2406, [%rd9+820224];
	fma.rn.f32 	%f2407, %f2405, %f2406, %f2404;
	ld.shared.f32 	%f2408, [_ZZ18patch_embed_kernelPKfS0_PfE6sPatch+3208];
	ld.global.f32 	%f2409, [%rd9+821248];
	fma.rn.f32 	%f2410, %f2408, %f2409, %f2407;
	ld.shared.f32 	%f2411, [_ZZ18patch_embed_kernelPKfS0_PfE6sPatch+3212];
	ld.global.f32 	%f2412, [%rd9+822272];
	fma.rn.f32 	%f2413, %f2411, %f2412, %f2410;
	ld.shared.f32 	%f2414, [_ZZ18patch_embed_kernelPKfS0_PfE6sPatch+3216];
	ld.global.f32 	%f2415, [%rd9+823296];
	fma.rn.f32 	%f2416, %f2414, %f2415, %f2413;
	ld.shared.f32 	%f2417, [_ZZ18patch_embed_kernelPKfS0_PfE6sPatch+3220];
	ld.global.f32 	%f2418, [%rd9+824320];
	fma.rn.f32 	%f2419, %f2417, %f2418, %f2416;
	ld.shared.f32 	%f2420, [_ZZ18patch_embed_kernelPKfS0_PfE6sPatch+3224];
	ld.global.f32 	%f2421, [%rd9+825344];
	fma.rn.f32 	%f2422, %f2420, %f2421, %f2419;
	ld.shared.f32 	%f2423, [_ZZ18patch_embed_kernelPKfS0_PfE6sPatch+3228];
	ld.global.f32 	%f2424, [%rd9+826368];
	fma.rn.f32 	%f2425, %f2423, %f2424, %f2422;
	ld.shared.f32 	%f2426, [_ZZ18patch_embed_kernelPKfS0_PfE6sPatch+3232];
	ld.global.f32 	%f2427, [%rd9+827392];
	fma.rn.f32 	%f2428, %f2426, %f2427, %f2425;
	ld.shared.f32 	%f2429, [_ZZ18patch_embed_kernelPKfS0_PfE6sPatch+3236];
	ld.global.f32 	%f2430, [%rd9+828416];
	fma.rn.f32 	%f2431, %f2429, %f2430, %f2428;
	ld.shared.f32 	%f2432, [_ZZ18patch_embed_kernelPKfS0_PfE6sPatch+3240];
	ld.global.f32 	%f2433, [%rd9+829440];
	fma.rn.f32 	%f2434, %f2432, %f2433, %f2431;
	ld.shared.f32 	%f2435, [_ZZ18patch_embed_kernelPKfS0_PfE6sPatch+3244];
	ld.global.f32 	%f2436, [%rd9+830464];
	fma.rn.f32 	%f2437, %f2435, %f2436, %f2434;
	ld.shared.f32 	%f2438, [_ZZ18patch_embed_kernelPKfS0_PfE6sPatch+3248];
	ld.global.f32 	%f2439, [%rd9+831488];
	fma.rn.f32 	%f2440, %f2438, %f2439, %f2437;
	ld.shared.f32 	%f2441, [_ZZ18patch_embed_kernelPKfS0_PfE6sPatch+3252];
	ld.global.f32 	%f2442, [%rd9+832512];
	fma.rn.f32 	%f2443, %f2441, %f2442, %f2440;
	ld.shared.f32 	%f2444, [_ZZ18patch_embed_kernelPKfS0_PfE6sPatch+3256];
	ld.global.f32 	%f2445, [%rd9+833536];
	fma.rn.f32 	%f2446, %f2444, %f2445, %f2443;
	ld.shared.f32 	%f2447, [_ZZ18patch_embed_kernelPKfS0_PfE6sPatch+3260];
	ld.global.f32 	%f2448, [%rd9+834560];
	fma.rn.f32 	%f2449, %f2447, %f2448, %f2446;
	ld.shared.f32 	%f2450, [_ZZ18patch_embed_kernelPKfS0_PfE6sPatch+3264];
	ld.global.f32 	%f2451, [%rd9+835584];
	fma.rn.f32 	%f2452, %f2450, %f2451, %f2449;
	ld.shared.f32 	%f2453, [_ZZ18patch_embed_kernelPKfS0_PfE6sPatch+3268];
	ld.global.f32 	%f2454, [%rd9+836608];
	fma.rn.f32 	%f2455, %f2453, %f2454, %f2452;
	ld.shared.f32 	%f2456, [_ZZ18patch_embed_kernelPKfS0_PfE6sPatch+3272];
	ld.global.f32 	%f2457, [%rd9+837632];
	fma.rn.f32 	%f2458, %f2456, %f2457, %f2455;
	ld.shared.f32 	%f2459, [_ZZ18patch_embed_kernelPKfS0_PfE6sPatch+3276];
	ld.global.f32 	%f2460, [%rd9+838656];
	fma.rn.f32 	%f2461, %f2459, %f2460, %f2458;
	ld.shared.f32 	%f2462, [_ZZ18patch_embed_kernelPKfS0_PfE6sPatch+3280];
	ld.global.f32 	%f2463, [%rd9+839680];
	fma.rn.f32 	%f2464, %f2462, %f2463, %f2461;
	ld.shared.f32 	%f2465, [_ZZ18patch_embed_kernelPKfS0_PfE6sPatch+3284];
	ld.global.f32 	%f2466, [%rd9+840704];
	fma.rn.f32 	%f2467, %f2465, %f2466, %f2464;
	ld.shared.f32 	%f2468, [_ZZ18patch_embed_kernelPKfS0_PfE6sPatch+3288];
	ld.global.f32 	%f2469, [%rd9+841728];
	fma.rn.f32 	%f2470, %f2468, %f2469, %f2467;
	ld.shared.f32 	%f2471, [_ZZ18patch_embed_kernelPKfS0_PfE6sPatch+3292];
	ld.global.f32 	%f2472, [%rd9+842752];
	fma.rn.f32 	%f2473, %f2471, %f2472, %f2470;
	ld.shared.f32 	%f2474, [_ZZ18patch_embed_kernelPKfS0_PfE6sPatch+3296];
	ld.global.f32 	%f2475, [%rd9+843776];
	fma.rn.f32 	%f2476, %f2474, %f2475, %f2473;
	ld.shared.f32 	%f2477, [_ZZ18patch_embed_kernelPKfS0_PfE6sPatch+3300];
	ld.global.f32 	%f2478, [%rd9+844800];
	fma.rn.f32 	%f2479, %f2477, %f2478, %f2476;
	ld.shared.f32 	%f2480, [_ZZ18patch_embed_kernelPKfS0_PfE6sPatch+3304];
	ld.global.f32 	%f2481, [%rd9+845824];
	fma.rn.f32 	%f2482, %f2480, %f2481, %f2479;
	ld.shared.f32 	%f2483, [_ZZ18patch_embed_kernelPKfS0_PfE6sPatch+3308];
	ld.global.f32 	%f2484, [%rd9+846848];
	fma.rn.f32 	%f2485, %f2483, %f2484, %f2482;
	ld.shared.f32 	%f2486, [_ZZ18patch_embed_kernelPKfS0_PfE6sPatch+3312];
	ld.global.f32 	%f2487, [%rd9+847872];
	fma.rn.f32 	%f2488, %f2486, %f2487, %f2485;
	ld.shared.f32 	%f2489, [_ZZ18patch_embed_kernelPKfS0_PfE6sPatch+3316];
	ld.global.f32 	%f2490, [%rd9+848896];
	fma.rn.f32 	%f2491, %f2489, %f2490, %f2488;
	ld.shared.f32 	%f2492, [_ZZ18patch_embed_kernelPKfS0_PfE6sPatch+3320];
	ld.global.f32 	%f2493, [%rd9+849920];
	fma.rn.f32 	%f2494, %f2492, %f2493, %f2491;
	ld.shared.f32 	%f2495, [_ZZ18patch_embed_kernelPKfS0_PfE6sPatch+3324];
	ld.global.f32 	%f2496, [%rd9+850944];
	fma.rn.f32 	%f2497, %f2495, %f2496, %f2494;
	ld.shared.f32 	%f2498, [_ZZ18patch_embed_kernelPKfS0_PfE6sPatch+3328];
	ld.global.f32 	%f2499, [%rd9+851968];
	fma.rn.f32 	%f2500, %f2498, %f2499, %f2497;
	ld.shared.f32 	%f2501, [_ZZ18patch_embed_kernelPKfS0_PfE6sPatch+3332];
	ld.global.f32 	%f2502, [%rd9+852992];
	fma.rn.f32 	%f2503, %f2501, %f2502, %f2500;
	ld.shared.f32 	%f2504, [_ZZ18patch_embed_kernelPKfS0_PfE6sPatch+3336];
	ld.global.f32 	%f2505, [%rd9+854016];
	fma.rn.f32 	%f2506, %f2504, %f2505, %f2503;
	ld.shared.f32 	%f2507, [_ZZ18patch_embed_kernelPKfS0_PfE6sPatch+3340];
	ld.global.f32 	%f2508, [%rd9+855040];
	fma.rn.f32 	%f2509, %f2507, %f2508, %f2506;
	ld.shared.f32 	%f2510, [_ZZ18patch_embed_kernelPKfS0_PfE6sPatch+3344];
	ld.global.f32 	%f2511, [%rd9+856064];
	fma.rn.f32 	%f2512, %f2510, %f2511, %f2509;
	ld.shared.f32 	%f2513, [_ZZ18patch_embed_kernelPKfS0_PfE6sPatch+3348];
	ld.global.f32 	%f2514, [%rd9+857088];
	fma.rn.f32 	%f2515, %f2513, %f2514, %f2512;
	ld.shared.f32 	%f2516, [_ZZ18patch_embed_kernelPKfS0_PfE6sPatch+3352];
	ld.global.f32 	%f2517, [%rd9+858112];
	fma.rn.f32 	%f2518, %f2516, %f2517, %f2515;
	ld.shared.f32 	%f2519, [_ZZ18patch_embed_kernelPKfS0_PfE6sPatch+3356];
	ld.global.f32 	%f2520, [%rd9+859136];
	fma.rn.f32 	%f2521, %f2519, %f2520, %f2518;
	ld.shared.f32 	%f2522, [_ZZ18patch_embed_kernelPKfS0_PfE6sPatch+3360];
	ld.global.f32 	%f2523, [%rd9+860160];
	fma.rn.f32 	%f2524, %f2522, %f2523, %f2521;
	ld.shared.f32 	%f2525, [_ZZ18patch_embed_kernelPKfS0_PfE6sPatch+3364];
	ld.global.f32 	%f2526, [%rd9+861184];
	fma.rn.f32 	%f2527, %f2525, %f2526, %f2524;
	ld.shared.f32 	%f2528, [_ZZ18patch_embed_kernelPKfS0_PfE6sPatch+3368];
	ld.global.f32 	%f2529, [%rd9+862208];
	fma.rn.f32 	%f2530, %f2528, %f2529, %f2527;
	ld.shared.f32 	%f2531, [_ZZ18patch_embed_kernelPKfS0_PfE6sPatch+3372];
	ld.global.f32 	%f2532, [%rd9+863232];
	fma.rn.f32 	%f2533, %f2531, %f2532, %f2530;
	ld.shared.f32 	%f2534, [_ZZ18patch_embed_kernelPKfS0_PfE6sPatch+3376];
	ld.global.f32 	%f2535, [%rd9+864256];
	fma.rn.f32 	%f2536, %f2534, %f2535, %f2533;
	ld.shared.f32 	%f2537, [_ZZ18patch_embed_kernelPKfS0_PfE6sPatch+3380];
	ld.global.f32 	%f2538, [%rd9+865280];
	fma.rn.f32 	%f2539, %f2537, %f2538, %f2536;
	ld.shared.f32 	%f2540, [_ZZ18patch_embed_kernelPKfS0_PfE6sPatch+3384];
	ld.global.f32 	%f2541, [%rd9+866304];
	fma.rn.f32 	%f2542, %f2540, %f2541, %f2539;
	ld.shared.f32 	%f2543, [_ZZ18patch_embed_kernelPKfS0_PfE6sPatch+3388];
	ld.global.f32 	%f2544, [%rd9+867328];
	fma.rn.f32 	%f2545, %f2543, %f2544, %f2542;
	ld.shared.f32 	%f2546, [_ZZ18patch_embed_kernelPKfS0_PfE6sPatch+3392];
	ld.global.f32 	%f2547, [%rd9+868352];
	fma.rn.f32 	%f2548, %f2546, %f2547, %f2545;
	ld.shared.f32 	%f2549, [_ZZ18patch_embed_kernelPKfS0_PfE6sPatch+3396];
	ld.global.f32 	%f2550, [%rd9+869376];
	fma.rn.f32 	%f2551, %f2549, %f2550, %f2548;
	ld.shared.f32 	%f2552, [_ZZ18patch_embed_kernelPKfS0_PfE6sPatch+3400];
	ld.global.f32 	%f2553, [%rd9+870400];
	fma.rn.f32 	%f2554, %f2552, %f2553, %f2551;
	ld.shared.f32 	%f2555, [_ZZ18patch_embed_kernelPKfS0_PfE6sPatch+3404];
	ld.global.f32 	%f2556, [%rd9+871424];
	fma.rn.f32 	%f2557, %f2555, %f2556, %f2554;
	ld.shared.f32 	%f2558, [_ZZ18patch_embed_kernelPKfS0_PfE6sPatch+3408];
	ld.global.f32 	%f2559, [%rd9+872448];
	fma.rn.f32 	%f2560, %f2558, %f2559, %f2557;
	ld.shared.f32 	%f2561, [_ZZ18patch_embed_kernelPKfS0_PfE6sPatch+3412];
	ld.global.f32 	%f2562, [%rd9+873472];
	fma.rn.f32 	%f2563, %f2561, %f2562, %f2560;
	ld.shared.f32 	%f2564, [_ZZ18patch_embed_kernelPKfS0_PfE6sPatch+3416];
	ld.global.f32 	%f2565, [%rd9+874496];
	fma.rn.f32 	%f2566, %f2564, %f2565, %f2563;
	ld.shared.f32 	%f2567, [_ZZ18patch_embed_kernelPKfS0_PfE6sPatch+3420];
	ld.global.f32 	%f2568, [%rd9+875520];
	fma.rn.f32 	%f2569, %f2567, %f2568, %f2566;
	ld.shared.f32 	%f2570, [_ZZ18patch_embed_kernelPKfS0_PfE6sPatch+3424];
	ld.global.f32 	%f2571, [%rd9+876544];
	fma.rn.f32 	%f2572, %f2570, %f2571, %f2569;
	ld.shared.f32 	%f2573, [_ZZ18patch_embed_kernelPKfS0_PfE6sPatch+3428];
	ld.global.f32 	%f2574, [%rd9+877568];
	fma.rn.f32 	%f2575, %f2573, %f2574, %f2572;
	ld.shared.f32 	%f2576, [_ZZ18patch_embed_kernelPKfS0_PfE6sPatch+3432];
	ld.global.f32 	%f2577, [%rd9+878592];
	fma.rn.f32 	%f2578, %f2576, %f2577, %f2575;
	ld.shared.f32 	%f2579, [_ZZ18patch_embed_kernelPKfS0_PfE6sPatch+3436];
	ld.global.f32 	%f2580, [%rd9+879616];
	fma.rn.f32 	%f2581, %f2579, %f2580, %f2578;
	ld.shared.f32 	%f2582, [_ZZ18patch_embed_kernelPKfS0_PfE6sPatch+3440];
	ld.global.f32 	%f2583, [%rd9+880640];
	fma.rn.f32 	%f2584, %f2582, %f2583, %f2581;
	ld.shared.f32 	%f2585, [_ZZ18patch_embed_kernelPKfS0_PfE6sPatch+3444];
	ld.global.f32 	%f2586, [%rd9+881664];
	fma.rn.f32 	%f2587, %f2585, %f2586, %f2584;
	ld.shared.f32 	%f2588, [_ZZ18patch_embed_kernelPKfS0_PfE6sPatch+3448];
	ld.global.f32 	%f2589, [%rd9+882688];
	fma.rn.f32 	%f2590, %f2588, %f2589, %f2587;
	ld.shared.f32 	%f2591, [_ZZ18patch_embed_kernelPKfS0_PfE6sPatch+3452];
	ld.global.f32 	%f2592, [%rd9+883712];
	fma.rn.f32 	%f2593, %f2591, %f2592, %f2590;
	ld.shared.f32 	%f2594, [_ZZ18patch_embed_kernelPKfS0_PfE6sPatch+3456];
	ld.global.f32 	%f2595, [%rd9+884736];
	fma.rn.f32 	%f2596, %f2594, %f2595, %f2593;
	ld.shared.f32 	%f2597, [_ZZ18patch_embed_kernelPKfS0_PfE6sPatch+3460];
	ld.global.f32 	%f2598, [%rd9+885760];
	fma.rn.f32 	%f2599, %f2597, %f2598, %f2596;
	ld.shared.f32 	%f2600, [_ZZ18patch_embed_kernelPKfS0_PfE6sPatch+3464];
	ld.global.f32 	%f2601, [%rd9+886784];
	fma.rn.f32 	%f2602, %f2600, %f2601, %f2599;
	ld.shared.f32 	%f2603, [_ZZ18patch_embed_kernelPKfS0_PfE6sPatch+3468];
	ld.global.f32 	%f2604, [%rd9+887808];
	fma.rn.f32 	%f2605, %f2603, %f2604, %f2602;
	ld.shared.f32 	%f2606, [_ZZ18patch_embed_kernelPKfS0_PfE6sPatch+3472];
	ld.global.f32 	%f2607, [%rd9+888832];
	fma.rn.f32 	%f2608, %f2606, %f2607, %f2605;
	ld.shared.f32 	%f2609, [_ZZ18patch_embed_kernelPKfS0_PfE6sPatch+3476];
	ld.global.f32 	%f2610, [%rd9+889856];
	fma.rn.f32 	%f2611, %f2609, %f2610, %f2608;
	ld.shared.f32 	%f2612, [_ZZ18patch_embed_kernelPKfS0_PfE6sPatch+3480];
	ld.global.f32 	%f2613, [%rd9+890880];
	fma.rn.f32 	%f2614, %f2612, %f2613, %f2611;
	ld.shared.f32 	%f2615, [_ZZ18patch_embed_kernelPKfS0_PfE6sPatch+3484];
	ld.global.f32 	%f2616, [%rd9+891904];
	fma.rn.f32 	%f2617, %f2615, %f2616, %f2614;
	ld.shared.f32 	%f2618, [_ZZ18patch_embed_kernelPKfS0_PfE6sPatch+3488];
	ld.global.f32 	%f2619, [%rd9+892928];
	fma.rn.f32 	%f2620, %f2618, %f2619, %f2617;
	ld.shared.f32 	%f2621, [_ZZ18patch_embed_kernelPKfS0_PfE6sPatch+3492];
	ld.global.f32 	%f2622, [%rd9+893952];
	fma.rn.f32 	%f2623, %f2621, %f2622, %f2620;
	ld.shared.f32 	%f2624, [_ZZ18patch_embed_kernelPKfS0_PfE6sPatch+3496];
	ld.global.f32 	%f2625, [%rd9+894976];
	fma.rn.f32 	%f2626, %f2624, %f2625, %f2623;
	ld.shared.f32 	%f2627, [_ZZ18patch_embed_kernelPKfS0_PfE6sPatch+3500];
	ld.global.f32 	%f2628, [%rd9+896000];
	fma.rn.f32 	%f2629, %f2627, %f2628, %f2626;
	ld.shared.f32 	%f2630, [_ZZ18patch_embed_kernelPKfS0_PfE6sPatch+3504];
	ld.global.f32 	%f2631, [%rd9+897024];
	fma.rn.f32 	%f2632, %f2630, %f2631, %f2629;
	ld.shared.f32 	%f2633, [_ZZ18patch_embed_kernelPKfS0_PfE6sPatch+3508];
	ld.global.f32 	%f2634, [%rd9+898048];
	fma.rn.f32 	%f2635, %f2633, %f2634, %f2632;
	ld.shared.f32 	%f2636, [_ZZ18patch_embed_kernelPKfS0_PfE6sPatch+3512];
	ld.global.f32 	%f2637, [%rd9+899072];
	fma.rn.f32 	%f2638, %f2636, %f2637, %f2635;
	ld.shared.f32 	%f2639, [_ZZ18patch_embed_kernelPKfS0_PfE6sPatch+3516];
	ld.global.f32 	%f2640, [%rd9+900096];
	fma.rn.f32 	%f2641, %f2639, %f2640, %f2638;
	ld.shared.f32 	%f2642, [_ZZ18patch_embed_kernelPKfS0_PfE6sPatch+3520];
	ld.global.f32 	%f2643, [%rd9+901120];
	fma.rn.f32 	%f2644, %f2642, %f2643, %f2641;
	ld.shared.f32 	%f2645, [_ZZ18patch_embed_kernelPKfS0_PfE6sPatch+3524];
	ld.global.f32 	%f2646, [%rd9+902144];
	fma.rn.f32 	%f2647, %f2645, %f2646, %f2644;
	ld.shared.f32 	%f2648, [_ZZ18patch_embed_kernelPKfS0_PfE6sPatch+3528];
	ld.global.f32 	%f2649, [%rd9+903168];
	fma.rn.f32 	%f2650, %f2648, %f2649, %f2647;
	ld.shared.f32 	%f2651, [_ZZ18patch_embed_kernelPKfS0_PfE6sPatch+3532];
	ld.global.f32 	%f2652, [%rd9+904192];
	fma.rn.f32 	%f2653, %f2651, %f2652, %f2650;
	ld.shared.f32 	%f2654, [_ZZ18patch_embed_kernelPKfS0_PfE6sPatch+3536];
	ld.global.f32 	%f2655, [%rd9+905216];
	fma.rn.f32 	%f2656, %f2654, %f2655, %f2653;
	ld.shared.f32 	%f2657, [_ZZ18patch_embed_kernelPKfS0_PfE6sPatch+3540];
	ld.global.f32 	%f2658, [%rd9+906240];
	fma.rn.f32 	%f2659, %f2657, %f2658, %f2656;
	ld.shared.f32 	%f2660, [_ZZ18patch_embed_kernelPKfS0_PfE6sPatch+3544];
	ld.global.f32 	%f2661, [%rd9+907264];
	fma.rn.f32 	%f2662, %f2660, %f2661, %f2659;
	ld.shared.f32 	%f2663, [_ZZ18patch_embed_kernelPKfS0_PfE6sPatch+3548];
	ld.global.f32 	%f2664, [%rd9+908288];
	fma.rn.f32 	%f2665, %f2663, %f2664, %f2662;
	ld.shared.f32 	%f2666, [_ZZ18patch_embed_kernelPKfS0_PfE6sPatch+3552];
	ld.global.f32 	%f2667, [%rd9+909312];
	fma.rn.f32 	%f2668, %f2666, %f2667, %f2665;
	ld.shared.f32 	%f2669, [_ZZ18patch_embed_kernelPKfS0_PfE6sPatch+3556];
	ld.global.f32 	%f2670, [%rd9+910336];
	fma.rn.f32 	%f2671, %f2669, %f2670, %f2668;
	ld.shared.f32 	%f2672, [_ZZ18patch_embed_kernelPKfS0_PfE6sPatch+3560];
	ld.global.f32 	%f2673, [%rd9+911360];
	fma.rn.f32 	%f2674, %f2672, %f2673, %f2671;
	ld.shared.f32 	%f2675, [_ZZ18patch_embed_kernelPKfS0_PfE6sPatch+3564];
	ld.global.f32 	%f2676, [%rd9+912384];
	fma.rn.f32 	%f2677, %f2675, %f2676, %f2674;
	ld.shared.f32 	%f2678, [_ZZ18patch_embed_kernelPKfS0_PfE6sPatch+3568];
	ld.global.f32 	%f2679, [%rd9+913408];
	fma.rn.f32 	%f2680, %f2678, %f2679, %f2677;
	ld.shared.f32 	%f2681, [_ZZ18patch_embed_kernelPKfS0_PfE6sPatch+3572];
	ld.global.f32 	%f2682, [%rd9+914432];
	fma.rn.f32 	%f2683, %f2681, %f2682, %f2680;
	ld.shared.f32 	%f2684, [_ZZ18patch_embed_kernelPKfS0_PfE6sPatch+3576];
	ld.global.f32 	%f2685, [%rd9+915456];
	fma.rn.f32 	%f2686, %f2684, %f2685, %f2683;
	ld.shared.f32 	%f2687, [_ZZ18patch_embed_kernelPKfS0_PfE6sPatch+3580];
	ld.global.f32 	%f2688, [%rd9+916480];
	fma.rn.f32 	%f2689, %f2687, %f2688, %f2686;
	ld.shared.f32 	%f2690, [_ZZ18patch_embed_kernelPKfS0_PfE6sPatch+3584];
	ld.global.f32 	%f2691, [%rd9+917504];
	fma.rn.f32 	%f2692, %f2690, %f2691, %f2689;
	ld.shared.f32 	%f2693, [_ZZ18patch_embed_kernelPKfS0_PfE6sPatch+3588];
	ld.global.f32 	%f2694, [%rd9+918528];
	fma.rn.f32 	%f2695, %f2693, %f2694, %f2692;
	ld.shared.f32 	%f2696, [_ZZ18patch_embed_kernelPKfS0_PfE6sPatch+3592];
	ld.global.f32 	%f2697, [%rd9+919552];
	fma.rn.f32 	%f2698, %f2696, %f2697, %f2695;
	ld.shared.f32 	%f2699, [_ZZ18patch_embed_kernelPKfS0_PfE6sPatch+3596];
	ld.global.f32 	%f2700, [%rd9+920576];
	fma.rn.f32 	%f2701, %f2699, %f2700, %f2698;
	ld.shared.f32 	%f2702, [_ZZ18patch_embed_kernelPKfS0_PfE6sPatch+3600];
	ld.global.f32 	%f2703, [%rd9+921600];
	fma.rn.f32 	%f2704, %f2702, %f2703, %f2701;
	ld.shared.f32 	%f2705, [_ZZ18patch_embed_kernelPKfS0_PfE6sPatch+3604];
	ld.global.f32 	%f2706, [%rd9+922624];
	fma.rn.f32 	%f2707, %f2705, %f2706, %f2704;
	ld.shared.f32 	%f2708, [_ZZ18patch_embed_kernelPKfS0_PfE6sPatch+3608];
	ld.global.f32 	%f2709, [%rd9+923648];
	fma.rn.f32 	%f2710, %f2708, %f2709, %f2707;
	ld.shared.f32 	%f2711, [_ZZ18patch_embed_kernelPKfS0_PfE6sPatch+3612];
	ld.global.f32 	%f2712, [%rd9+924672];
	fma.rn.f32 	%f2713, %f2711, %f2712, %f2710;
	ld.shared.f32 	%f2714, [_ZZ18patch_embed_kernelPKfS0_PfE6sPatch+3616];
	ld.global.f32 	%f2715, [%rd9+925696];
	fma.rn.f32 	%f2716, %f2714, %f2715, %f2713;
	ld.shared.f32 	%f2717, [_ZZ18patch_embed_kernelPKfS0_PfE6sPatch+3620];
	ld.global.f32 	%f2718, [%rd9+926720];
	fma.rn.f32 	%f2719, %f2717, %f2718, %f2716;
	ld.shared.f32 	%f2720, [_ZZ18patch_embed_kernelPKfS0_PfE6sPatch+3624];
	ld.global.f32 	%f2721, [%rd9+927744];
	fma.rn.f32 	%f2722, %f2720, %f2721, %f2719;
	ld.shared.f32 	%f2723, [_ZZ18patch_embed_kernelPKfS0_PfE6sPatch+3628];
	ld.global.f32 	%f2724, [%rd9+928768];
	fma.rn.f32 	%f2725, %f2723, %f2724, %f2722;
	ld.shared.f32 	%f2726, [_ZZ18patch_embed_kernelPKfS0_PfE6sPatch+3632];
	ld.global.f32 	%f2727, [%rd9+929792];
	fma.rn.f32 	%f2728, %f2726, %f2727, %f2725;
	ld.shared.f32 	%f2729, [_ZZ18patch_embed_kernelPKfS0_PfE6sPatch+3636];
	ld.global.f32 	%f2730, [%rd9+930816];
	fma.rn.f32 	%f2731, %f2729, %f2730, %f2728;
	ld.shared.f32 	%f2732, [_ZZ18patch_embed_kernelPKfS0_PfE6sPatch+3640];
	ld.global.f32 	%f2733, [%rd9+931840];
	fma.rn.f32 	%f2734, %f2732, %f2733, %f2731;
	ld.shared.f32 	%f2735, [_ZZ18patch_embed_kernelPKfS0_PfE6sPatch+3644];
	ld.global.f32 	%f2736, [%rd9+932864];
	fma.rn.f32 	%f2737, %f2735, %f2736, %f2734;
	ld.shared.f32 	%f2738, [_ZZ18patch_embed_kernelPKfS0_PfE6sPatch+3648];
	ld.global.f32 	%f2739, [%rd9+933888];
	fma.rn.f32 	%f2740, %f2738, %f2739, %f2737;
	ld.shared.f32 	%f2741, [_ZZ18patch_embed_kernelPKfS0_PfE6sPatch+3652];
	ld.global.f32 	%f2742, [%rd9+934912];
	fma.rn.f32 	%f2743, %f2741, %f2742, %f2740;
	ld.shared.f32 	%f2744, [_ZZ18patch_embed_kernelPKfS0_PfE6sPatch+3656];
	ld.global.f32 	%f2745, [%rd9+935936];
	fma.rn.f32 	%f2746, %f2744, %f2745, %f2743;
	ld.shared.f32 	%f2747, [_ZZ18patch_embed_kernelPKfS0_PfE6sPatch+3660];
	ld.global.f32 	%f2748, [%rd9+936960];
	fma.rn.f32 	%f2749, %f2747, %f2748, %f2746;
	ld.shared.f32 	%f2750, [_ZZ18patch_embed_kernelPKfS0_PfE6sPatch+3664];
	ld.global.f32 	%f2751, [%rd9+937984];
	fma.rn.f32 	%f2752, %f2750, %f2751, %f2749;
	ld.shared.f32 	%f2753, [_ZZ18patch_embed_kernelPKfS0_PfE6sPatch+3668];
	ld.global.f32 	%f2754, [%rd9+939008];
	fma.rn.f32 	%f2755, %f2753, %f2754, %f2752;
	ld.shared.f32 	%f2756, [_ZZ18patch_embed_kernelPKfS0_PfE6sPatch+3672];
	ld.global.f32 	%f2757, [%rd9+940032];
	fma.rn.f32 	%f2758, %f2756, %f2757, %f2755;
	ld.shared.f32 	%f2759, [_ZZ18patch_embed_kernelPKfS0_PfE6sPatch+3676];
	ld.global.f32 	%f2760, [%rd9+941056];
	fma.rn.f32 	%f2761, %f2759, %f2760, %f2758;
	ld.shared.f32 	%f2762, [_ZZ18patch_embed_kernelPKfS0_PfE6sPatch+3680];
	ld.global.f32 	%f2763, [%rd9+942080];
	fma.rn.f32 	%f2764, %f2762, %f2763, %f2761;
	ld.shared.f32 	%f2765, [_ZZ18patch_embed_kernelPKfS0_PfE6sPatch+3684];
	ld.global.f32 	%f2766, [%rd9+943104];
	fma.rn.f32 	%f2767, %f2765, %f2766, %f2764;
	ld.shared.f32 	%f2768, [_ZZ18patch_embed_kernelPKfS0_PfE6sPatch+3688];
	ld.global.f32 	%f2769, [%rd9+944128];
	fma.rn.f32 	%f2770, %f2768, %f2769, %f2767;
	ld.shared.f32 	%f2771, [_ZZ18patch_embed_kernelPKfS0_PfE6sPatch+3692];
	ld.global.f32 	%f2772, [%rd9+945152];
	fma.rn.f32 	%f2773, %f2771, %f2772, %f2770;
	ld.shared.f32 	%f2774, [_ZZ18patch_embed_kernelPKfS0_PfE6sPatch+3696];
	ld.global.f32 	%f2775, [%rd9+946176];
	fma.rn.f32 	%f2776, %f2774, %f2775, %f2773;
	ld.shared.f32 	%f2777, [_ZZ18patch_embed_kernelPKfS0_PfE6sPatch+3700];
	ld.global.f32 	%f2778, [%rd9+947200];
	fma.rn.f32 	%f2779, %f2777, %f2778, %f2776;
	ld.shared.f32 	%f2780, [_ZZ18patch_embed_kernelPKfS0_PfE6sPatch+3704];
	ld.global.f32 	%f2781, [%rd9+948224];
	fma.rn.f32 	%f2782, %f2780, %f2781, %f2779;
	ld.shared.f32 	%f2783, [_ZZ18patch_embed_kernelPKfS0_PfE6sPatch+3708];
	ld.global.f32 	%f2784, [%rd9+949248];
	fma.rn.f32 	%f2785, %f2783, %f2784, %f2782;
	ld.shared.f32 	%f2786, [_ZZ18patch_embed_kernelPKfS0_PfE6sPatch+3712];
	ld.global.f32 	%f2787, [%rd9+950272];
	fma.rn.f32 	%f2788, %f2786, %f2787, %f2785;
	ld.shared.f32 	%f2789, [_ZZ18patch_embed_kernelPKfS0_PfE6sPatch+3716];
	ld.global.f32 	%f2790, [%rd9+951296];
	fma.rn.f32 	%f2791, %f2789, %f2790, %f2788;
	ld.shared.f32 	%f2792, [_ZZ18patch_embed_kernelPKfS0_PfE6sPatch+3720];
	ld.global.f32 	%f2793, [%rd9+952320];
	fma.rn.f32 	%f2794, %f2792, %f2793, %f2791;
	ld.shared.f32 	%f2795, [_ZZ18patch_embed_kernelPKfS0_PfE6sPatch+3724];
	ld.global.f32 	%f2796, [%rd9+953344];
	fma.rn.f32 	%f2797, %f2795, %f2796, %f2794;
	ld.shared.f32 	%f2798, [_ZZ18patch_embed_kernelPKfS0_PfE6sPatch+3728];
	ld.global.f32 	%f2799, [%rd9+954368];
	fma.rn.f32 	%f2800, %f2798, %f2799, %f2797;
	ld.shared.f32 	%f2801, [_ZZ18patch_embed_kernelPKfS0_PfE6sPatch+3732];
	ld.global.f32 	%f2802, [%rd9+955392];
	fma.rn.f32 	%f2803, %f2801, %f2802, %f2800;
	ld.shared.f32 	%f2804, [_ZZ18patch_embed_kernelPKfS0_PfE6sPatch+3736];
	ld.global.f32 	%f2805, [%rd9+956416];
	fma.rn.f32 	%f2806, %f2804, %f2805, %f2803;
	ld.shared.f32 	%f2807, [_ZZ18patch_embed_kernelPKfS0_PfE6sPatch+3740];
	ld.global.f32 	%f2808, [%rd9+957440];
	fma.rn.f32 	%f2809, %f2807, %f2808, %f2806;
	ld.shared.f32 	%f2810, [_ZZ18patch_embed_kernelPKfS0_PfE6sPatch+3744];
	ld.global.f32 	%f2811, [%rd9+958464];
	fma.rn.f32 	%f2812, %f2810, %f2811, %f2809;
	ld.shared.f32 	%f2813, [_ZZ18patch_embed_kernelPKfS0_PfE6sPatch+3748];
	ld.global.f32 	%f2814, [%rd9+959488];
	fma.rn.f32 	%f2815, %f2813, %f2814, %f2812;
	ld.shared.f32 	%f2816, [_ZZ18patch_embed_kernelPKfS0_PfE6sPatch+3752];
	ld.global.f32 	%f2817, [%rd9+960512];
	fma.rn.f32 	%f2818, %f2816, %f2817, %f2815;
	ld.shared.f32 	%f2819, [_ZZ18patch_embed_kernelPKfS0_PfE6sPatch+3756];
	ld.global.f32 	%f2820, [%rd9+961536];
	fma.rn.f32 	%f2821, %f2819, %f2820, %f2818;
	ld.shared.f32 	%f2822, [_ZZ18patch_embed_kernelPKfS0_PfE6sPatch+3760];
	ld.global.f32 	%f2823, [%rd9+962560];
	fma.rn.f32 	%f2824, %f2822, %f2823, %f2821;
	ld.shared.f32 	%f2825, [_ZZ18patch_embed_kernelPKfS0_PfE6sPatch+3764];
	ld.global.f32 	%f2826, [%rd9+963584];
	fma.rn.f32 	%f2827, %f2825, %f2826, %f2824;
	ld.shared.f32 	%f2828, [_ZZ18patch_embed_kernelPKfS0_PfE6sPatch+3768];
	ld.global.f32 	%f2829, [%rd9+964608];
	fma.rn.f32 	%f2830, %f2828, %f2829, %f2827;
	ld.shared.f32 	%f2831, [_ZZ18patch_embed_kernelPKfS0_PfE6sPatch+3772];
	ld.global.f32 	%f2832, [%rd9+965632];
	fma.rn.f32 	%f2833, %f2831, %f2832, %f2830;
	ld.shared.f32 	%f2834, [_ZZ18patch_embed_kernelPKfS0_PfE6sPatch+3776];
	ld.global.f32 	%f2835, [%rd9+966656];
	fma.rn.f32 	%f2836, %f2834, %f2835, %f2833;
	ld.shared.f32 	%f2837, [_ZZ18patch_embed_kernelPKfS0_PfE6sPatch+3780];
	ld.global.f32 	%f2838, [%rd9+967680];
	fma.rn.f32 	%f2839, %f2837, %f2838, %f2836;
	ld.shared.f32 	%f2840, [_ZZ18patch_embed_kernelPKfS0_PfE6sPatch+3784];
	ld.global.f32 	%f2841, [%rd9+968704];
	fma.rn.f32 	%f2842, %f2840, %f2841, %f2839;
	ld.shared.f32 	%f2843, [_ZZ18patch_embed_kernelPKfS0_PfE6sPatch+3788];
	ld.global.f32 	%f2844, [%rd9+969728];
	fma.rn.f32 	%f2845, %f2843, %f2844, %f2842;
	ld.shared.f32 	%f2846, [_ZZ18patch_embed_kernelPKfS0_PfE6sPatch+3792];
	ld.global.f32 	%f2847, [%rd9+970752];
	fma.rn.f32 	%f2848, %f2846, %f2847, %f2845;
	ld.shared.f32 	%f2849, [_ZZ18patch_embed_kernelPKfS0_PfE6sPatch+3796];
	ld.global.f32 	%f2850, [%rd9+971776];
	fma.rn.f32 	%f2851, %f2849, %f2850, %f2848;
	ld.shared.f32 	%f2852, [_ZZ18patch_embed_kernelPKfS0_PfE6sPatch+3800];
	ld.global.f32 	%f2853, [%rd9+972800];
	fma.rn.f32 	%f2854, %f2852, %f2853, %f2851;
	ld.shared.f32 	%f2855, [_ZZ18patch_embed_kernelPKfS0_PfE6sPatch+3804];
	ld.global.f32 	%f2856, [%rd9+973824];
	fma.rn.f32 	%f2857, %f2855, %f2856, %f2854;
	ld.shared.f32 	%f2858, [_ZZ18patch_embed_kernelPKfS0_PfE6sPatch+3808];
	ld.global.f32 	%f2859, [%rd9+974848];
	fma.rn.f32 	%f2860, %f2858, %f2859, %f2857;
	ld.shared.f32 	%f2861, [_ZZ18patch_embed_kernelPKfS0_PfE6sPatch+3812];
	ld.global.f32 	%f2862, [%rd9+975872];
	fma.rn.f32 	%f2863, %f2861, %f2862, %f2860;
	ld.shared.f32 	%f2864, [_ZZ18patch_embed_kernelPKfS0_PfE6sPatch+3816];
	ld.global.f32 	%f2865, [%rd9+976896];
	fma.rn.f32 	%f2866, %f2864, %f2865, %f2863;
	ld.shared.f32 	%f2867, [_ZZ18patch_embed_kernelPKfS0_PfE6sPatch+3820];
	ld.global.f32 	%f2868, [%rd9+977920];
	fma.rn.f32 	%f2869, %f2867, %f2868, %f2866;
	ld.shared.f32 	%f2870, [_ZZ18patch_embed_kernelPKfS0_PfE6sPatch+3824];
	ld.global.f32 	%f2871, [%rd9+978944];
	fma.rn.f32 	%f2872, %f2870, %f2871, %f2869;
	ld.shared.f32 	%f2873, [_ZZ18patch_embed_kernelPKfS0_PfE6sPatch+3828];
	ld.global.f32 	%f2874, [%rd9+979968];
	fma.rn.f32 	%f2875, %f2873, %f2874, %f2872;
	ld.shared.f32 	%f2876, [_ZZ18patch_embed_kernelPKfS0_PfE6sPatch+3832];
	ld.global.f32 	%f2877, [%rd9+980992];
	fma.rn.f32 	%f2878, %f2876, %f2877, %f2875;
	ld.shared.f32 	%f2879, [_ZZ18patch_embed_kernelPKfS0_PfE6sPatch+3836];
	ld.global.f32 	%f2880, [%rd9+982016];
	fma.rn.f32 	%f2881, %f2879, %f2880, %f2878;
	ld.shared.f32 	%f2882, [_ZZ18patch_embed_kernelPKfS0_PfE6sPatch+3840];
	ld.global.f32 	%f2883, [%rd9+983040];
	fma.rn.f32 	%f2884, %f2882, %f2883, %f2881;
	ld.shared.f32 	%f2885, [_ZZ18patch_embed_kernelPKfS0_PfE6sPatch+3844];
	ld.global.f32 	%f2886, [%rd9+984064];
	fma.rn.f32 	%f2887, %f2885, %f2886, %f2884;
	ld.shared.f32 	%f2888, [_ZZ18patch_embed_kernelPKfS0_PfE6sPatch+3848];
	ld.global.f32 	%f2889, [%rd9+985088];
	fma.rn.f32 	%f2890, %f2888, %f2889, %f2887;
	ld.shared.f32 	%f2891, [_ZZ18patch_embed_kernelPKfS0_PfE6sPatch+3852];
	ld.global.f32 	%f2892, [%rd9+986112];
	fma.rn.f32 	%f2893, %f2891, %f2892, %f2890;
	ld.shared.f32 	%f2894, [_ZZ18patch_embed_kernelPKfS0_PfE6sPatch+3856];
	ld.global.f32 	%f2895, [%rd9+987136];
	fma.rn.f32 	%f2896, %f2894, %f2895, %f2893;
	ld.shared.f32 	%f2897, [_ZZ18patch_embed_kernelPKfS0_PfE6sPatch+3860];
	ld.global.f32 	%f2898, [%rd9+988160];
	fma.rn.f32 	%f2899, %f2897, %f2898, %f2896;
	ld.shared.f32 	%f2900, [_ZZ18patch_embed_kernelPKfS0_PfE6sPatch+3864];
	ld.global.f32 	%f2901, [%rd9+989184];
	fma.rn.f32 	%f2902, %f2900, %f2901, %f2899;
	ld.shared.f32 	%f2903, [_ZZ18patch_embed_kernelPKfS0_PfE6sPatch+3868];
	ld.global.f32 	%f2904, [%rd9+990208];
	fma.rn.f32 	%f2905, %f2903, %f2904, %f2902;
	ld.shared.f32 	%f2906, [_ZZ18patch_embed_kernelPKfS0_PfE6sPatch+3872];
	ld.global.f32 	%f2907, [%rd9+991232];
	fma.rn.f32 	%f2908, %f2906, %f2907, %f2905;
	ld.shared.f32 	%f2909, [_ZZ18patch_embed_kernelPKfS0_PfE6sPatch+3876];
	ld.global.f32 	%f2910, [%rd9+992256];
	fma.rn.f32 	%f2911, %f2909, %f2910, %f2908;
	ld.shared.f32 	%f2912, [_ZZ18patch_embed_kernelPKfS0_PfE6sPatch+3880];
	ld.global.f32 	%f2913, [%rd9+993280];
	fma.rn.f32 	%f2914, %f2912, %f2913, %f2911;
	ld.shared.f32 	%f2915, [_ZZ18patch_embed_kernelPKfS0_PfE6sPatch+3884];
	ld.global.f32 	%f2916, [%rd9+994304];
	fma.rn.f32 	%f2917, %f2915, %f2916, %f2914;
	ld.shared.f32 	%f2918, [_ZZ18patch_embed_kernelPKfS0_PfE6sPatch+3888];
	ld.global.f32 	%f2919, [%rd9+995328];
	fma.rn.f32 	%f2920, %f2918, %f2919, %f2917;
	ld.shared.f32 	%f2921, [_ZZ18patch_embed_kernelPKfS0_PfE6sPatch+3892];
	ld.global.f32 	%f2922, [%rd9+996352];
	fma.rn.f32 	%f2923, %f2921, %f2922, %f2920;
	ld.shared.f32 	%f2924, [_ZZ18patch_embed_kernelPKfS0_PfE6sPatch+3896];
	ld.global.f32 	%f2925, [%rd9+997376];
	fma.rn.f32 	%f2926, %f2924, %f2925, %f2923;
	ld.shared.f32 	%f2927, [_ZZ18patch_embed_kernelPKfS0_PfE6sPatch+3900];
	ld.global.f32 	%f2928, [%rd9+998400];
	fma.rn.f32 	%f2929, %f2927, %f2928, %f2926;
	ld.shared.f32 	%f2930, [_ZZ18patch_embed_kernelPKfS0_PfE6sPatch+3904];
	ld.global.f32 	%f2931, [%rd9+999424];
	fma.rn.f32 	%f2932, %f2930, %f2931, %f2929;
	ld.shared.f32 	%f2933, [_ZZ18patch_embed_kernelPKfS0_PfE6sPatch+3908];
	ld.global.f32 	%f2934, [%rd9+1000448];
	fma.rn.f32 	%f2935, %f2933, %f2934, %f2932;
	ld.shared.f32 	%f2936, [_ZZ18patch_embed_kernelPKfS0_PfE6sPatch+3912];
	ld.global.f32 	%f2937, [%rd9+1001472];
	fma.rn.f32 	%f2938, %f2936, %f2937, %f2935;
	ld.shared.f32 	%f2939, [_ZZ18patch_embed_kernelPKfS0_PfE6sPatch+3916];
	ld.global.f32 	%f2940, [%rd9+1002496];
	fma.rn.f32 	%f2941, %f2939, %f2940, %f2938;
	ld.shared.f32 	%f2942, [_ZZ18patch_embed_kernelPKfS0_PfE6sPatch+3920];
	ld.global.f32 	%f2943, [%rd9+1003520];
	fma.rn.f32 	%f2944, %f2942, %f2943, %f2941;
	ld.shared.f32 	%f2945, [_ZZ18patch_embed_kernelPKfS0_PfE6sPatch+3924];
	ld.global.f32 	%f2946, [%rd9+1004544];
	fma.rn.f32 	%f2947, %f2945, %f2946, %f2944;
	ld.shared.f32 	%f2948, [_ZZ18patch_embed_kernelPKfS0_PfE6sPatch+3928];
	ld.global.f32 	%f2949, [%rd9+1005568];
	fma.rn.f32 	%f2950, %f2948, %f2949, %f2947;
	ld.shared.f32 	%f2951, [_ZZ18patch_embed_kernelPKfS0_PfE6sPatch+3932];
	ld.global.f32 	%f2952, [%rd9+1006592];
	fma.rn.f32 	%f2953, %f2951, %f2952, %f2950;
	ld.shared.f32 	%f2954, [_ZZ18patch_embed_kernelPKfS0_PfE6sPatch+3936];
	ld.global.f32 	%f2955, [%rd9+1007616];
	fma.rn.f32 	%f2956, %f2954, %f2955, %f2953;
	ld.shared.f32 	%f2957, [_ZZ18patch_embed_kernelPKfS0_PfE6sPatch+3940];
	ld.global.f32 	%f2958, [%rd9+1008640];
	fma.rn.f32 	%f2959, %f2957, %f2958, %f2956;
	ld.shared.f32 	%f2960, [_ZZ18patch_embed_kernelPKfS0_PfE6sPatch+3944];
	ld.global.f32 	%f2961, [%rd9+1009664];
	fma.rn.f32 	%f2962, %f2960, %f2961, %f2959;
	ld.shared.f32 	%f2963, [_ZZ18patch_embed_kernelPKfS0_PfE6sPatch+3948];
	ld.global.f32 	%f2964, [%rd9+1010688];
	fma.rn.f32 	%f2965, %f2963, %f2964, %f2962;
	ld.shared.f32 	%f2966, [_ZZ18patch_embed_kernelPKfS0_PfE6sPatch+3952];
	ld.global.f32 	%f2967, [%rd9+1011712];
	fma.rn.f32 	%f2968, %f2966, %f2967, %f2965;
	ld.shared.f32 	%f2969, [_ZZ18patch_embed_kernelPKfS0_PfE6sPatch+3956];
	ld.global.f32 	%f2970, [%rd9+1012736];
	fma.rn.f32 	%f2971, %f2969, %f2970, %f2968;
	ld.shared.f32 	%f2972, [_ZZ18patch_embed_kernelPKfS0_PfE6sPatch+3960];
	ld.global.f32 	%f2973, [%rd9+1013760];
	fma.rn.f32 	%f2974, %f2972, %f2973, %f2971;
	ld.shared.f32 	%f2975, [_ZZ18patch_embed_kernelPKfS0_PfE6sPatch+3964];
	ld.global.f32 	%f2976, [%rd9+1014784];
	fma.rn.f32 	%f2977, %f2975, %f2976, %f2974;
	ld.shared.f32 	%f2978, [_ZZ18patch_embed_kernelPKfS0_PfE6sPatch+3968];
	ld.global.f32 	%f2979, [%rd9+1015808];
	fma.rn.f32 	%f2980, %f2978, %f2979, %f2977;
	ld.shared.f32 	%f2981, [_ZZ18patch_embed_kernelPKfS0_PfE6sPatch+3972];
	ld.global.f32 	%f2982, [%rd9+1016832];
	fma.rn.f32 	%f2983, %f2981, %f2982, %f2980;
	ld.shared.f32 	%f2984, [_ZZ18patch_embed_kernelPKfS0_PfE6sPatch+3976];
	ld.global.f32 	%f2985, [%rd9+1017856];
	fma.rn.f32 	%f2986, %f2984, %f2985, %f2983;
	ld.shared.f32 	%f2987, [_ZZ18patch_embed_kernelPKfS0_PfE6sPatch+3980];
	ld.global.f32 	%f2988, [%rd9+1018880];
	fma.rn.f32 	%f2989, %f2987, %f2988, %f2986;
	ld.shared.f32 	%f2990, [_ZZ18patch_embed_kernelPKfS0_PfE6sPatch+3984];
	ld.global.f32 	%f2991, [%rd9+1019904];
	fma.rn.f32 	%f2992, %f2990, %f2991, %f2989;
	ld.shared.f32 	%f2993, [_ZZ18patch_embed_kernelPKfS0_PfE6sPatch+3988];
	ld.global.f32 	%f2994, [%rd9+1020928];
	fma.rn.f32 	%f2995, %f2993, %f2994, %f2992;
	ld.shared.f32 	%f2996, [_ZZ18patch_embed_kernelPKfS0_PfE6sPatch+3992];
	ld.global.f32 	%f2997, [%rd9+1021952];
	fma.rn.f32 	%f2998, %f2996, %f2997, %f2995;
	ld.shared.f32 	%f2999, [_ZZ18patch_embed_kernelPKfS0_PfE6sPatch+3996];
	ld.global.f32 	%f3000, [%rd9+1022976];
	fma.rn.f32 	%f3001, %f2999, %f3000, %f2998;
	ld.shared.f32 	%f3002, [_ZZ18patch_embed_kernelPKfS0_PfE6sPatch+4000];
	ld.global.f32 	%f3003, [%rd9+1024000];
	fma.rn.f32 	%f3004, %f3002, %f3003, %f3001;
	ld.shared.f32 	%f3005, [_ZZ18patch_embed_kernelPKfS0_PfE6sPatch+4004];
	ld.global.f32 	%f3006, [%rd9+1025024];
	fma.rn.f32 	%f3007, %f3005, %f3006, %f3004;
	ld.shared.f32 	%f3008, [_ZZ18patch_embed_kernelPKfS0_PfE6sPatch+4008];
	ld.global.f32 	%f3009, [%rd9+1026048];
	fma.rn.f32 	%f3010, %f3008, %f3009, %f3007;
	ld.shared.f32 	%f3011, [_ZZ18patch_embed_kernelPKfS0_PfE6sPatch+4012];
	ld.global.f32 	%f3012, [%rd9+1027072];
	fma.rn.f32 	%f3013, %f3011, %f3012, %f3010;
	ld.shared.f32 	%f3014, [_ZZ18patch_embed_kernelPKfS0_PfE6sPatch+4016];
	ld.global.f32 	%f3015, [%rd9+1028096];
	fma.rn.f32 	%f3016, %f3014, %f3015, %f3013;
	ld.shared.f32 	%f3017, [_ZZ18patch_embed_kernelPKfS0_PfE6sPatch+4020];
	ld.global.f32 	%f3018, [%rd9+1029120];
	fma.rn.f32 	%f3019, %f3017, %f3018, %f3016;
	ld.shared.f32 	%f3020, [_ZZ18patch_embed_kernelPKfS0_PfE6sPatch+4024];
	ld.global.f32 	%f3021, [%rd9+1030144];
	fma.rn.f32 	%f3022, %f3020, %f3021, %f3019;
	ld.shared.f32 	%f3023, [_ZZ18patch_embed_kernelPKfS0_PfE6sPatch+4028];
	ld.global.f32 	%f3024, [%rd9+1031168];
	fma.rn.f32 	%f3025, %f3023, %f3024, %f3022;
	ld.shared.f32 	%f3026, [_ZZ18patch_embed_kernelPKfS0_PfE6sPatch+4032];
	ld.global.f32 	%f3027, [%rd9+1032192];
	fma.rn.f32 	%f3028, %f3026, %f3027, %f3025;
	ld.shared.f32 	%f3029, [_ZZ18patch_embed_kernelPKfS0_PfE6sPatch+4036];
	ld.global.f32 	%f3030, [%rd9+1033216];
	fma.rn.f32 	%f3031, %f3029, %f3030, %f3028;
	ld.shared.f32 	%f3032, [_ZZ18patch_embed_kernelPKfS0_PfE6sPatch+4040];
	ld.global.f32 	%f3033, [%rd9+1034240];
	fma.rn.f32 	%f3034, %f3032, %f3033, %f3031;
	ld.shared.f32 	%f3035, [_ZZ18patch_embed_kernelPKfS0_PfE6sPatch+4044];
	ld.global.f32 	%f3036, [%rd9+1035264];
	fma.rn.f32 	%f3037, %f3035, %f3036, %f3034;
	ld.shared.f32 	%f3038, [_ZZ18patch_embed_kernelPKfS0_PfE6sPatch+4048];
	ld.global.f32 	%f3039, [%rd9+1036288];
	fma.rn.f32 	%f3040, %f3038, %f3039, %f3037;
	ld.shared.f32 	%f3041, [_ZZ18patch_embed_kernelPKfS0_PfE6sPatch+4052];
	ld.global.f32 	%f3042, [%rd9+1037312];
	fma.rn.f32 	%f3043, %f3041, %f3042, %f3040;
	ld.shared.f32 	%f3044, [_ZZ18patch_embed_kernelPKfS0_PfE6sPatch+4056];
	ld.global.f32 	%f3045, [%rd9+1038336];
	fma.rn.f32 	%f3046, %f3044, %f3045, %f3043;
	ld.shared.f32 	%f3047, [_ZZ18patch_embed_kernelPKfS0_PfE6sPatch+4060];
	ld.global.f32 	%f3048, [%rd9+1039360];
	fma.rn.f32 	%f3049, %f3047, %f3048, %f3046;
	ld.shared.f32 	%f3050, [_ZZ18patch_embed_kernelPKfS0_PfE6sPatch+4064];
	ld.global.f32 	%f3051, [%rd9+1040384];
	fma.rn.f32 	%f3052, %f3050, %f3051, %f3049;
	ld.shared.f32 	%f3053, [_ZZ18patch_embed_kernelPKfS0_PfE6sPatch+4068];
	ld.global.f32 	%f3054, [%rd9+1041408];
	fma.rn.f32 	%f3055, %f3053, %f3054, %f3052;
	ld.shared.f32 	%f3056, [_ZZ18patch_embed_kernelPKfS0_PfE6sPatch+4072];
	ld.global.f32 	%f3057, [%rd9+1042432];
	fma.rn.f32 	%f3058, %f3056, %f3057, %f3055;
	ld.shared.f32 	%f3059, [_ZZ18patch_embed_kernelPKfS0_PfE6sPatch+4076];
	ld.global.f32 	%f3060, [%rd9+1043456];
	fma.rn.f32 	%f3061, %f3059, %f3060, %f3058;
	ld.shared.f32 	%f3062, [_ZZ18patch_embed_kernelPKfS0_PfE6sPatch+4080];
	ld.global.f32 	%f3063, [%rd9+1044480];
	fma.rn.f32 	%f3064, %f3062, %f3063, %f3061;
	ld.shared.f32 	%f3065, [_ZZ18patch_embed_kernelPKfS0_PfE6sPatch+4084];
	ld.global.f32 	%f3066, [%rd9+1045504];
	fma.rn.f32 	%f3067, %f3065, %f3066, %f3064;
	ld.shared.f32 	%f3068, [_ZZ18patch_embed_kernelPKfS0_PfE6sPatch+4088];
	ld.global.f32 	%f3069, [%rd9+1046528];
	fma.rn.f32 	%f3070, %f3068, %f3069, %f3067;
	ld.shared.f32 	%f3071, [_ZZ18patch_embed_kernelPKfS0_PfE6sPatch+4092];
	ld.global.f32 	%f3072, [%rd9+1047552];
	fma.rn.f32 	%f3073, %f3071, %f3072, %f3070;
	shl.b32 	%r15, %r1, 8;
	add.s32 	%r16, %r15, %r2;
	cvta.to.global.u64 	%rd10, %rd3;
	mul.wide.u32 	%rd11, %r16, 4;
	add.s64 	%rd12, %rd10, %rd11;
	st.global.f32 	[%rd12], %f3073;
$L__BB4_3:
	ret;

}
	// .globl	_Z14add_pos_kernelPf
.visible .entry _Z14add_pos_kernelPf(
	.param .u64 .ptr .align 1 _Z14add_pos_kernelPf_param_0
)
{
	.local .align 4 .b8 	__local_depot5[28];
	.reg .b64 	%SP;
	.reg .b64 	%SPL;
	.reg .pred 	%p<27>;
	.reg .b32 	%r<92>;
	.reg .b32 	%f<104>;
	.reg .b64 	%rd<43>;
	.reg .b64 	%fd<5>;

	mov.u64 	%SPL, __local_depot5;
	ld.param.u64 	%rd16, [_Z14add_pos_kernelPf_param_0];
	add.u64 	%rd1, %SPL, 0;
	mov.u32 	%r1, %ctaid.x;
	mov.u32 	%r31, %tid.x;
	setp.gt.u32 	%p1, %r1, 1023;
	setp.gt.u32 	%p2, %r31, 255;
	or.pred  	%p3, %p1, %p2;
	@%p3 bra 	$L__BB5_24;
	and.b32  	%r32, %r31, 254;
	cvt.rn.f32.u32 	%f20, %r32;
	mul.f32 	%f1, %f20, 0f3B800000;
	setp.eq.f32 	%p4, %f1, 0f00000000;
	mov.f32 	%f100, 0f3F800000;
	@%p4 bra 	$L__BB5_4;
	mov.f32 	%f21, 0fB0D40000;
	mov.f32 	%f22, 0f3EE68EBF;
	mul.rn.f32 	%f23, %f22, %f21;
	mov.f32 	%f24, 0f3D21D42E;
	mov.f32 	%f25, 0f3DF7B084;
	mul.rn.f32 	%f26, %f25, %f24;
	mul.f32 	%f27, %f26, 0f40400000;
	fma.rn.f32 	%f28, %f23, 0f3FB8AA3B, 0f34C28212;
	fma.rn.f32 	%f29, 0f3E4B8A05, 0f32A55E34, %f28;
	fma.rn.f32 	%f30, %f27, %f23, %f29;
	fma.rn.f32 	%f31, %f26, 0f3E4B8A05, %f30;
	mov.f32 	%f32, 0f41549694;
	add.rn.f32 	%f33, %f32, %f31;
	mul.rn.f32 	%f34, %f33, %f1;
	cvt.rni.f32.f32 	%f35, %f34;
	sub.f32 	%f36, %f34, %f35;
	neg.f32 	%f37, %f34;
	fma.rn.f32 	%f38, %f33, %f1, %f37;
	mov.f32 	%f39, 0fC1549694;
	add.rn.f32 	%f40, %f33, %f39;
	neg.f32 	%f41, %f40;
	add.rn.f32 	%f42, %f31, %f41;
	fma.rn.f32 	%f43, %f42, %f1, %f38;
	add.f32 	%f44, %f36, %f43;
	setp.gt.f32 	%p5, %f35, 0f00000000;
	selp.b32 	%r33, 0, -2097152000, %p5;
	abs.f32 	%f45, %f1;
	setp.num.f32 	%p6, %f45, %f45;
	setp.lt.f32 	%p7, %f34, 0f00000000;
	selp.f32 	%f46, 0f00000000, 0f7F800000, %p7;
	abs.f32 	%f47, %f34;
	setp.gt.f32 	%p8, %f47, 0f43180000;
	cvt.rzi.s32.f32 	%r34, %f35;
	shl.b32 	%r35, %r34, 23;
	sub.s32 	%r36, %r35, %r33;
	mov.b32 	%f48, %r36;
	add.s32 	%r37, %r33, 2130706432;
	mov.b32 	%f49, %r37;
	fma.rn.f32 	%f50, %f44, 0f391FCB8E, 0f3AAF85ED;
	fma.rn.f32 	%f51, %f50, %f44, 0f3C1D9856;
	fma.rn.f32 	%f52, %f51, %f44, 0f3D6357BB;
	fma.rn.f32 	%f53, %f52, %f44, 0f3E75FDEC;
	fma.rn.f32 	%f54, %f53, %f44, 0f3F317218;
	fma.rn.f32 	%f55, %f54, %f44, 0f3F800000;
	mul.f32 	%f56, %f55, %f49;
	mul.f32 	%f57, %f56, %f48;
	selp.f32 	%f100, %f46, %f57, %p8;
	@%p6 bra 	$L__BB5_4;
	mov.f32 	%f58, 0f461C4000;
	add.rn.f32 	%f100, %f58, %f1;
$L__BB5_4:
	cvt.rn.f32.u32 	%f59, %r1;
	div.rn.f32 	%f5, %f59, %f100;
	and.b32  	%r38, %r31, 1;
	setp.eq.b32 	%p9, %r38, 1;
	not.pred 	%p10, %p9;
	@%p10 bra 	$L__BB5_14;
	mul.f32 	%f60, %f5, 0f3F22F983;
	cvt.rni.s32.f32 	%r87, %f60;
	cvt.rn.f32.s32 	%f61, %r87;
	fma.rn.f32 	%f62, %f61, 0fBFC90FDA, %f5;
	fma.rn.f32 	%f63, %f61, 0fB3A22168, %f62;
	fma.rn.f32 	%f101, %f61, 0fA7C234C5, %f63;
	abs.f32 	%f7, %f5;
	setp.ltu.f32 	%p11, %f7, 0f47CE4780;
	@%p11 bra 	$L__BB5_13;
	setp.neu.f32 	%p12, %f7, 0f7F800000;
	@%p12 bra 	$L__BB5_8;
	mov.f32 	%f66, 0f00000000;
	mul.rn.f32 	%f101, %f5, %f66;
	mov.b32 	%r87, 0;
	bra.uni 	$L__BB5_13;
$L__BB5_8:
	mov.b32 	%r4, %f5;
	shl.b32 	%r40, %r4, 8;
	or.b32  	%r5, %r40, -2147483648;
	mov.b64 	%rd39, 0;
	mov.b32 	%r84, 0;
	mov.u64 	%rd37, __cudart_i2opi_f;
	mov.u64 	%rd38, %rd1;
$L__BB5_9:
	.pragma "nounroll";
	ld.global.nc.u32 	%r41, [%rd37];
	mad.wide.u32 	%rd20, %r41, %r5, %rd39;
	shr.u64 	%rd39, %rd20, 32;
	st.local.u32 	[%rd38], %rd20;
	add.s32 	%r84, %r84, 1;
	add.s64 	%rd38, %rd38, 4;
	add.s64 	%rd37, %rd37, 4;
	setp.ne.s32 	%p13, %r84, 6;
	@%p13 bra 	$L__BB5_9;
	shr.u32 	%r42, %r4, 23;
	st.local.u32 	[%rd1+24], %rd39;
	and.b32  	%r8, %r42, 31;
	and.b32  	%r43, %r42, 224;
	add.s32 	%r44, %r43, -128;
	shr.u32 	%r45, %r44, 5;
	mul.wide.u32 	%rd21, %r45, 4;
	sub.s64 	%rd8, %rd1, %rd21;
	ld.local.u32 	%r85, [%rd8+24];
	ld.local.u32 	%r86, [%rd8+20];
	setp.eq.s32 	%p14, %r8, 0;
	@%p14 bra 	$L__BB5_12;
	shf.l.wrap.b32 	%r85, %r86, %r85, %r8;
	ld.local.u32 	%r46, [%rd8+16];
	shf.l.wrap.b32 	%r86, %r46, %r86, %r8;
$L__BB5_12:
	shr.u32 	%r47, %r85, 30;
	shf.l.wrap.b32 	%r48, %r86, %r85, 2;
	shl.b32 	%r49, %r86, 2;
	shr.u32 	%r50, %r48, 31;
	add.s32 	%r51, %r50, %r47;
	neg.s32 	%r52, %r51;
	setp.lt.s32 	%p15, %r4, 0;
	selp.b32 	%r87, %r52, %r51, %p15;
	xor.b32  	%r53, %r48, %r4;
	shr.s32 	%r54, %r48, 31;
	xor.b32  	%r55, %r54, %r48;
	xor.b32  	%r56, %r54, %r49;
	cvt.u64.u32 	%rd22, %r55;
	shl.b64 	%rd23, %rd22, 32;
	cvt.u64.u32 	%rd24, %r56;
	or.b64  	%rd25, %rd23, %rd24;
	cvt.rn.f64.s64 	%fd1, %rd25;
	mul.f64 	%fd2, %fd1, 0d3BF921FB54442D19;
	cvt.rn.f32.f64 	%f64, %fd2;
	neg.f32 	%f65, %f64;
	setp.lt.s32 	%p16, %r53, 0;
	selp.f32 	%f101, %f65, %f64, %p16;
$L__BB5_13:
	add.s32 	%r58, %r87, 1;
	mul.rn.f32 	%f67, %f101, %f101;
	and.b32  	%r59, %r87, 1;
	setp.eq.b32 	%p17, %r59, 1;
	selp.f32 	%f68, %f101, 0f3F800000, %p17;
	fma.rn.f32 	%f69, %f67, %f68, 0f00000000;
	fma.rn.f32 	%f70, %f67, 0f37CBAC00, 0fBAB607ED;
	selp.f32 	%f71, 0fB94D4153, %f70, %p17;
	selp.f32 	%f72, 0f3C0885E4, 0f3D2AAABB, %p17;
	fma.rn.f32 	%f73, %f71, %f67, %f72;
	selp.f32 	%f74, 0fBE2AAAA8, 0fBEFFFFFF, %p17;
	fma.rn.f32 	%f75, %f73, %f67, %f74;
	fma.rn.f32 	%f76, %f75, %f69, %f68;
	and.b32  	%r60, %r58, 2;
	setp.eq.s32 	%p18, %r60, 0;
	mov.f32 	%f77, 0f00000000;
	sub.f32 	%f78, %f77, %f76;
	selp.f32 	%f103, %f76, %f78, %p18;
	bra.uni 	$L__BB5_23;
$L__BB5_14:
	mul.f32 	%f79, %f5, 0f3F22F983;
	cvt.rni.s32.f32 	%r91, %f79;
	cvt.rn.f32.s32 	%f80, %r91;
	fma.rn.f32 	%f81, %f80, 0fBFC90FDA, %f5;
	fma.rn.f32 	%f82, %f80, 0fB3A22168, %f81;
	fma.rn.f32 	%f102, %f80, 0fA7C234C5, %f82;
	abs.f32 	%f13, %f5;
	setp.ltu.f32 	%p19, %f13, 0f47CE4780;
	@%p19 bra 	$L__BB5_22;
	setp.neu.f32 	%p20, %f13, 0f7F800000;
	@%p20 bra 	$L__BB5_17;
	mov.f32 	%f85, 0f00000000;
	mul.rn.f32 	%f102, %f5, %f85;
	mov.b32 	%r91, 0;
	bra.uni 	$L__BB5_22;
$L__BB5_17:
	mov.b32 	%r18, %f5;
	shl.b32 	%r62, %r18, 8;
	or.b32  	%r19, %r62, -2147483648;
	mov.b64 	%rd42, 0;
	mov.b32 	%r88, 0;
	mov.u64 	%rd40, __cudart_i2opi_f;
	mov.u64 	%rd41, %rd1;
$L__BB5_18:
	.pragma "nounroll";
	ld.global.nc.u32 	%r63, [%rd40];
	mad.wide.u32 	%rd28, %r63, %r19, %rd42;
	shr.u64 	%rd42, %rd28, 32;
	st.local.u32 	[%rd41], %rd28;
	add.s32 	%r88, %r88, 1;
	add.s64 	%rd41, %rd41, 4;
	add.s64 	%rd40, %rd40, 4;
	setp.ne.s32 	%p21, %r88, 6;
	@%p21 bra 	$L__BB5_18;
	shr.u32 	%r64, %r18, 23;
	st.local.u32 	[%rd1+24], %rd42;
	and.b32  	%r22, %r64, 31;
	and.b32  	%r65, %r64, 224;
	add.s32 	%r66, %r65, -128;
	shr.u32 	%r67, %r66, 5;
	mul.wide.u32 	%rd29, %r67, 4;
	sub.s64 	%rd15, %rd1, %rd29;
	ld.local.u32 	%r89, [%rd15+24];
	ld.local.u32 	%r90, [%rd15+20];
	setp.eq.s32 	%p22, %r22, 0;
	@%p22 bra 	$L__BB5_21;
	shf.l.wrap.b32 	%r89, %r90, %r89, %r22;
	ld.local.u32 	%r68, [%rd15+16];
	shf.l.wrap.b32 	%r90, %r68, %r90, %r22;
$L__BB5_21:
	shr.u32 	%r69, %r89, 30;
	shf.l.wrap.b32 	%r70, %r90, %r89, 2;
	shl.b32 	%r71, %r90, 2;
	shr.u32 	%r72, %r70, 31;
	add.s32 	%r73, %r72, %r69;
	neg.s32 	%r74, %r73;
	setp.lt.s32 	%p23, %r18, 0;
	selp.b32 	%r91, %r74, %r73, %p23;
	xor.b32  	%r75, %r70, %r18;
	shr.s32 	%r76, %r70, 31;
	xor.b32  	%r77, %r76, %r70;
	xor.b32  	%r78, %r76, %r71;
	cvt.u64.u32 	%rd30, %r77;
	shl.b64 	%rd31, %rd30, 32;
	cvt.u64.u32 	%rd32, %r78;
	or.b64  	%rd33, %rd31, %rd32;
	cvt.rn.f64.s64 	%fd3, %rd33;
	mul.f64 	%fd4, %fd3, 0d3BF921FB54442D19;
	cvt.rn.f32.f64 	%f83, %fd4;
	neg.f32 	%f84, %f83;
	setp.lt.s32 	%p24, %r75, 0;
	selp.f32 	%f102, %f84, %f83, %p24;
$L__BB5_22:
	mul.rn.f32 	%f86, %f102, %f102;
	and.b32  	%r80, %r91, 1;
	setp.eq.b32 	%p25, %r80, 1;
	selp.f32 	%f87, 0f3F800000, %f102, %p25;
	fma.rn.f32 	%f88, %f86, %f87, 0f00000000;
	fma.rn.f32 	%f89, %f86, 0f37CBAC00, 0fBAB607ED;
	selp.f32 	%f90, %f89, 0fB94D4153, %p25;
	selp.f32 	%f91, 0f3D2AAABB, 0f3C0885E4, %p25;
	fma.rn.f32 	%f92, %f90, %f86, %f91;
	selp.f32 	%f93, 0fBEFFFFFF, 0fBE2AAAA8, %p25;
	fma.rn.f32 	%f94, %f92, %f86, %f93;
	fma.rn.f32 	%f95, %f94, %f88, %f87;
	and.b32  	%r81, %r91, 2;
	setp.eq.s32 	%p26, %r81, 0;
	mov.f32 	%f96, 0f00000000;
	sub.f32 	%f97, %f96, %f95;
	selp.f32 	%f103, %f95, %f97, %p26;
$L__BB5_23:
	shl.b32 	%r82, %r1, 8;
	add.s32 	%r83, %r82, %r31;
	cvta.to.global.u64 	%rd34, %rd16;
	mul.wide.u32 	%rd35, %r83, 4;
	add.s64 	%rd36, %rd34, %rd35;
	ld.global.f32 	%f98, [%rd36];
	add.f32 	%f99, %f103, %f98;
	st.global.f32 	[%rd36], %f99;
$L__BB5_24:
	ret;

}
	// .globl	_Z10addInPlacePfPKfi
.visible .entry _Z10addInPlacePfPKfi(
	.param .u64 .ptr .align 1 _Z10addInPlacePfPKfi_param_0,
	.param .u64 .ptr .align 1 _Z10addInPlacePfPKfi_param_1,
	.param .u32 _Z10addInPlacePfPKfi_param_2
)
{
	.reg .pred 	%p<2>;
	.reg .b32 	%r<6>;
	.reg .b32 	%f<4>;
	.reg .b64 	%rd<8>;

	ld.param.u64 	%rd1, [_Z10addInPlacePfPKfi_param_0];
	ld.param.u64 	%rd2, [_Z10addInPlacePfPKfi_param_1];
	ld.param.u32 	%r2, [_Z10addInPlacePfPKfi_param_2];
	mov.u32 	%r3, %ctaid.x;
	mov.u32 	%r4, %ntid.x;
	mov.u32 	%r5, %tid.x;
	mad.lo.s32 	%r1, %r3, %r4, %r5;
	setp.ge.s32 	%p1, %r1, %r2;
	@%p1 bra 	$L__BB6_2;
	cvta.to.global.u64 	%rd3, %rd2;
	cvta.to.global.u64 	%rd4, %rd1;
	mul.wide.s32 	%rd5, %r1, 4;
	add.s64 	%rd6, %rd3, %rd5;
	ld.global.f32 	%f1, [%rd6];
	add.s64 	%rd7, %rd4, %rd5;
	ld.global.f32 	%f2, [%rd7];
	add.f32 	%f3, %f1, %f2;
	st.global.f32 	[%rd7], %f3;
$L__BB6_2:
	ret;

}
	// .globl	_Z10reluKernelPfi
.visible .entry _Z10reluKernelPfi(
	.param .u64 .ptr .align 1 _Z10reluKernelPfi_param_0,
	.param .u32 _Z10reluKernelPfi_param_1
)
{
	.reg .pred 	%p<3>;
	.reg .b32 	%r<7>;
	.reg .b32 	%f<2>;
	.reg .b64 	%rd<5>;

	ld.param.u64 	%rd2, [_Z10reluKernelPfi_param_0];
	ld.param.u32 	%r2, [_Z10reluKernelPfi_param_1];
	mov.u32 	%r3, %ctaid.x;
	mov.u32 	%r4, %ntid.x;
	mov.u32 	%r5, %tid.x;
	mad.lo.s32 	%r1, %r3, %r4, %r5;
	setp.ge.s32 	%p1, %r1, %r2;
	@%p1 bra 	$L__BB7_3;
	cvta.to.global.u64 	%rd3, %rd2;
	mul.wide.s32 	%rd4, %r1, 4;
	add.s64 	%rd1, %rd3, %rd4;
	ld.global.f32 	%f1, [%rd1];
	setp.geu.f32 	%p2, %f1, 0f00000000;
	@%p2 bra 	$L__BB7_3;
	mov.b32 	%r6, 0;
	st.global.u32 	[%rd1], %r6;
$L__BB7_3:
	ret;

}
	// .globl	_Z17layer_norm_kernelPKfPfiif
.visible .entry _Z17layer_norm_kernelPKfPfiif(
	.param .u64 .ptr .align 1 _Z17layer_norm_kernelPKfPfiif_param_0,
	.param .u64 .ptr .align 1 _Z17layer_norm_kernelPKfPfiif_param_1,
	.param .u32 _Z17layer_norm_kernelPKfPfiif_param_2,
	.param .u32 _Z17layer_norm_kernelPKfPfiif_param_3,
	.param .f32 _Z17layer_norm_kernelPKfPfiif_param_4
)
{
	.reg .pred 	%p<13>;
	.reg .b32 	%r<34>;
	.reg .b32 	%f<35>;
	.reg .b64 	%rd<12>;

	ld.param.u64 	%rd4, [_Z17layer_norm_kernelPKfPfiif_param_0];
	ld.param.u64 	%rd3, [_Z17layer_norm_kernelPKfPfiif_param_1];
	ld.param.u32 	%r19, [_Z17layer_norm_kernelPKfPfiif_param_3];
	ld.param.f32 	%f11, [_Z17layer_norm_kernelPKfPfiif_param_4];
	cvta.to.global.u64 	%rd1, %rd4;
	mov.u32 	%r1, %ctaid.x;
	mov.u32 	%r33, %tid.x;
	setp.ge.s32 	%p1, %r33, %r19;
	mov.f32 	%f32, 0f00000000;
	@%p1 bra 	$L__BB8_3;
	mul.lo.s32 	%r3, %r19, %r1;
	mov.f32 	%f32, 0f00000000;
	mov.u32 	%r4, %ntid.x;
	mov.u32 	%r29, %r33;
$L__BB8_2:
	add.s32 	%r20, %r29, %r3;
	mul.wide.s32 	%rd5, %r20, 4;
	add.s64 	%rd6, %rd1, %rd5;
	ld.global.f32 	%f14, [%rd6];
	add.f32 	%f32, %f32, %f14;
	add.s32 	%r29, %r29, %r4;
	setp.lt.s32 	%p2, %r29, %r19;
	@%p2 bra 	$L__BB8_2;
$L__BB8_3:
	shl.b32 	%r21, %r33, 2;
	mov.u32 	%r22, sh;
	add.s32 	%r7, %r22, %r21;
	st.shared.f32 	[%r7], %f32;
	bar.sync 	0;
	mov.u32 	%r8, %ntid.x;
	setp.lt.u32 	%p3, %r8, 2;
	@%p3 bra 	$L__BB8_8;
	mov.u32 	%r30, %r8;
$L__BB8_5:
	shr.u32 	%r10, %r30, 1;
	setp.ge.u32 	%p4, %r33, %r10;
	@%p4 bra 	$L__BB8_7;
	shl.b32 	%r23, %r10, 2;
	add.s32 	%r24, %r7, %r23;
	ld.shared.f32 	%f15, [%r24];
	ld.shared.f32 	%f16, [%r7];
	add.f32 	%f17, %f15, %f16;
	st.shared.f32 	[%r7], %f17;
$L__BB8_7:
	bar.sync 	0;
	setp.gt.u32 	%p5, %r30, 3;
	mov.u32 	%r30, %r10;
	@%p5 bra 	$L__BB8_5;
$L__BB8_8:
	setp.ge.s32 	%p6, %r33, %r19;
	ld.shared.f32 	%f19, [sh];
	cvt.rn.f32.s32 	%f4, %r19;
	div.rn.f32 	%f5, %f19, %f4;
	bar.sync 	0;
	mov.f32 	%f34, 0f00000000;
	@%p6 bra 	$L__BB8_11;
	mul.lo.s32 	%r11, %r19, %r1;
	mov.f32 	%f34, 0f00000000;
	mov.u32 	%r31, %r33;
$L__BB8_10:
	add.s32 	%r25, %r31, %r11;
	mul.wide.s32 	%rd7, %r25, 4;
	add.s64 	%rd8, %rd1, %rd7;
	ld.global.f32 	%f21, [%rd8];
	sub.f32 	%f22, %f21, %f5;
	fma.rn.f32 	%f34, %f22, %f22, %f34;
	add.s32 	%r31, %r31, %r8;
	setp.lt.s32 	%p7, %r31, %r19;
	@%p7 bra 	$L__BB8_10;
$L__BB8_11:
	setp.lt.u32 	%p8, %r8, 2;
	st.shared.f32 	[%r7], %f34;
	bar.sync 	0;
	@%p8 bra 	$L__BB8_16;
	mov.u32 	%r32, %r8;
$L__BB8_13:
	shr.u32 	%r15, %r32, 1;
	setp.ge.u32 	%p9, %r33, %r15;
	@%p9 bra 	$L__BB8_15;
	shl.b32 	%r26, %r15, 2;
	add.s32 	%r27, %r7, %r26;
	ld.shared.f32 	%f23, [%r27];
	ld.shared.f32 	%f24, [%r7];
	add.f32 	%f25, %f23, %f24;
	st.shared.f32 	[%r7], %f25;
$L__BB8_15:
	bar.sync 	0;
	setp.gt.u32 	%p10, %r32, 3;
	mov.u32 	%r32, %r15;
	@%p10 bra 	$L__BB8_13;
$L__BB8_16:
	setp.ge.s32 	%p11, %r33, %r19;
	ld.shared.f32 	%f26, [sh];
	div.rn.f32 	%f27, %f26, %f4;
	add.f32 	%f9, %f11, %f27;
	@%p11 bra 	$L__BB8_19;
	mul.lo.s32 	%r16, %r19, %r1;
	cvta.to.global.u64 	%rd2, %rd3;
	rsqrt.approx.f32 	%f10, %f9;
$L__BB8_18:
	add.s32 	%r28, %r33, %r16;
	mul.wide.s32 	%rd9, %r28, 4;
	add.s64 	%rd10, %rd1, %rd9;
	ld.global.f32 	%f28, [%rd10];
	sub.f32 	%f29, %f28, %f5;
	mul.f32 	%f30, %f10, %f29;
	add.s64 	%rd11, %rd2, %rd9;
	st.global.f32 	[%rd11], %f30;
	add.s32 	%r33, %r33, %r8;
	setp.lt.s32 	%p12, %r33, %r19;
	@%p12 bra 	$L__BB8_18;
$L__BB8_19:
	ret;

}
	// .globl	_Z16mean_pool_kernelPKfPf
.visible .entry _Z16mean_pool_kernelPKfPf(
	.param .u64 .ptr .align 1 _Z16mean_pool_kernelPKfPf_param_0,
	.param .u64 .ptr .align 1 _Z16mean_pool_kernelPKfPf_param_1
)
{
	.reg .pred 	%p<2>;
	.reg .b32 	%r<6>;
	.reg .b32 	%f<37>;
	.reg .b64 	%rd<13>;

	ld.param.u64 	%rd5, [_Z16mean_pool_kernelPKfPf_param_0];
	ld.param.u64 	%rd4, [_Z16mean_pool_kernelPKfPf_param_1];
	cvta.to.global.u64 	%rd6, %rd5;
	mov.u32 	%r1, %tid.x;
	mul.wide.u32 	%rd7, %r1, 4;
	add.s64 	%rd8, %rd7, %rd6;
	add.s64 	%rd12, %rd8, 8192;
	mov.f32 	%f36, 0f00000000;
	mov.b32 	%r5, 0;
$L__BB9_1:
	ld.global.f32 	%f4, [%rd12+-8192];
	add.f32 	%f5, %f36, %f4;
	ld.global.f32 	%f6, [%rd12+-7168];
	add.f32 	%f7, %f5, %f6;
	ld.global.f32 	%f8, [%rd12+-6144];
	add.f32 	%f9, %f7, %f8;
	ld.global.f32 	%f10, [%rd12+-5120];
	add.f32 	%f11, %f9, %f10;
	ld.global.f32 	%f12, [%rd12+-4096];
	add.f32 	%f13, %f11, %f12;
	ld.global.f32 	%f14, [%rd12+-3072];
	add.f32 	%f15, %f13, %f14;
	ld.global.f32 	%f16, [%rd12+-2048];
	add.f32 	%f17, %f15, %f16;
	ld.global.f32 	%f18, [%rd12+-1024];
	add.f32 	%f19, %f17, %f18;
	ld.global.f32 	%f20, [%rd12];
	add.f32 	%f21, %f19, %f20;
	ld.global.f32 	%f22, [%rd12+1024];
	add.f32 	%f23, %f21, %f22;
	ld.global.f32 	%f24, [%rd12+2048];
	add.f32 	%f25, %f23, %f24;
	ld.global.f32 	%f26, [%rd12+3072];
	add.f32 	%f27, %f25, %f26;
	ld.global.f32 	%f28, [%rd12+4096];
	add.f32 	%f29, %f27, %f28;
	ld.global.f32 	%f30, [%rd12+5120];
	add.f32 	%f31, %f29, %f30;
	ld.global.f32 	%f32, [%rd12+6144];
	add.f32 	%f33, %f31, %f32;
	ld.global.f32 	%f34, [%rd12+7168];
	add.f32 	%f36, %f33, %f34;
	add.s32 	%r5, %r5, 16;
	add.s64 	%rd12, %rd12, 16384;
	setp.ne.s32 	%p1, %r5, 1024;
	@%p1 bra 	$L__BB9_1;
	cvta.to.global.u64 	%rd9, %rd4;
	mul.f32 	%f35, %f36, 0f3A800000;
	add.s64 	%rd11, %rd9, %rd7;
	st.global.f32 	[%rd11], %f35;
	ret;

}
	// .globl	_Z14l2_norm_kernelPf
.visible .entry _Z14l2_norm_kernelPf(
	.param .u64 .ptr .align 1 _Z14l2_norm_kernelPf_param_0
)
{
	.reg .pred 	%p<2>;
	.reg .b32 	%r<3>;
	.reg .b32 	%f<9>;
	.reg .b64 	%rd<5>;
	// demoted variable
	.shared .align 4 .f32 _ZZ14l2_norm_kernelPfE3ssq;
	ld.param.u64 	%rd1, [_Z14l2_norm_kernelPf_param_0];
	mov.u32 	%r1, %tid.x;
	setp.ne.s32 	%p1, %r1, 0;
	@%p1 bra 	$L__BB10_2;
	mov.b32 	%r2, 0;
	st.shared.u32 	[_ZZ14l2_norm_kernelPfE3ssq], %r2;
$L__BB10_2:
	cvta.to.global.u64 	%rd2, %rd1;
	bar.sync 	0;
	mul.wide.u32 	%rd3, %r1, 4;
	add.s64 	%rd4, %rd2, %rd3;
	ld.global.f32 	%f1, [%rd4];
	mul.f32 	%f2, %f1, %f1;
	atom.shared.add.f32 	%f3, [_ZZ14l2_norm_kernelPfE3ssq], %f2;
	bar.sync 	0;
	ld.shared.f32 	%f4, [_ZZ14l2_norm_kernelPfE3ssq];
	add.f32 	%f5, %f4, 0f322BCC77;
	rsqrt.approx.f32 	%f6, %f5;
	ld.global.f32 	%f7, [%rd4];
	mul.f32 	%f8, %f6, %f7;
	st.global.f32 	[%rd4], %f8;
	ret;

}
	// .globl	_Z10dot_kernelPKfS0_Pf
.visible .entry _Z10dot_kernelPKfS0_Pf(
	.param .u64 .ptr .align 1 _Z10dot_kernelPKfS0_Pf_param_0,
	.param .u64 .ptr .align 1 _Z10dot_kernelPKfS0_Pf_param_1,
	.param .u64 .ptr .align 1 _Z10dot_kernelPKfS0_Pf_param_2
)
{
	.reg .pred 	%p<5>;
	.reg .b32 	%r<11>;
	.reg .b32 	%f<8>;
	.reg .b64 	%rd<10>;
	// demoted variable
	.shared .align 4 .b8 _ZZ10dot_kernelPKfS0_PfE2sm[1024];
	ld.param.u64 	%rd2, [_Z10dot_kernelPKfS0_Pf_param_0];
	ld.param.u64 	%rd3, [_Z10dot_kernelPKfS0_Pf_param_1];
	ld.param.u64 	%rd1, [_Z10dot_kernelPKfS0_Pf_param_2];
	cvta.to.global.u64 	%rd4, %rd3;
	cvta.to.global.u64 	%rd5, %rd2;
	mov.u32 	%r1, %tid.x;
	mul.wide.u32 	%rd6, %r1, 4;
	add.s64 	%rd7, %rd5, %rd6;
	ld.global.f32 	%f1, [%rd7];
	add.s64 	%rd8, %rd4, %rd6;
	ld.global.f32 	%f2, [%rd8];
	mul.f32 	%f3, %f1, %f2;
	shl.b32 	%r6, %r1, 2;
	mov.u32 	%r7, _ZZ10dot_kernelPKfS0_PfE2sm;
	add.s32 	%r2, %r7, %r6;
	st.shared.f32 	[%r2], %f3;
	bar.sync 	0;
	mov.u32 	%r10, %ntid.x;
	setp.lt.u32 	%p1, %r10, 2;
	@%p1 bra 	$L__BB11_4;
$L__BB11_1:
	shr.u32 	%r5, %r10, 1;
	setp.ge.u32 	%p2, %r1, %r5;
	@%p2 bra 	$L__BB11_3;
	shl.b32 	%r8, %r5, 2;
	add.s32 	%r9, %r2, %r8;
	ld.shared.f32 	%f4, [%r9];
	ld.shared.f32 	%f5, [%r2];
	add.f32 	%f6, %f4, %f5;
	st.shared.f32 	[%r2], %f6;
$L__BB11_3:
	bar.sync 	0;
	setp.gt.u32 	%p3, %r10, 3;
	mov.u32 	%r10, %r5;
	@%p3 bra 	$L__BB11_1;
$L__BB11_4:
	setp.ne.s32 	%p4, %r1, 0;
	@%p4 bra 	$L__BB11_6;
	ld.shared.f32 	%f7, [_ZZ10dot_kernelPKfS0_PfE2sm];
	cvta.to.global.u64 	%rd9, %rd1;
	st.global.f32 	[%rd9], %f7;
$L__BB11_6:
	ret;

}


// ===== COMPILED SASS (sm_100) =====

	.target	sm_100

	.elftype	@"ET_EXEC"


//--------------------- .note.nv.tkinfo           --------------------------
	.section	.note.nv.tkinfo,"",@"SHT_NOTE"
	.sectionflags	@"SHF_NOTE_NV_TKINFO"
	.tkinfo
        /*0018*/ 	.word	0x00000002
        /*0030*/ 	.string	""
        /*0030*/ 	.string	"ptxas"
        /*0030*/ 	.string	"Cuda compilation tools, release 13.0, V13.0.88"
        /*0030*/ 	.string	"Build cuda_13.0.r13.0/compiler.36424714_0"
        /*0030*/ 	.string	"-arch sm_100 -m 64 "



//--------------------- .note.nv.cuinfo           --------------------------
	.section	.note.nv.cuinfo,"",@"SHT_NOTE"
	.sectionflags	@"SHF_NOTE_NV_CUINFO"
        /*0018*/ 	.short	0x0002
        /*001a*/ 	.short	0x0064
        /*001c*/ 	.short	0x0082
	.zero		2


//--------------------- .nv.info                  --------------------------
	.section	.nv.info,"",@"SHT_CUDA_INFO"
	.align	4


	//----- nvinfo : EIATTR_REGCOUNT
	.align		4
        /*0000*/ 	.byte	0x04, 0x2f
        /*0002*/ 	.short	(.L_2 - .L_1)
	.align		4
.L_1:
        /*0004*/ 	.word	index@(_Z17tiledMatMulKernelPKfS0_Pfiii)
        /*0008*/ 	.word	0x00000020


	//----- nvinfo : EIATTR_FRAME_SIZE
	.align		4
.L_2:
        /*000c*/ 	.byte	0x04, 0x11
        /*000e*/ 	.short	(.L_4 - .L_3)
	.align		4
.L_3:
        /*0010*/ 	.word	index@(_Z17tiledMatMulKernelPKfS0_Pfiii)
        /*0014*/ 	.word	0x00000000


	//----- nvinfo : EIATTR_REGCOUNT
	.align		4
.L_4:
        /*0018*/ 	.byte	0x04, 0x2f
        /*001a*/ 	.short	(.L_6 - .L_5)
	.align		4
.L_5:
        /*001c*/ 	.word	index@(_Z15transposeKernelPKfPfii)
        /*0020*/ 	.word	0x0000000a


	//----- nvinfo : EIATTR_FRAME_SIZE
	.align		4
.L_6:
        /*0024*/ 	.byte	0x04, 0x11
        /*0026*/ 	.short	(.L_8 - .L_7)
	.align		4
.L_7:
        /*0028*/ 	.word	index@(_Z15transposeKernelPKfPfii)
        /*002c*/ 	.word	0x00000000


	//----- nvinfo : EIATTR_REGCOUNT
	.align		4
.L_8:
        /*0030*/ 	.byte	0x04, 0x2f
        /*0032*/ 	.short	(.L_10 - .L_9)
	.align		4
.L_9:
        /*0034*/ 	.word	index@(_Z11scaleKernelPfif)
        /*0038*/ 	.word	0x00000008


	//----- nvinfo : EIATTR_FRAME_SIZE
	.align		4
.L_10:
        /*003c*/ 	.byte	0x04, 0x11
        /*003e*/ 	.short	(.L_12 - .L_11)
	.align		4
.L_11:
        /*0040*/ 	.word	index@(_Z11scaleKernelPfif)
        /*0044*/ 	.word	0x00000000


	//----- nvinfo : EIATTR_REGCOUNT
	.align		4
.L_12:
        /*0048*/ 	.byte	0x04, 0x2f
        /*004a*/ 	.short	(.L_14 - .L_13)
	.align		4
.L_13:
        /*004c*/ 	.word	index@(_Z13softmaxKernelPfii)
        /*0050*/ 	.word	0x00000020


	//----- nvinfo : EIATTR_FRAME_SIZE
	.align		4
.L_14:
        /*0054*/ 	.byte	0x04, 0x11
        /*0056*/ 	.short	(.L_16 - .L_15)
	.align		4
.L_15:
        /*0058*/ 	.word	index@($__internal_2_$__cuda_sm3x_div_rn_noftz_f32_slowpath)
        /*005c*/ 	.word	0x00000000


	//----- nvinfo : EIATTR_FRAME_SIZE
	.align		4
.L_16:
        /*0060*/ 	.byte	0x04, 0x11
        /*0062*/ 	.short	(.L_18 - .L_17)
	.align		4
.L_17:
        /*0064*/ 	.word	index@(_Z13softmaxKernelPfii)
        /*0068*/ 	.word	0x00000000


	//----- nvinfo : EIATTR_REGCOUNT
	.align		4
.L_18:
        /*006c*/ 	.byte	0x04, 0x2f
        /*006e*/ 	.short	(.L_20 - .L_19)
	.align		4
.L_19:
        /*0070*/ 	.word	index@(_Z18patch_embed_kernelPKfS0_Pf)
        /*0074*/ 	.word	0x00000025


	//----- nvinfo : EIATTR_FRAME_SIZE
	.align		4
.L_20:
        /*0078*/ 	.byte	0x04, 0x11
        /*007a*/ 	.short	(.L_22 - .L_21)
	.align		4
.L_21:
        /*007c*/ 	.word	index@(_Z18patch_embed_kernelPKfS0_Pf)
        /*0080*/ 	.word	0x00000000


	//----- nvinfo : EIATTR_REGCOUNT
	.align		4
.L_22:
        /*0084*/ 	.byte	0x04, 0x2f
        /*0086*/ 	.short	(.L_24 - .L_23)
	.align		4
.L_23:
        /*0088*/ 	.word	index@(_Z14add_pos_kernelPf)
        /*008c*/ 	.word	0x00000011


	//----- nvinfo : EIATTR_FRAME_SIZE
	.align		4
.L_24:
        /*0090*/ 	.byte	0x04, 0x11
        /*0092*/ 	.short	(.L_26 - .L_25)
	.align		4
.L_25:
        /*0094*/ 	.word	index@($__internal_1_$__cuda_sm3x_div_rn_noftz_f32_slowpath)
        /*0098*/ 	.word	0x00000020


	//----- nvinfo : EIATTR_FRAME_SIZE
	.align		4
.L_26:
        /*009c*/ 	.byte	0x04, 0x11
        /*009e*/ 	.short	(.L_28 - .L_27)
	.align		4
.L_27:
        /*00a0*/ 	.word	index@(_Z14add_pos_kernelPf)
        /*00a4*/ 	.word	0x00000020


	//----- nvinfo : EIATTR_REGCOUNT
	.align		4
.L_28:
        /*00a8*/ 	.byte	0x04, 0x2f
        /*00aa*/ 	.short	(.L_30 - .L_29)
	.align		4
.L_29:
        /*00ac*/ 	.word	index@(_Z10addInPlacePfPKfi)
        /*00b0*/ 	.word	0x0000000a


	//----- nvinfo : EIATTR_FRAME_SIZE
	.align		4
.L_30:
        /*00b4*/ 	.byte	0x04, 0x11
        /*00b6*/ 	.short	(.L_32 - .L_31)
	.align		4
.L_31:
        /*00b8*/ 	.word	index@(_Z10addInPlacePfPKfi)
        /*00bc*/ 	.word	0x00000000


	//----- nvinfo : EIATTR_REGCOUNT
	.align		4
.L_32:
        /*00c0*/ 	.byte	0x04, 0x2f
        /*00c2*/ 	.short	(.L_34 - .L_33)
	.align		4
.L_33:
        /*00c4*/ 	.word	index@(_Z10reluKernelPfi)
        /*00c8*/ 	.word	0x00000008


	//----- nvinfo : EIATTR_FRAME_SIZE
	.align		4
.L_34:
        /*00cc*/ 	.byte	0x04, 0x11
        /*00ce*/ 	.short	(.L_36 - .L_35)
	.align		4
.L_35:
        /*00d0*/ 	.word	index@(_Z10reluKernelPfi)
        /*00d4*/ 	.word	0x00000000


	//----- nvinfo : EIATTR_REGCOUNT
	.align		4
.L_36:
        /*00d8*/ 	.byte	0x04, 0x2f
        /*00da*/ 	.short	(.L_38 - .L_37)
	.align		4
.L_37:
        /*00dc*/ 	.word	index@(_Z17layer_norm_kernelPKfPfiif)
        /*00e0*/ 	.word	0x00000014


	//----- nvinfo : EIATTR_FRAME_SIZE
	.align		4
.L_38:
        /*00e4*/ 	.byte	0x04, 0x11
        /*00e6*/ 	.short	(.L_40 - .L_39)
	.align		4
.L_39:
        /*00e8*/ 	.word	index@($__internal_0_$__cuda_sm3x_div_rn_noftz_f32_slowpath)
        /*00ec*/ 	.word	0x00000000


	//----- nvinfo : EIATTR_FRAME_SIZE
	.align		4
.L_40:
        /*00f0*/ 	.byte	0x04, 0x11
        /*00f2*/ 	.short	(.L_42 - .L_41)
	.align		4
.L_41:
        /*00f4*/ 	.word	index@(_Z17layer_norm_kernelPKfPfiif)
        /*00f8*/ 	.word	0x00000000


	//----- nvinfo : EIATTR_REGCOUNT
	.align		4
.L_42:
        /*00fc*/ 	.byte	0x04, 0x2f
        /*00fe*/ 	.short	(.L_44 - .L_43)
	.align		4
.L_43:
        /*0100*/ 	.word	index@(_Z16mean_pool_kernelPKfPf)
        /*0104*/ 	.word	0x0000001e


	//----- nvinfo : EIATTR_FRAME_SIZE
	.align		4
.L_44:
        /*0108*/ 	.byte	0x04, 0x11
        /*010a*/ 	.short	(.L_46 - .L_45)
	.align		4
.L_45:
        /*010c*/ 	.word	index@(_Z16mean_pool_kernelPKfPf)
        /*0110*/ 	.word	0x00000000


	//----- nvinfo : EIATTR_REGCOUNT
	.align		4
.L_46:
        /*0114*/ 	.byte	0x04, 0x2f
        /*0116*/ 	.short	(.L_48 - .L_47)
	.align		4
.L_47:
        /*0118*/ 	.word	index@(_Z14l2_norm_kernelPf)
        /*011c*/ 	.word	0x0000000a


	//----- nvinfo : EIATTR_FRAME_SIZE
	.align		4
.L_48:
        /*0120*/ 	.byte	0x04, 0x11
        /*0122*/ 	.short	(.L_50 - .L_49)
	.align		4
.L_49:
        /*0124*/ 	.word	index@(_Z14l2_norm_kernelPf)
        /*0128*/ 	.word	0x00000000


	//----- nvinfo : EIATTR_REGCOUNT
	.align		4
.L_50:
        /*012c*/ 	.byte	0x04, 0x2f
        /*012e*/ 	.short	(.L_52 - .L_51)
	.align		4
.L_51:
        /*0130*/ 	.word	index@(_Z10dot_kernelPKfS0_Pf)
        /*0134*/ 	.word	0x0000000c


	//----- nvinfo : EIATTR_FRAME_SIZE
	.align		4
.L_52:
        /*0138*/ 	.byte	0x04, 0x11
        /*013a*/ 	.short	(.L_54 - .L_53)
	.align		4
.L_53:
        /*013c*/ 	.word	index@(_Z10dot_kernelPKfS0_Pf)
        /*0140*/ 	.word	0x00000000


	//----- nvinfo : EIATTR_MIN_STACK_SIZE
	.align		4
.L_54:
        /*0144*/ 	.byte	0x04, 0x12
        /*0146*/ 	.short	(.L_56 - .L_55)
	.align		4
.L_55:
        /*0148*/ 	.word	index@(_Z10dot_kernelPKfS0_Pf)
        /*014c*/ 	.word	0x00000000


	//----- nvinfo : EIATTR_MIN_STACK_SIZE
	.align		4
.L_56:
        /*0150*/ 	.byte	0x04, 0x12
        /*0152*/ 	.short	(.L_58 - .L_57)
	.align		4
.L_57:
        /*0154*/ 	.word	index@(_Z14l2_norm_kernelPf)
        /*0158*/ 	.word	0x00000000


	//----- nvinfo : EIATTR_MIN_STACK_SIZE
	.align		4
.L_58:
        /*015c*/ 	.byte	0x04, 0x12
        /*015e*/ 	.short	(.L_60 - .L_59)
	.align		4
.L_59:
        /*0160*/ 	.word	index@(_Z16mean_pool_kernelPKfPf)
        /*0164*/ 	.word	0x00000000


	//----- nvinfo : EIATTR_MIN_STACK_SIZE
	.align		4
.L_60:
        /*0168*/ 	.byte	0x04, 0x12
        /*016a*/ 	.short	(.L_62 - .L_61)
	.align		4
.L_61:
        /*016c*/ 	.word	index@(_Z17layer_norm_kernelPKfPfiif)
        /*0170*/ 	.word	0x00000000


	//----- nvinfo : EIATTR_MIN_STACK_SIZE
	.align		4
.L_62:
        /*0174*/ 	.byte	0x04, 0x12
        /*0176*/ 	.short	(.L_64 - .L_63)
	.align		4
.L_63:
        /*0178*/ 	.word	index@(_Z10reluKernelPfi)
        /*017c*/ 	.word	0x00000000


	//----- nvinfo : EIATTR_MIN_STACK_SIZE
	.align		4
.L_64:
        /*0180*/ 	.byte	0x04, 0x12
        /*0182*/ 	.short	(.L_66 - .L_65)
	.align		4
.L_65:
        /*0184*/ 	.word	index@(_Z10addInPlacePfPKfi)
        /*0188*/ 	.word	0x00000000


	//----- nvinfo : EIATTR_MIN_STACK_SIZE
	.align		4
.L_66:
        /*018c*/ 	.byte	0x04, 0x12
        /*018e*/ 	.short	(.L_68 - .L_67)
	.align		4
.L_67:
        /*0190*/ 	.word	index@(_Z14add_pos_kernelPf)
        /*0194*/ 	.word	0x00000020


	//----- nvinfo : EIATTR_MIN_STACK_SIZE
	.align		4
.L_68:
        /*0198*/ 	.byte	0x04, 0x12
        /*019a*/ 	.short	(.L_70 - .L_69)
	.align		4
.L_69:
        /*019c*/ 	.word	index@(_Z18patch_embed_kernelPKfS0_Pf)
        /*01a0*/ 	.word	0x00000000


	//----- nvinfo : EIATTR_MIN_STACK_SIZE
	.align		4
.L_70:
        /*01a4*/ 	.byte	0x04, 0x12
        /*01a6*/ 	.short	(.L_72 - .L_71)
	.align		4
.L_71:
        /*01a8*/ 	.word	index@(_Z13softmaxKernelPfii)
        /*01ac*/ 	.word	0x00000000


	//----- nvinfo : EIATTR_MIN_STACK_SIZE
	.align		4
.L_72:
        /*01b0*/ 	.byte	0x04, 0x12
        /*01b2*/ 	.short	(.L_74 - .L_73)
	.align		4
.L_73:
        /*01b4*/ 	.word	index@(_Z11scaleKernelPfif)
        /*01b8*/ 	.word	0x00000000


	//----- nvinfo : EIATTR_MIN_STACK_SIZE
	.align		4
.L_74:
        /*01bc*/ 	.byte	0x04, 0x12
        /*01be*/ 	.short	(.L_76 - .L_75)
	.align		4
.L_75:
        /*01c0*/ 	.word	index@(_Z15transposeKernelPKfPfii)
        /*01c4*/ 	.word	0x00000000


	//----- nvinfo : EIATTR_MIN_STACK_SIZE
	.align		4
.L_76:
        /*01c8*/ 	.byte	0x04, 0x12
        /*01ca*/ 	.short	(.L_78 - .L_77)
	.align		4
.L_77:
        /*01cc*/ 	.word	index@(_Z17tiledMatMulKernelPKfS0_Pfiii)
        /*01d0*/ 	.word	0x00000000
.L_78:


//--------------------- .nv.compat                --------------------------
	.section	.nv.compat,"",@"SHT_CUDA_COMPAT_INFO"
	.align	4
        /*0000*/ 	.byte	0x02, 0x09, 0x00, 0x00, 0x02, 0x02, 0x01, 0x00, 0x02, 0x05, 0x05, 0x00, 0x03, 0x07, 0x01, 0x01
        /*0010*/ 	.byte	0x02, 0x03, 0x00, 0x00, 0x02, 0x06, 0x01, 0x00, 0x04, 0x0b, 0x08, 0x00, 0x01, 0x00, 0x00, 0x00
        /*0020*/ 	.byte	0x00, 0x00, 0x00, 0x00


//--------------------- .nv.info._Z10dot_kernelPKfS0_Pf --------------------------
	.section	.nv.info._Z10dot_kernelPKfS0_Pf,"",@"SHT_CUDA_INFO"
	.sectionflags	@""
	.align	4


	//----- nvinfo : EIATTR_CUDA_API_VERSION
	.align		4
        /*0000*/ 	.byte	0x04, 0x37
        /*0002*/ 	.short	(.L_80 - .L_79)
.L_79:
        /*0004*/ 	.word	0x00000082


	//----- nvinfo : EIATTR_KPARAM_INFO
	.align		4
.L_80:
        /*0008*/ 	.byte	0x04, 0x17
        /*000a*/ 	.short	(.L_82 - .L_81)
.L_81:
        /*000c*/ 	.word	0x00000000
        /*0010*/ 	.short	0x0002
        /*0012*/ 	.short	0x0010
        /*0014*/ 	.byte	0x00, 0xf5, 0x21, 0x00


	//----- nvinfo : EIATTR_KPARAM_INFO
	.align		4
.L_82:
        /*0018*/ 	.byte	0x04, 0x17
        /*001a*/ 	.short	(.L_84 - .L_83)
.L_83:
        /*001c*/ 	.word	0x00000000
        /*0020*/ 	.short	0x0001
        /*0022*/ 	.short	0x0008
        /*0024*/ 	.byte	0x00, 0xf5, 0x21, 0x00


	//----- nvinfo : EIATTR_KPARAM_INFO
	.align		4
.L_84:
        /*0028*/ 	.byte	0x04, 0x17
        /*002a*/ 	.short	(.L_86 - .L_85)
.L_85:
        /*002c*/ 	.word	0x00000000
        /*0030*/ 	.short	0x0000
        /*0032*/ 	.short	0x0000
        /*0034*/ 	.byte	0x00, 0xf5, 0x21, 0x00


	//----- nvinfo : EIATTR_SPARSE_MMA_MASK
	.align		4
.L_86:
        /*0038*/ 	.byte	0x03, 0x50
        /*003a*/ 	.short	0x0000


	//----- nvinfo : EIATTR_MAXREG_COUNT
	.align		4
        /*003c*/ 	.byte	0x03, 0x1b
        /*003e*/ 	.short	0x00ff


	//----- nvinfo : EIATTR_NUM_BARRIERS
	.align		4
        /*0040*/ 	.byte	0x02, 0x4c
        /*0042*/ 	.byte	0x01
	.zero		1


	//----- nvinfo : EIATTR_MERCURY_ISA_VERSION
	.align		4
        /*0044*/ 	.byte	0x03, 0x5f
        /*0046*/ 	.short	0x0101


	//----- nvinfo : EIATTR_VRC_CTA_INIT_COUNT
	.align		4
        /*0048*/ 	.byte	0x02, 0x4a
	.zero		1
	.zero		1


	//----- nvinfo : EIATTR_EXIT_INSTR_OFFSETS
	.align		4
        /*004c*/ 	.byte	0x04, 0x1c
        /*004e*/ 	.short	(.L_88 - .L_87)


	//   ....[0]....
.L_87:
        /*0050*/ 	.word	0x00000200


	//   ....[1]....
        /*0054*/ 	.word	0x00000270


	//----- nvinfo : EIATTR_CBANK_PARAM_SIZE
	.align		4
.L_88:
        /*0058*/ 	.byte	0x03, 0x19
        /*005a*/ 	.short	0x0018


	//----- nvinfo : EIATTR_PARAM_CBANK
	.align		4
        /*005c*/ 	.byte	0x04, 0x0a
        /*005e*/ 	.short	(.L_90 - .L_89)
	.align		4
.L_89:
        /*0060*/ 	.word	index@(.nv.constant0._Z10dot_kernelPKfS0_Pf)
        /*0064*/ 	.short	0x0380
        /*0066*/ 	.short	0x0018


	//----- nvinfo : EIATTR_SW_WAR
	.align		4
.L_90:
        /*0068*/ 	.byte	0x04, 0x36
        /*006a*/ 	.short	(.L_92 - .L_91)
.L_91:
        /*006c*/ 	.word	0x00000008
.L_92:


//--------------------- .nv.info._Z14l2_norm_kernelPf --------------------------
	.section	.nv.info._Z14l2_norm_kernelPf,"",@"SHT_CUDA_INFO"
	.sectionflags	@""
	.align	4


	//----- nvinfo : EIATTR_CUDA_API_VERSION
	.align		4
        /*0000*/ 	.byte	0x04, 0x37
        /*0002*/ 	.short	(.L_94 - .L_93)
.L_93:
        /*0004*/ 	.word	0x00000082


	//----- nvinfo : EIATTR_KPARAM_INFO
	.align		4
.L_94:
        /*0008*/ 	.byte	0x04, 0x17
        /*000a*/ 	.short	(.L_96 - .L_95)
.L_95:
        /*000c*/ 	.word	0x00000000
        /*0010*/ 	.short	0x0000
        /*0012*/ 	.short	0x0000
        /*0014*/ 	.byte	0x00, 0xf5, 0x21, 0x00


	//----- nvinfo : EIATTR_SPARSE_MMA_MASK
	.align		4
.L_96:
        /*0018*/ 	.byte	0x03, 0x50
        /*001a*/ 	.short	0x0000


	//----- nvinfo : EIATTR_MAXREG_COUNT
	.align		4
        /*001c*/ 	.byte	0x03, 0x1b
        /*001e*/ 	.short	0x00ff


	//----- nvinfo : EIATTR_NUM_BARRIERS
	.align		4
        /*0020*/ 	.byte	0x02, 0x4c
        /*0022*/ 	.byte	0x01
	.zero		1


	//----- nvinfo : EIATTR_MERCURY_ISA_VERSION
	.align		4
        /*0024*/ 	.byte	0x03, 0x5f
        /*0026*/ 	.short	0x0101


	//----- nvinfo : EIATTR_VRC_CTA_INIT_COUNT
	.align		4
        /*0028*/ 	.byte	0x02, 0x4a
	.zero		1
	.zero		1


	//----- nvinfo : EIATTR_EXIT_INSTR_OFFSETS
	.align		4
        /*002c*/ 	.byte	0x04, 0x1c
        /*002e*/ 	.short	(.L_98 - .L_97)


	//   ....[0]....
.L_97:
        /*0030*/ 	.word	0x000001e0


	//----- nvinfo : EIATTR_CRS_STACK_SIZE
	.align		4
.L_98:
        /*0034*/ 	.byte	0x04, 0x1e
        /*0036*/ 	.short	(.L_100 - .L_99)
.L_99:
        /*0038*/ 	.word	0x00000000


	//----- nvinfo : EIATTR_CBANK_PARAM_SIZE
	.align		4
.L_100:
        /*003c*/ 	.byte	0x03, 0x19
        /*003e*/ 	.short	0x0008


	//----- nvinfo : EIATTR_PARAM_CBANK
	.align		4
        /*0040*/ 	.byte	0x04, 0x0a
        /*0042*/ 	.short	(.L_102 - .L_101)
	.align		4
.L_101:
        /*0044*/ 	.word	index@(.nv.constant0._Z14l2_norm_kernelPf)
        /*0048*/ 	.short	0x0380
        /*004a*/ 	.short	0x0008


	//----- nvinfo : EIATTR_SW_WAR
	.align		4
.L_102:
        /*004c*/ 	.byte	0x04, 0x36
        /*004e*/ 	.short	(.L_104 - .L_103)
.L_103:
        /*0050*/ 	.word	0x00000008
.L_104:


//--------------------- .nv.info._Z16mean_pool_kernelPKfPf --------------------------
	.section	.nv.info._Z16mean_pool_kernelPKfPf,"",@"SHT_CUDA_INFO"
	.sectionflags	@""
	.align	4


	//----- nvinfo : EIATTR_CUDA_API_VERSION
	.align		4
        /*0000*/ 	.byte	0x04, 0x37
        /*0002*/ 	.short	(.L_106 - .L_105)
.L_105:
        /*0004*/ 	.word	0x00000082


	//----- nvinfo : EIATTR_KPARAM_INFO
	.align		4
.L_106:
        /*0008*/ 	.byte	0x04, 0x17
        /*000a*/ 	.short	(.L_108 - .L_107)
.L_107:
        /*000c*/ 	.word	0x00000000
        /*0010*/ 	.short	0x0001
        /*0012*/ 	.short	0x0008
        /*0014*/ 	.byte	0x00, 0xf5, 0x21, 0x00


	//----- nvinfo : EIATTR_KPARAM_INFO
	.align		4
.L_108:
        /*0018*/ 	.byte	0x04, 0x17
        /*001a*/ 	.short	(.L_110 - .L_109)
.L_109:
        /*001c*/ 	.word	0x00000000
        /*0020*/ 	.short	0x0000
        /*0022*/ 	.short	0x0000
        /*0024*/ 	.byte	0x00, 0xf5, 0x21, 0x00


	//----- nvinfo : EIATTR_SPARSE_MMA_MASK
	.align		4
.L_110:
        /*0028*/ 	.byte	0x03, 0x50
        /*002a*/ 	.short	0x0000


	//----- nvinfo : EIATTR_MAXREG_COUNT
	.align		4
        /*002c*/ 	.byte	0x03, 0x1b
        /*002e*/ 	.short	0x00ff


	//----- nvinfo : EIATTR_MERCURY_ISA_VERSION
	.align		4
        /*0030*/ 	.byte	0x03, 0x5f
        /*0032*/ 	.short	0x0101


	//----- nvinfo : EIATTR_VRC_CTA_INIT_COUNT
	.align		4
        /*0034*/ 	.byte	0x02, 0x4a
	.zero		1
	.zero		1


	//----- nvinfo : EIATTR_EXIT_INSTR_OFFSETS
	.align		4
        /*0038*/ 	.byte	0x04, 0x1c
        /*003a*/ 	.short	(.L_112 - .L_111)


	//   ....[0]....
.L_111:
        /*003c*/ 	.word	0x00000920


	//----- nvinfo : EIATTR_CBANK_PARAM_SIZE
	.align		4
.L_112:
        /*0040*/ 	.byte	0x03, 0x19
        /*0042*/ 	.short	0x0010


	//----- nvinfo : EIATTR_PARAM_CBANK
	.align		4
        /*0044*/ 	.byte	0x04, 0x0a
        /*0046*/ 	.short	(.L_114 - .L_113)
	.align		4
.L_113:
        /*0048*/ 	.word	index@(.nv.constant0._Z16mean_pool_kernelPKfPf)
        /*004c*/ 	.short	0x0380
        /*004e*/ 	.short	0x0010


	//----- nvinfo : EIATTR_SW_WAR
	.align		4
.L_114:
        /*0050*/ 	.byte	0x04, 0x36
        /*0052*/ 	.short	(.L_116 - .L_115)
.L_115:
        /*0054*/ 	.word	0x00000008
.L_116:


//--------------------- .nv.info._Z17layer_norm_kernelPKfPfiif --------------------------
	.section	.nv.info._Z17layer_norm_kernelPKfPfiif,"",@"SHT_CUDA_INFO"
	.sectionflags	@""
	.align	4


	//----- nvinfo : EIATTR_CUDA_API_VERSION
	.align		4
        /*0000*/ 	.byte	0x04, 0x37
        /*0002*/ 	.short	(.L_118 - .L_117)
.L_117:
        /*0004*/ 	.word	0x00000082


	//----- nvinfo : EIATTR_KPARAM_INFO
	.align		4
.L_118:
        /*0008*/ 	.byte	0x04, 0x17
        /*000a*/ 	.short	(.L_120 - .L_119)
.L_119:
        /*000c*/ 	.word	0x00000000
        /*0010*/ 	.short	0x0004
        /*0012*/ 	.short	0x0018
        /*0014*/ 	.byte	0x00, 0xf0, 0x11, 0x00


	//----- nvinfo : EIATTR_KPARAM_INFO
	.align		4
.L_120:
        /*0018*/ 	.byte	0x04, 0x17
        /*001a*/ 	.short	(.L_122 - .L_121)
.L_121:
        /*001c*/ 	.word	0x00000000
        /*0020*/ 	.short	0x0003
        /*0022*/ 	.short	0x0014
        /*0024*/ 	.byte	0x00, 0xf0, 0x11, 0x00


	//----- nvinfo : EIATTR_KPARAM_INFO
	.align		4
.L_122:
        /*0028*/ 	.byte	0x04, 0x17
        /*002a*/ 	.short	(.L_124 - .L_123)
.L_123:
        /*002c*/ 	.word	0x00000000
        /*0030*/ 	.short	0x0002
        /*0032*/ 	.short	0x0010
        /*0034*/ 	.byte	0x00, 0xf0, 0x11, 0x00


	//----- nvinfo : EIATTR_KPARAM_INFO
	.align		4
.L_124:
        /*0038*/ 	.byte	0x04, 0x17
        /*003a*/ 	.short	(.L_126 - .L_125)
.L_125:
        /*003c*/ 	.word	0x00000000
        /*0040*/ 	.short	0x0001
        /*0042*/ 	.short	0x0008
        /*0044*/ 	.byte	0x00, 0xf5, 0x21, 0x00


	//----- nvinfo : EIATTR_KPARAM_INFO
	.align		4
.L_126:
        /*0048*/ 	.byte	0x04, 0x17
        /*004a*/ 	.short	(.L_128 - .L_127)
.L_127:
        /*004c*/ 	.word	0x00000000
        /*0050*/ 	.short	0x0000
        /*0052*/ 	.short	0x0000
        /*0054*/ 	.byte	0x00, 0xf5, 0x21, 0x00


	//----- nvinfo : EIATTR_SPARSE_MMA_MASK
	.align		4
.L_128:
        /*0058*/ 	.byte	0x03, 0x50
        /*005a*/ 	.short	0x0000


	//----- nvinfo : EIATTR_MAXREG_COUNT
	.align		4
        /*005c*/ 	.byte	0x03, 0x1b
        /*005e*/ 	.short	0x00ff


	//----- nvinfo : EIATTR_NUM_BARRIERS
	.align		4
        /*0060*/ 	.byte	0x02, 0x4c
        /*0062*/ 	.byte	0x01
	.zero		1


	//----- nvinfo : EIATTR_MERCURY_ISA_VERSION
	.align		4
        /*0064*/ 	.byte	0x03, 0x5f
        /*0066*/ 	.short	0x0101


	//----- nvinfo : EIATTR_VRC_CTA_INIT_COUNT
	.align		4
        /*0068*/ 	.byte	0x02, 0x4a
	.zero		1
	.zero		1


	//----- nvinfo : EIATTR_EXIT_INSTR_OFFSETS
	.align		4
        /*006c*/ 	.byte	0x04, 0x1c
        /*006e*/ 	.short	(.L_130 - .L_129)


	//   ....[0]....
.L_129:
        /*0070*/ 	.word	0x00000700


	//   ....[1]....
        /*0074*/ 	.word	0x00000820


	//----- nvinfo : EIATTR_CRS_STACK_SIZE
	.align		4
.L_130:
        /*0078*/ 	.byte	0x04, 0x1e
        /*007a*/ 	.short	(.L_132 - .L_131)
.L_131:
        /*007c*/ 	.word	0x00000000


	//----- nvinfo : EIATTR_CBANK_PARAM_SIZE
	.align		4
.L_132:
        /*0080*/ 	.byte	0x03, 0x19
        /*0082*/ 	.short	0x001c


	//----- nvinfo : EIATTR_PARAM_CBANK
	.align		4
        /*0084*/ 	.byte	0x04, 0x0a
        /*0086*/ 	.short	(.L_134 - .L_133)
	.align		4
.L_133:
        /*0088*/ 	.word	index@(.nv.constant0._Z17layer_norm_kernelPKfPfiif)
        /*008c*/ 	.short	0x0380
        /*008e*/ 	.short	0x001c


	//----- nvinfo : EIATTR_SW_WAR
	.align		4
.L_134:
        /*0090*/ 	.byte	0x04, 0x36
        /*0092*/ 	.short	(.L_136 - .L_135)
.L_135:
        /*0094*/ 	.word	0x00000008
.L_136:


//--------------------- .nv.info._Z10reluKernelPfi --------------------------
	.section	.nv.info._Z10reluKernelPfi,"",@"SHT_CUDA_INFO"
	.sectionflags	@""
	.align	4


	//----- nvinfo : EIATTR_CUDA_API_VERSION
	.align		4
        /*0000*/ 	.byte	0x04, 0x37
        /*0002*/ 	.short	(.L_138 - .L_137)
.L_137:
        /*0004*/ 	.word	0x00000082


	//----- nvinfo : EIATTR_KPARAM_INFO
	.align		4
.L_138:
        /*0008*/ 	.byte	0x04, 0x17
        /*000a*/ 	.short	(.L_140 - .L_139)
.L_139:
        /*000c*/ 	.word	0x00000000
        /*0010*/ 	.short	0x0001
        /*0012*/ 	.short	0x0008
        /*0014*/ 	.byte	0x00, 0xf0, 0x11, 0x00


	//----- nvinfo : EIATTR_KPARAM_INFO
	.align		4
.L_140:
        /*0018*/ 	.byte	0x04, 0x17
        /*001a*/ 	.short	(.L_142 - .L_141)
.L_141:
        /*001c*/ 	.word	0x00000000
        /*0020*/ 	.short	0x0000
        /*0022*/ 	.short	0x0000
        /*0024*/ 	.byte	0x00, 0xf5, 0x21, 0x00


	//----- nvinfo : EIATTR_SPARSE_MMA_MASK
	.align		4
.L_142:
        /*0028*/ 	.byte	0x03, 0x50
        /*002a*/ 	.short	0x0000


	//----- nvinfo : EIATTR_MAXREG_COUNT
	.align		4
        /*002c*/ 	.byte	0x03, 0x1b
        /*002e*/ 	.short	0x00ff


	//----- nvinfo : EIATTR_MERCURY_ISA_VERSION
	.align		4
        /*0030*/ 	.byte	0x03, 0x5f
        /*0032*/ 	.short	0x0101


	//----- nvinfo : EIATTR_VRC_CTA_INIT_COUNT
	.align		4
        /*0034*/ 	.byte	0x02, 0x4a
	.zero		1
	.zero		1


	//----- nvinfo : EIATTR_EXIT_INSTR_OFFSETS
	.align		4
        /*0038*/ 	.byte	0x04, 0x1c
        /*003a*/ 	.short	(.L_144 - .L_143)


	//   ....[0]....
.L_143:
        /*003c*/ 	.word	0x00000070


	//   ....[1]....
        /*0040*/ 	.word	0x000000d0


	//   ....[2]....
        /*0044*/ 	.word	0x000000f0


	//----- nvinfo : EIATTR_CBANK_PARAM_SIZE
	.align		4
.L_144:
        /*0048*/ 	.byte	0x03, 0x19
        /*004a*/ 	.short	0x000c


	//----- nvinfo : EIATTR_PARAM_CBANK
	.align		4
        /*004c*/ 	.byte	0x04, 0x0a
        /*004e*/ 	.short	(.L_146 - .L_145)
	.align		4
.L_145:
        /*0050*/ 	.word	index@(.nv.constant0._Z10reluKernelPfi)
        /*0054*/ 	.short	0x0380
        /*0056*/ 	.short	0x000c


	//----- nvinfo : EIATTR_SW_WAR
	.align		4
.L_146:
        /*0058*/ 	.byte	0x04, 0x36
        /*005a*/ 	.short	(.L_148 - .L_147)
.L_147:
        /*005c*/ 	.word	0x00000008
.L_148:


//--------------------- .nv.info._Z10addInPlacePfPKfi --------------------------
	.section	.nv.info._Z10addInPlacePfPKfi,"",@"SHT_CUDA_INFO"
	.sectionflags	@""
	.align	4


	//----- nvinfo : EIATTR_CUDA_API_VERSION
	.align		4
        /*0000*/ 	.byte	0x04, 0x37
        /*0002*/ 	.short	(.L_150 - .L_149)
.L_149:
        /*0004*/ 	.word	0x00000082


	//----- nvinfo : EIATTR_KPARAM_INFO
	.align		4
.L_150:
        /*0008*/ 	.byte	0x04, 0x17
        /*000a*/ 	.short	(.L_152 - .L_151)
.L_151:
        /*000c*/ 	.word	0x00000000
        /*0010*/ 	.short	0x0002
        /*0012*/ 	.short	0x0010
        /*0014*/ 	.byte	0x00, 0xf0, 0x11, 0x00


	//----- nvinfo : EIATTR_KPARAM_INFO
	.align		4
.L_152:
        /*0018*/ 	.byte	0x04, 0x17
        /*001a*/ 	.short	(.L_154 - .L_153)
.L_153:
        /*001c*/ 	.word	0x00000000
        /*0020*/ 	.short	0x0001
        /*0022*/ 	.short	0x0008
        /*0024*/ 	.byte	0x00, 0xf5, 0x21, 0x00


	//----- nvinfo : EIATTR_KPARAM_INFO
	.align		4
.L_154:
        /*0028*/ 	.byte	0x04, 0x17
        /*002a*/ 	.short	(.L_156 - .L_155)
.L_155:
        /*002c*/ 	.word	0x00000000
        /*0030*/ 	.short	0x0000
        /*0032*/ 	.short	0x0000
        /*0034*/ 	.byte	0x00, 0xf5, 0x21, 0x00


	//----- nvinfo : EIATTR_SPARSE_MMA_MASK
	.align		4
.L_156:
        /*0038*/ 	.byte	0x03, 0x50
        /*003a*/ 	.short	0x0000


	//----- nvinfo : EIATTR_MAXREG_COUNT
	.align		4
        /*003c*/ 	.byte	0x03, 0x1b
        /*003e*/ 	.short	0x00ff


	//----- nvinfo : EIATTR_MERCURY_ISA_VERSION
	.align		4
        /*0040*/ 	.byte	0x03, 0x5f
        /*0042*/ 	.short	0x0101


	//----- nvinfo : EIATTR_VRC_CTA_INIT_COUNT
	.align		4
        /*0044*/ 	.byte	0x02, 0x4a
	.zero		1
	.zero		1


	//----- nvinfo : EIATTR_EXIT_INSTR_OFFSETS
	.align		4
        /*0048*/ 	.byte	0x04, 0x1c
        /*004a*/ 	.short	(.L_158 - .L_157)


	//   ....[0]....
.L_157:
        /*004c*/ 	.word	0x00000070


	//   ....[1]....
        /*0050*/ 	.word	0x00000110


	//----- nvinfo : EIATTR_CBANK_PARAM_SIZE
	.align		4
.L_158:
        /*0054*/ 	.byte	0x03, 0x19
        /*0056*/ 	.short	0x0014


	//----- nvinfo : EIATTR_PARAM_CBANK
	.align		4
        /*0058*/ 	.byte	0x04, 0x0a
        /*005a*/ 	.short	(.L_160 - .L_159)
	.align		4
.L_159:
        /*005c*/ 	.word	index@(.nv.constant0._Z10addInPlacePfPKfi)
        /*0060*/ 	.short	0x0380
        /*0062*/ 	.short	0x0014


	//----- nvinfo : EIATTR_SW_WAR
	.align		4
.L_160:
        /*0064*/ 	.byte	0x04, 0x36
        /*0066*/ 	.short	(.L_162 - .L_161)
.L_161:
        /*0068*/ 	.word	0x00000008
.L_162:


//--------------------- .nv.info._Z14add_pos_kernelPf --------------------------
	.section	.nv.info._Z14add_pos_kernelPf,"",@"SHT_CUDA_INFO"
	.sectionflags	@""
	.align	4


	//----- nvinfo : EIATTR_CUDA_API_VERSION
	.align		4
        /*0000*/ 	.byte	0x04, 0x37
        /*0002*/ 	.short	(.L_164 - .L_163)
.L_163:
        /*0004*/ 	.word	0x00000082


	//----- nvinfo : EIATTR_KPARAM_INFO
	.align		4
.L_164:
        /*0008*/ 	.byte	0x04, 0x17
        /*000a*/ 	.short	(.L_166 - .L_165)
.L_165:
        /*000c*/ 	.word	0x00000000
        /*0010*/ 	.short	0x0000
        /*0012*/ 	.short	0x0000
        /*0014*/ 	.byte	0x00, 0xf5, 0x21, 0x00


	//----- nvinfo : EIATTR_SPARSE_MMA_MASK
	.align		4
.L_166:
        /*0018*/ 	.byte	0x03, 0x50
        /*001a*/ 	.short	0x0000


	//----- nvinfo : EIATTR_MAXREG_COUNT
	.align		4
        /*001c*/ 	.byte	0x03, 0x1b
        /*001e*/ 	.short	0x00ff


	//----- nvinfo : EIATTR_MERCURY_ISA_VERSION
	.align		4
        /*0020*/ 	.byte	0x03, 0x5f
        /*0022*/ 	.short	0x0101


	//----- nvinfo : EIATTR_VRC_CTA_INIT_COUNT
	.align		4
        /*0024*/ 	.byte	0x02, 0x4a
	.zero		1
	.zero		1


	//----- nvinfo : EIATTR_EXIT_INSTR_OFFSETS
	.align		4
        /*0028*/ 	.byte	0x04, 0x1c
        /*002a*/ 	.short	(.L_168 - .L_167)


	//   ....[0]....
.L_167:
        /*002c*/ 	.word	0x00000060


	//   ....[1]....
        /*0030*/ 	.word	0x00000f20


	//----- nvinfo : EIATTR_CRS_STACK_SIZE
	.align		4
.L_168:
        /*0034*/ 	.byte	0x04, 0x1e
        /*0036*/ 	.short	(.L_170 - .L_169)
.L_169:
        /*0038*/ 	.word	0x00000000


	//----- nvinfo : EIATTR_CBANK_PARAM_SIZE
	.align		4
.L_170:
        /*003c*/ 	.byte	0x03, 0x19
        /*003e*/ 	.short	0x0008


	//----- nvinfo : EIATTR_PARAM_CBANK
	.align		4
        /*0040*/ 	.byte	0x04, 0x0a
        /*0042*/ 	.short	(.L_172 - .L_171)
	.align		4
.L_171:
        /*0044*/ 	.word	index@(.nv.constant0._Z14add_pos_kernelPf)
        /*0048*/ 	.short	0x0380
        /*004a*/ 	.short	0x0008


	//----- nvinfo : EIATTR_SW_WAR
	.align		4
.L_172:
        /*004c*/ 	.byte	0x04, 0x36
        /*004e*/ 	.short	(.L_174 - .L_173)
.L_173:
        /*0050*/ 	.word	0x00000008
.L_174:


//--------------------- .nv.info._Z18patch_embed_kernelPKfS0_Pf --------------------------
	.section	.nv.info._Z18patch_embed_kernelPKfS0_Pf,"",@"SHT_CUDA_INFO"
	.sectionflags	@""
	.align	4


	//----- nvinfo : EIATTR_CUDA_API_VERSION
	.align		4
        /*0000*/ 	.byte	0x04, 0x37
        /*0002*/ 	.short	(.L_176 - .L_175)
.L_175:
        /*0004*/ 	.word	0x00000082


	//----- nvinfo : EIATTR_KPARAM_INFO
	.align		4
.L_176:
        /*0008*/ 	.byte	0x04, 0x17
        /*000a*/ 	.short	(.L_178 - .L_177)
.L_177:
        /*000c*/ 	.word	0x00000000
        /*0010*/ 	.short	0x0002
        /*0012*/ 	.short	0x0010
        /*0014*/ 	.byte	0x00, 0xf5, 0x21, 0x00


	//----- nvinfo : EIATTR_KPARAM_INFO
	.align		4
.L_178:
        /*0018*/ 	.byte	0x04, 0x17
        /*001a*/ 	.short	(.L_180 - .L_179)
.L_179:
        /*001c*/ 	.word	0x00000000
        /*0020*/ 	.short	0x0001
        /*0022*/ 	.short	0x0008
        /*0024*/ 	.byte	0x00, 0xf5, 0x21, 0x00


	//----- nvinfo : EIATTR_KPARAM_INFO
	.align		4
.L_180:
        /*0028*/ 	.byte	0x04, 0x17
        /*002a*/ 	.short	(.L_182 - .L_181)
.L_181:
        /*002c*/ 	.word	0x00000000
        /*0030*/ 	.short	0x0000
        /*0032*/ 	.short	0x0000
        /*0034*/ 	.byte	0x00, 0xf5, 0x21, 0x00


	//----- nvinfo : EIATTR_SPARSE_MMA_MASK
	.align		4
.L_182:
        /*0038*/ 	.byte	0x03, 0x50
        /*003a*/ 	.short	0x0000


	//----- nvinfo : EIATTR_MAXREG_COUNT
	.align		4
        /*003c*/ 	.byte	0x03, 0x1b
        /*003e*/ 	.short	0x00ff


	//----- nvinfo : EIATTR_NUM_BARRIERS
	.align		4
        /*0040*/ 	.byte	0x02, 0x4c
        /*0042*/ 	.byte	0x01
	.zero		1


	//----- nvinfo : EIATTR_MERCURY_ISA_VERSION
	.align		4
        /*0044*/ 	.byte	0x03, 0x5f
        /*0046*/ 	.short	0x0101


	//----- nvinfo : EIATTR_VRC_CTA_INIT_COUNT
	.align		4
        /*0048*/ 	.byte	0x02, 0x4a
	.zero		1
	.zero		1


	//----- nvinfo : EIATTR_EXIT_INSTR_OFFSETS
	.align		4
        /*004c*/ 	.byte	0x04, 0x1c
        /*004e*/ 	.short	(.L_184 - .L_183)


	//   ....[0]....
.L_183:
        /*0050*/ 	.word	0x00000030


	//   ....[1]....
        /*0054*/ 	.word	0x00000160


	//   ....[2]....
        /*0058*/ 	.word	0x000091d0


	//----- nvinfo : EIATTR_CBANK_PARAM_SIZE
	.align		4
.L_184:
        /*005c*/ 	.byte	0x03, 0x19
        /*005e*/ 	.short	0x0018


	//----- nvinfo : EIATTR_PARAM_CBANK
	.align		4
        /*0060*/ 	.byte	0x04, 0x0a
        /*0062*/ 	.short	(.L_186 - .L_185)
	.align		4
.L_185:
        /*0064*/ 	.word	index@(.nv.constant0._Z18patch_embed_kernelPKfS0_Pf)
        /*0068*/ 	.short	0x0380
        /*006a*/ 	.short	0x0018


	//----- nvinfo : EIATTR_SW_WAR
	.align		4
.L_186:
        /*006c*/ 	.byte	0x04, 0x36
        /*006e*/ 	.short	(.L_188 - .L_187)
.L_187:
        /*0070*/ 	.word	0x00000008
.L_188:


//--------------------- .nv.info._Z13softmaxKernelPfii --------------------------
	.section	.nv.info._Z13softmaxKernelPfii,"",@"SHT_CUDA_INFO"
	.sectionflags	@""
	.align	4


	//----- nvinfo : EIATTR_CUDA_API_VERSION
	.align		4
        /*0000*/ 	.byte	0x04, 0x37
        /*0002*/ 	.short	(.L_190 - .L_189)
.L_189:
        /*0004*/ 	.word	0x00000082


	//----- nvinfo : EIATTR_KPARAM_INFO
	.align		4
.L_190:
        /*0008*/ 	.byte	0x04, 0x17
        /*000a*/ 	.short	(.L_192 - .L_191)
.L_191:
        /*000c*/ 	.word	0x00000000
        /*0010*/ 	.short	0x0002
        /*0012*/ 	.short	0x000c
        /*0014*/ 	.byte	0x00, 0xf0, 0x11, 0x00


	//----- nvinfo : EIATTR_KPARAM_INFO
	.align		4
.L_192:
        /*0018*/ 	.byte	0x04, 0x17
        /*001a*/ 	.short	(.L_194 - .L_193)
.L_193:
        /*001c*/ 	.word	0x00000000
        /*0020*/ 	.short	0x0001
        /*0022*/ 	.short	0x0008
        /*0024*/ 	.byte	0x00, 0xf0, 0x11, 0x00


	//----- nvinfo : EIATTR_KPARAM_INFO
	.align		4
.L_194:
        /*0028*/ 	.byte	0x04, 0x17
        /*002a*/ 	.short	(.L_196 - .L_195)
.L_195:
        /*002c*/ 	.word	0x00000000
        /*0030*/ 	.short	0x0000
        /*0032*/ 	.short	0x0000
        /*0034*/ 	.byte	0x00, 0xf5, 0x21, 0x00


	//----- nvinfo : EIATTR_SPARSE_MMA_MASK
	.align		4
.L_196:
        /*0038*/ 	.byte	0x03, 0x50
        /*003a*/ 	.short	0x0000


	//----- nvinfo : EIATTR_MAXREG_COUNT
	.align		4
        /*003c*/ 	.byte	0x03, 0x1b
        /*003e*/ 	.short	0x00ff


	//----- nvinfo : EIATTR_NUM_BARRIERS
	.align		4
        /*0040*/ 	.byte	0x02, 0x4c
        /*0042*/ 	.byte	0x01
	.zero		1


	//----- nvinfo : EIATTR_MERCURY_ISA_VERSION
	.align		4
        /*0044*/ 	.byte	0x03, 0x5f
        /*0046*/ 	.short	0x0101


	//----- nvinfo : EIATTR_VRC_CTA_INIT_COUNT
	.align		4
        /*0048*/ 	.byte	0x02, 0x4a
	.zero		1
	.zero		1


	//----- nvinfo : EIATTR_EXIT_INSTR_OFFSETS
	.align		4
        /*004c*/ 	.byte	0x04, 0x1c
        /*004e*/ 	.short	(.L_198 - .L_197)


	//   ....[0]....
.L_197:
        /*0050*/ 	.word	0x00001960


	//   ....[1]....
        /*0054*/ 	.word	0x00001b20


	//----- nvinfo : EIATTR_CRS_STACK_SIZE
	.align		4
.L_198:
        /*0058*/ 	.byte	0x04, 0x1e
        /*005a*/ 	.short	(.L_200 - .L_199)
.L_199:
        /*005c*/ 	.word	0x00000000


	//----- nvinfo : EIATTR_CBANK_PARAM_SIZE
	.align		4
.L_200:
        /*0060*/ 	.byte	0x03, 0x19
        /*0062*/ 	.short	0x0010


	//----- nvinfo : EIATTR_PARAM_CBANK
	.align		4
        /*0064*/ 	.byte	0x04, 0x0a
        /*0066*/ 	.short	(.L_202 - .L_201)
	.align		4
.L_201:
        /*0068*/ 	.word	index@(.nv.constant0._Z13softmaxKernelPfii)
        /*006c*/ 	.short	0x0380
        /*006e*/ 	.short	0x0010


	//----- nvinfo : EIATTR_SW_WAR
	.align		4
.L_202:
        /*0070*/ 	.byte	0x04, 0x36
        /*0072*/ 	.short	(.L_204 - .L_203)
.L_203:
        /*0074*/ 	.word	0x00000008
.L_204:


//--------------------- .nv.info._Z11scaleKernelPfif --------------------------
	.section	.nv.info._Z11scaleKernelPfif,"",@"SHT_CUDA_INFO"
	.sectionflags	@""
	.align	4


	//----- nvinfo : EIATTR_CUDA_API_VERSION
	.align		4
        /*0000*/ 	.byte	0x04, 0x37
        /*0002*/ 	.short	(.L_206 - .L_205)
.L_205:
        /*0004*/ 	.word	0x00000082


	//----- nvinfo : EIATTR_KPARAM_INFO
	.align		4
.L_206:
        /*0008*/ 	.byte	0x04, 0x17
        /*000a*/ 	.short	(.L_208 - .L_207)
.L_207:
        /*000c*/ 	.word	0x00000000
        /*0010*/ 	.short	0x0002
        /*0012*/ 	.short	0x000c
        /*0014*/ 	.byte	0x00, 0xf0, 0x11, 0x00


	//----- nvinfo : EIATTR_KPARAM_INFO
	.align		4
.L_208:
        /*0018*/ 	.byte	0x04, 0x17
        /*001a*/ 	.short	(.L_210 - .L_209)
.L_209:
        /*001c*/ 	.word	0x00000000
        /*0020*/ 	.short	0x0001
        /*0022*/ 	.short	0x0008
        /*0024*/ 	.byte	0x00, 0xf0, 0x11, 0x00


	//----- nvinfo : EIATTR_KPARAM_INFO
	.align		4
.L_210:
        /*0028*/ 	.byte	0x04, 0x17
        /*002a*/ 	.short	(.L_212 - .L_211)
.L_211:
        /*002c*/ 	.word	0x00000000
        /*0030*/ 	.short	0x0000
        /*0032*/ 	.short	0x0000
        /*0034*/ 	.byte	0x00, 0xf5, 0x21, 0x00


	//----- nvinfo : EIATTR_SPARSE_MMA_MASK
	.align		4
.L_212:
        /*0038*/ 	.byte	0x03, 0x50
        /*003a*/ 	.short	0x0000


	//----- nvinfo : EIATTR_MAXREG_COUNT
	.align		4
        /*003c*/ 	.byte	0x03, 0x1b
        /*003e*/ 	.short	0x00ff


	//----- nvinfo : EIATTR_MERCURY_ISA_VERSION
	.align		4
        /*0040*/ 	.byte	0x03, 0x5f
        /*0042*/ 	.short	0x0101


	//----- nvinfo : EIATTR_VRC_CTA_INIT_COUNT
	.align		4
        /*0044*/ 	.byte	0x02, 0x4a
	.zero		1
	.zero		1


	//----- nvinfo : EIATTR_EXIT_INSTR_OFFSETS
	.align		4
        /*0048*/ 	.byte	0x04, 0x1c
        /*004a*/ 	.short	(.L_214 - .L_213)


	//   ....[0]....
.L_213:
        /*004c*/ 	.word	0x00000070


	//   ....[1]....
        /*0050*/ 	.word	0x000000f0


	//----- nvinfo : EIATTR_CBANK_PARAM_SIZE
	.align		4
.L_214:
        /*0054*/ 	.byte	0x03, 0x19
        /*0056*/ 	.short	0x0010


	//----- nvinfo : EIATTR_PARAM_CBANK
	.align		4
        /*0058*/ 	.byte	0x04, 0x0a
        /*005a*/ 	.short	(.L_216 - .L_215)
	.align		4
.L_215:
        /*005c*/ 	.word	index@(.nv.constant0._Z11scaleKernelPfif)
        /*0060*/ 	.short	0x0380
        /*0062*/ 	.short	0x0010


	//----- nvinfo : EIATTR_SW_WAR
	.align		4
.L_216:
        /*0064*/ 	.byte	0x04, 0x36
        /*0066*/ 	.short	(.L_218 - .L_217)
.L_217:
        /*0068*/ 	.word	0x00000008
.L_218:


//--------------------- .nv.info._Z15transposeKernelPKfPfii --------------------------
	.section	.nv.info._Z15transposeKernelPKfPfii,"",@"SHT_CUDA_INFO"
	.sectionflags	@""
	.align	4


	//----- nvinfo : EIATTR_CUDA_API_VERSION
	.align		4
        /*0000*/ 	.byte	0x04, 0x37
        /*0002*/ 	.short	(.L_220 - .L_219)
.L_219:
        /*0004*/ 	.word	0x00000082


	//----- nvinfo : EIATTR_KPARAM_INFO
	.align		4
.L_220:
        /*0008*/ 	.byte	0x04, 0x17
        /*000a*/ 	.short	(.L_222 - .L_221)
.L_221:
        /*000c*/ 	.word	0x00000000
        /*0010*/ 	.short	0x0003
        /*0012*/ 	.short	0x0014
        /*0014*/ 	.byte	0x00, 0xf0, 0x11, 0x00


	//----- nvinfo : EIATTR_KPARAM_INFO
	.align		4
.L_222:
        /*0018*/ 	.byte	0x04, 0x17
        /*001a*/ 	.short	(.L_224 - .L_223)
.L_223:
        /*001c*/ 	.word	0x00000000
        /*0020*/ 	.short	0x0002
        /*0022*/ 	.short	0x0010
        /*0024*/ 	.byte	0x00, 0xf0, 0x11, 0x00


	//----- nvinfo : EIATTR_KPARAM_INFO
	.align		4
.L_224:
        /*0028*/ 	.byte	0x04, 0x17
        /*002a*/ 	.short	(.L_226 - .L_225)
.L_225:
        /*002c*/ 	.word	0x00000000
        /*0030*/ 	.short	0x0001
        /*0032*/ 	.short	0x0008
        /*0034*/ 	.byte	0x00, 0xf5, 0x21, 0x00


	//----- nvinfo : EIATTR_KPARAM_INFO
	.align		4
.L_226:
        /*0038*/ 	.byte	0x04, 0x17
        /*003a*/ 	.short	(.L_228 - .L_227)
.L_227:
        /*003c*/ 	.word	0x00000000
        /*0040*/ 	.short	0x0000
        /*0042*/ 	.short	0x0000
        /*0044*/ 	.byte	0x00, 0xf5, 0x21, 0x00


	//----- nvinfo : EIATTR_SPARSE_MMA_MASK
	.align		4
.L_228:
        /*0048*/ 	.byte	0x03, 0x50
        /*004a*/ 	.short	0x0000


	//----- nvinfo : EIATTR_MAXREG_COUNT
	.align		4
        /*004c*/ 	.byte	0x03, 0x1b
        /*004e*/ 	.short	0x00ff


	//----- nvinfo : EIATTR_MERCURY_ISA_VERSION
	.align		4
        /*0050*/ 	.byte	0x03, 0x5f
        /*0052*/ 	.short	0x0101


	//----- nvinfo : EIATTR_VRC_CTA_INIT_COUNT
	.align		4
        /*0054*/ 	.byte	0x02, 0x4a
	.zero		1
	.zero		1


	//----- nvinfo : EIATTR_EXIT_INSTR_OFFSETS
	.align		4
        /*0058*/ 	.byte	0x04, 0x1c
        /*005a*/ 	.short	(.L_230 - .L_229)


	//   ....[0]....
.L_229:
        /*005c*/ 	.word	0x000000c0


	//   ....[1]....
        /*0060*/ 	.word	0x00000160


	//----- nvinfo : EIATTR_CBANK_PARAM_SIZE
	.align		4
.L_230:
        /*0064*/ 	.byte	0x03, 0x19
        /*0066*/ 	.short	0x0018


	//----- nvinfo : EIATTR_PARAM_CBANK
	.align		4
        /*0068*/ 	.byte	0x04, 0x0a
        /*006a*/ 	.short	(.L_232 - .L_231)
	.align		4
.L_231:
        /*006c*/ 	.word	index@(.nv.constant0._Z15transposeKernelPKfPfii)
        /*0070*/ 	.short	0x0380
        /*0072*/ 	.short	0x0018


	//----- nvinfo : EIATTR_SW_WAR
	.align		4
.L_232:
        /*0074*/ 	.byte	0x04, 0x36
        /*0076*/ 	.short	(.L_234 - .L_233)
.L_233:
        /*0078*/ 	.word	0x00000008
.L_234:


//--------------------- .nv.info._Z17tiledMatMulKernelPKfS0_Pfiii --------------------------
	.section	.nv.info._Z17tiledMatMulKernelPKfS0_Pfiii,"",@"SHT_CUDA_INFO"
	.sectionflags	@""
	.align	4


	//----- nvinfo : EIATTR_CUDA_API_VERSION
	.align		4
        /*0000*/ 	.byte	0x04, 0x37
        /*0002*/ 	.short	(.L_236 - .L_235)
.L_235:
        /*0004*/ 	.word	0x00000082


	//----- nvinfo : EIATTR_KPARAM_INFO
	.align		4
.L_236:
        /*0008*/ 	.byte	0x04, 0x17
        /*000a*/ 	.short	(.L_238 - .L_237)
.L_237:
        /*000c*/ 	.word	0x00000000
        /*0010*/ 	.short	0x0005
        /*0012*/ 	.short	0x0020
        /*0014*/ 	.byte	0x00, 0xf0, 0x11, 0x00


	//----- nvinfo : EIATTR_KPARAM_INFO
	.align		4
.L_238:
        /*0018*/ 	.byte	0x04, 0x17
        /*001a*/ 	.short	(.L_240 - .L_239)
.L_239:
        /*001c*/ 	.word	0x00000000
        /*0020*/ 	.short	0x0004
        /*0022*/ 	.short	0x001c
        /*0024*/ 	.byte	0x00, 0xf0, 0x11, 0x00


	//----- nvinfo : EIATTR_KPARAM_INFO
	.align		4
.L_240:
        /*0028*/ 	.byte	0x04, 0x17
        /*002a*/ 	.short	(.L_242 - .L_241)
.L_241:
        /*002c*/ 	.word	0x00000000
        /*0030*/ 	.short	0x0003
        /*0032*/ 	.short	0x0018
        /*0034*/ 	.byte	0x00, 0xf0, 0x11, 0x00


	//----- nvinfo : EIATTR_KPARAM_INFO
	.align		4
.L_242:
        /*0038*/ 	.byte	0x04, 0x17
        /*003a*/ 	.short	(.L_244 - .L_243)
.L_243:
        /*003c*/ 	.word	0x00000000
        /*0040*/ 	.short	0x0002
        /*0042*/ 	.short	0x0010
        /*0044*/ 	.byte	0x00, 0xf5, 0x21, 0x00


	//----- nvinfo : EIATTR_KPARAM_INFO
	.align		4
.L_244:
        /*0048*/ 	.byte	0x04, 0x17
        /*004a*/ 	.short	(.L_246 - .L_245)
.L_245:
        /*004c*/ 	.word	0x00000000
        /*0050*/ 	.short	0x0001
        /*0052*/ 	.short	0x0008
        /*0054*/ 	.byte	0x00, 0xf5, 0x21, 0x00


	//----- nvinfo : EIATTR_KPARAM_INFO
	.align		4
.L_246:
        /*0058*/ 	.byte	0x04, 0x17
        /*005a*/ 	.short	(.L_248 - .L_247)
.L_247:
        /*005c*/ 	.word	0x00000000
        /*0060*/ 	.short	0x0000
        /*0062*/ 	.short	0x0000
        /*0064*/ 	.byte	0x00, 0xf5, 0x21, 0x00


	//----- nvinfo : EIATTR_SPARSE_MMA_MASK
	.align		4
.L_248:
        /*0068*/ 	.byte	0x03, 0x50
        /*006a*/ 	.short	0x0000


	//----- nvinfo : EIATTR_MAXREG_COUNT
	.align		4
        /*006c*/ 	.byte	0x03, 0x1b
        /*006e*/ 	.short	0x00ff


	//----- nvinfo : EIATTR_NUM_BARRIERS
	.align		4
        /*0070*/ 	.byte	0x02, 0x4c
        /*0072*/ 	.byte	0x01
	.zero		1


	//----- nvinfo : EIATTR_MERCURY_ISA_VERSION
	.align		4
        /*0074*/ 	.byte	0x03, 0x5f
        /*0076*/ 	.short	0x0101


	//----- nvinfo : EIATTR_VRC_CTA_INIT_COUNT
	.align		4
        /*0078*/ 	.byte	0x02, 0x4a
	.zero		1
	.zero		1


	//----- nvinfo : EIATTR_EXIT_INSTR_OFFSETS
	.align		4
        /*007c*/ 	.byte	0x04, 0x1c
        /*007e*/ 	.short	(.L_250 - .L_249)


	//   ....[0]....
.L_249:
        /*0080*/ 	.word	0x00000da0


	//   ....[1]....
        /*0084*/ 	.word	0x00000df0


	//----- nvinfo : EIATTR_CBANK_PARAM_SIZE
	.align		4
.L_250:
        /*0088*/ 	.byte	0x03, 0x19
        /*008a*/ 	.short	0x0024


	//----- nvinfo : EIATTR_PARAM_CBANK
	.align		4
        /*008c*/ 	.byte	0x04, 0x0a
        /*008e*/ 	.short	(.L_252 - .L_251)
	.align		4
.L_251:
        /*0090*/ 	.word	index@(.nv.constant0._Z17tiledMatMulKernelPKfS0_Pfiii)
        /*0094*/ 	.short	0x0380
        /*0096*/ 	.short	0x0024


	//----- nvinfo : EIATTR_SW_WAR
	.align		4
.L_252:
        /*0098*/ 	.byte	0x04, 0x36
        /*009a*/ 	.short	(.L_254 - .L_253)
.L_253:
        /*009c*/ 	.word	0x00000008
.L_254:


//--------------------- .nv.callgraph             --------------------------
	.section	.nv.callgraph,"",@"SHT_CUDA_CALLGRAPH"
	.align	4
	.sectionentsize	8
	.align		4
        /*0000*/ 	.word	0x00000000
	.align		4
        /*0004*/ 	.word	0xffffffff
	.align		4
        /*0008*/ 	.word	0x00000000
	.align		4
        /*000c*/ 	.word	0xfffffffe
	.align		4
        /*0010*/ 	.word	0x00000000
	.align		4
        /*0014*/ 	.word	0xfffffffd
	.align		4
        /*0018*/ 	.word	0x00000000
	.align		4
        /*001c*/ 	.word	0xfffffffc


//--------------------- .nv.constant4             --------------------------
	.section	.nv.constant4,"a",@progbits
	.align	8
	.align		8
.nv.constant4:
        /*0000*/ 	.dword	__cudart_i2opi_f


//--------------------- .text._Z10dot_kernelPKfS0_Pf --------------------------
	.section	.text._Z10dot_kernelPKfS0_Pf,"ax",@progbits
	.align	128
        .global         _Z10dot_kernelPKfS0_Pf
        .type           _Z10dot_kernelPKfS0_Pf,@function
        .size           _Z10dot_kernelPKfS0_Pf,(.L_x_95 - _Z10dot_kernelPKfS0_Pf)
        .other          _Z10dot_kernelPKfS0_Pf,@"STO_CUDA_ENTRY STV_DEFAULT"
_Z10dot_kernelPKfS0_Pf:
.text._Z10dot_kernelPKfS0_Pf:
[----:B------:R-:W-:Y:S01]  /*0000*/  LDC R1, c[0x0][0x37c] ;  /* 0x0000df00ff017b82 */ /* 0x000fe20000000800 */
[----:B------:R-:W0:Y:S07]  /*0010*/  S2R R9, SR_TID.X ;  /* 0x0000000000097919 */ /* 0x000e2e0000002100 */
[----:B------:R-:W0:Y:S01]  /*0020*/  LDC.64 R2, c[0x0][0x380] ;  /* 0x0000e000ff027b82 */ /* 0x000e220000000a00 */
[----:B------:R-:W1:Y:S07]  /*0030*/  LDCU.64 UR6, c[0x0][0x358] ;  /* 0x00006b00ff0677ac */ /* 0x000e6e0008000a00 */
[----:B------:R-:W2:Y:S01]  /*0040*/  LDC.64 R4, c[0x0][0x388] ;  /* 0x0000e200ff047b82 */ /* 0x000ea20000000a00 */
[----:B0-----:R-:W-:-:S04]  /*0050*/  IMAD.WIDE.U32 R2, R9, 0x4, R2 ;  /* 0x0000000409027825 */ /* 0x001fc800078e0002 */
[C---:B--2---:R-:W-:Y:S02]  /*0060*/  IMAD.WIDE.U32 R4, R9.reuse, 0x4, R4 ;  /* 0x0000000409047825 */ /* 0x044fe400078e0004 */
[----:B-1----:R-:W2:Y:S04]  /*0070*/  LDG.E R2, desc[UR6][R2.64] ;  /* 0x0000000602027981 */ /* 0x002ea8000c1e1900 */
[----:B------:R-:W2:Y:S01]  /*0080*/  LDG.E R5, desc[UR6][R4.64] ;  /* 0x0000000604057981 */ /* 0x000ea2000c1e1900 */
[----:B------:R-:W0:Y:S01]  /*0090*/  S2UR UR5, SR_CgaCtaId ;  /* 0x00000000000579c3 */ /* 0x000e220000008800 */
[----:B------:R-:W-:Y:S01]  /*00a0*/  UMOV UR4, 0x400 ;  /* 0x0000040000047882 */ /* 0x000fe20000000000 */
[----:B------:R-:W1:Y:S01]  /*00b0*/  LDCU UR8, c[0x0][0x360] ;  /* 0x00006c00ff0877ac */ /* 0x000e620008000800 */
[----:B------:R-:W-:Y:S01]  /*00c0*/  ISETP.NE.AND P0, PT, R9, RZ, PT ;  /* 0x000000ff0900720c */ /* 0x000fe20003f05270 */
[----:B-1----:R-:W-:-:S02]  /*00d0*/  UISETP.GE.U32.AND UP0, UPT, UR8, 0x2, UPT ;  /* 0x000000020800788c */ /* 0x002fc4000bf06070 */
[----:B0-----:R-:W-:-:S06]  /*00e0*/  ULEA UR4, UR5, UR4, 0x18 ;  /* 0x0000000405047291 */ /* 0x001fcc000f8ec0ff */
[----:B------:R-:W-:Y:S01]  /*00f0*/  LEA R7, R9, UR4, 0x2 ;  /* 0x0000000409077c11 */ /* 0x000fe2000f8e10ff */
[----:B--2---:R-:W-:-:S05]  /*0100*/  FMUL R0, R2, R5 ;  /* 0x0000000502007220 */ /* 0x004fca0000400000 */
[----:B------:R0:W-:Y:S01]  /*0110*/  STS [R7], R0 ;  /* 0x0000000007007388 */ /* 0x0001e20000000800 */
[----:B------:R-:W-:Y:S06]  /*0120*/  BAR.SYNC.DEFER_BLOCKING 0x0 ;  /* 0x0000000000007b1d */ /* 0x000fec0000010000 */
[----:B------:R-:W-:Y:S05]  /*0130*/  BRA.U !UP0, `(.L_x_0) ;  /* 0x0000000108307547 */ /* 0x000fea000b800000 */
[----:B0-----:R-:W-:-:S07]  /*0140*/  IMAD.U32 R0, RZ, RZ, UR8 ;  /* 0x00000008ff007e24 */ /* 0x001fce000f8e00ff */
.L_x_1:
[----:B------:R-:W-:-:S04]  /*0150*/  SHF.R.U32.HI R6, RZ, 0x1, R0 ;  /* 0x00000001ff067819 */ /* 0x000fc80000011600 */
[----:B------:R-:W-:-:S13]  /*0160*/  ISETP.GE.U32.AND P1, PT, R9, R6, PT ;  /* 0x000000060900720c */ /* 0x000fda0003f26070 */
[----:B------:R-:W-:Y:S01]  /*0170*/  @!P1 LEA R2, R6, R7, 0x2 ;  /* 0x0000000706029211 */ /* 0x000fe200078e10ff */
[----:B------:R-:W-:Y:S05]  /*0180*/  @!P1 LDS R3, [R7] ;  /* 0x0000000007039984 */ /* 0x000fea0000000800 */
[----:B------:R-:W0:Y:S02]  /*0190*/  @!P1 LDS R2, [R2] ;  /* 0x0000000002029984 */ /* 0x000e240000000800 */
[----:B0-----:R-:W-:-:S05]  /*01a0*/  @!P1 FADD R4, R2, R3 ;  /* 0x0000000302049221 */ /* 0x001fca0000000000 */
[----:B------:R1:W-:Y:S01]  /*01b0*/  @!P1 STS [R7], R4 ;  /* 0x0000000407009388 */ /* 0x0003e20000000800 */
[----:B------:R-:W-:Y:S01]  /*01c0*/  BAR.SYNC.DEFER_BLOCKING 0x0 ;  /* 0x0000000000007b1d */ /* 0x000fe20000010000 */
[----:B------:R-:W-:Y:S01]  /*01d0*/  ISETP.GT.U32.AND P1, PT, R0, 0x3, PT ;  /* 0x000000030000780c */ /* 0x000fe20003f24070 */
[----:B------:R-:W-:-:S12]  /*01e0*/  IMAD.MOV.U32 R0, RZ, RZ, R6 ;  /* 0x000000ffff007224 */ /* 0x000fd800078e0006 */
[----:B-1----:R-:W-:Y:S05]  /*01f0*/  @P1 BRA `(.L_x_1) ;  /* 0xfffffffc00d41947 */ /* 0x002fea000383ffff */
.L_x_0:
[----:B------:R-:W-:Y:S05]  /*0200*/  @P0 EXIT ;  /* 0x000000000000094d */ /* 0x000fea0003800000 */
[----:B------:R-:W1:Y:S01]  /*0210*/  S2UR UR5, SR_CgaCtaId ;  /* 0x00000000000579c3 */ /* 0x000e620000008800 */
[----:B------:R-:W-:-:S07]  /*0220*/  UMOV UR4, 0x400 ;  /* 0x0000040000047882 */ /* 0x000fce0000000000 */
[----:B------:R-:W2:Y:S01]  /*0230*/  LDC.64 R2, c[0x0][0x390] ;  /* 0x0000e400ff027b82 */ /* 0x000ea20000000a00 */
[----:B-1----:R-:W-:-:S09]  /*0240*/  ULEA UR4, UR5, UR4, 0x18 ;  /* 0x0000000405047291 */ /* 0x002fd2000f8ec0ff */
[----:B------:R-:W2:Y:S04]  /*0250*/  LDS R5, [UR4] ;  /* 0x00000004ff057984 */ /* 0x000ea80008000800 */
[----:B--2---:R-:W-:Y:S01]  /*0260*/  STG.E desc[UR6][R2.64], R5 ;  /* 0x0000000502007986 */ /* 0x004fe2000c101906 */
[----:B------:R-:W-:Y:S05]  /*0270*/  EXIT ;  /* 0x000000000000794d */ /* 0x000fea0003800000 */
.L_x_2:
[----:B------:R-:W-:-:S00]  /*0280*/  BRA `(.L_x_2) ;  /* 0xfffffffc00fc7947 */ /* 0x000fc0000383ffff */
[----:B------:R-:W-:-:S00]  /*0290*/  NOP ;  /* 0x0000000000007918 */ /* 0x000fc00000000000 */
        /* <DEDUP_REMOVED lines=14> */
.L_x_95:


//--------------------- .text._Z14l2_norm_kernelPf --------------------------
	.section	.text._Z14l2_norm_kernelPf,"ax",@progbits
	.align	128
        .global         _Z14l2_norm_kernelPf
        .type           _Z14l2_norm_kernelPf,@function
        .size           _Z14l2_norm_kernelPf,(.L_x_96 - _Z14l2_norm_kernelPf)
        .other          _Z14l2_norm_kernelPf,@"STO_CUDA_ENTRY STV_DEFAULT"
_Z14l2_norm_kernelPf:
.text._Z14l2_norm_kernelPf:
[----:B------:R-:W-:Y:S01]  /*0000*/  LDC R1, c[0x0][0x37c] ;  /* 0x0000df00ff017b82 */ /* 0x000fe20000000800 */
[----:B------:R-:W0:Y:S07]  /*0010*/  S2R R5, SR_TID.X ;  /* 0x0000000000057919 */ /* 0x000e2e0000002100 */
[----:B------:R-:W1:Y:S01]  /*0020*/  S2UR UR5, SR_CgaCtaId ;  /* 0x00000000000579c3 */ /* 0x000e620000008800 */
[----:B------:R-:W-:Y:S01]  /*0030*/  UMOV UR4, 0x400 ;  /* 0x0000040000047882 */ /* 0x000fe20000000000 */
[----:B------:R-:W2:Y:S06]  /*0040*/  LDCU.64 UR6, c[0x0][0x358] ;  /* 0x00006b00ff0677ac */ /* 0x000eac0008000a00 */
[----:B------:R-:W3:Y:S01]  /*0050*/  LDC.64 R2, c[0x0][0x380] ;  /* 0x0000e000ff027b82 */ /* 0x000ee20000000a00 */
[----:B-1----:R-:W-:Y:S01]  /*0060*/  ULEA UR4, UR5, UR4, 0x18 ;  /* 0x0000000405047291 */ /* 0x002fe2000f8ec0ff */
[C---:B0-----:R-:W-:Y:S01]  /*0070*/  ISETP.NE.AND P0, PT, R5.reuse, RZ, PT ;  /* 0x000000ff0500720c */ /* 0x041fe20003f05270 */
[----:B---3--:R-:W-:-:S12]  /*0080*/  IMAD.WIDE.U32 R2, R5, 0x4, R2 ;  /* 0x0000000405027825 */ /* 0x008fd800078e0002 */
[----:B------:R-:W-:Y:S01]  /*0090*/  @!P0 STS [UR4], RZ ;  /* 0x000000ffff008988 */ /* 0x000fe20008000804 */
[----:B------:R-:W-:Y:S06]  /*00a0*/  BAR.SYNC.DEFER_BLOCKING 0x0 ;  /* 0x0000000000007b1d */ /* 0x000fec0000010000 */
[----:B--2---:R-:W2:Y:S01]  /*00b0*/  LDG.E R0, desc[UR6][R2.64] ;  /* 0x0000000602007981 */ /* 0x004ea2000c1e1900 */
[----:B------:R-:W-:Y:S01]  /*00c0*/  BSSY.RECONVERGENT B0, `(.L_x_3) ;  /* 0x0000007000007945 */ /* 0x000fe20003800200 */
[----:B--2---:R-:W-:-:S07]  /*00d0*/  FMUL R5, R0, R0 ;  /* 0x0000000000057220 */ /* 0x004fce0000400000 */
.L_x_4:
[----:B------:R-:W0:Y:S01]  /*00e0*/  LDS R6, [UR4] ;  /* 0x00000004ff067984 */ /* 0x000e220008000800 */
[----:B------:R-:W-:Y:S01]  /*00f0*/  MOV R0, UR4 ;  /* 0x0000000400007c02 */ /* 0x000fe20008000f00 */
[----:B0-----:R-:W-:-:S05]  /*0100*/  FADD R7, R5, R6 ;  /* 0x0000000605077221 */ /* 0x001fca0000000000 */
[----:B------:R-:W0:Y:S02]  /*0110*/  ATOMS.CAST.SPIN P0, [R0], R6, R7 ;  /* 0x000000060000758d */ /* 0x000e240001800007 */
[----:B0-----:R-:W-:Y:S05]  /*0120*/  @!P0 BRA `(.L_x_4) ;  /* 0xfffffffc00ec8947 */ /* 0x001fea000383ffff */
[----:B------:R-:W-:Y:S05]  /*0130*/  BSYNC.RECONVERGENT B0 ;  /* 0x0000000000007941 */ /* 0x000fea0003800200 */
.L_x_3:
[----:B------:R-:W-:Y:S06]  /*0140*/  BAR.SYNC.DEFER_BLOCKING 0x0 ;  /* 0x0000000000007b1d */ /* 0x000fec0000010000 */
[----:B------:R-:W2:Y:S04]  /*0150*/  LDG.E R5, desc[UR6][R2.64] ;  /* 0x0000000602057981 */ /* 0x000ea8000c1e1900 */
[----:B------:R-:W0:Y:S02]  /*0160*/  LDS R0, [UR4] ;  /* 0x00000004ff007984 */ /* 0x000e240008000800 */
[----:B0-----:R-:W-:-:S05]  /*0170*/  FADD R0, R0, 9.9999999392252902908e-09 ;  /* 0x322bcc7700007421 */ /* 0x001fca0000000000 */
[----:B------:R-:W-:-:S13]  /*0180*/  FSETP.GEU.AND P0, PT, |R0|, 1.175494350822287508e-38, PT ;  /* 0x008000000000780b */ /* 0x000fda0003f0e200 */
[----:B------:R-:W-:-:S04]  /*0190*/  @!P0 FMUL R0, R0, 16777216 ;  /* 0x4b80000000008820 */ /* 0x000fc80000400000 */
[----:B------:R-:W0:Y:S02]  /*01a0*/  MUFU.RSQ R4, R0 ;  /* 0x0000000000047308 */ /* 0x000e240000001400 */
[----:B0-----:R-:W-:-:S04]  /*01b0*/  @!P0 FMUL R4, R4, 4096 ;  /* 0x4580000004048820 */ /* 0x001fc80000400000 */
[----:B--2---:R-:W-:-:S05]  /*01c0*/  FMUL R5, R4, R5 ;  /* 0x0000000504057220 */ /* 0x004fca0000400000 */
[----:B------:R-:W-:Y:S01]  /*01d0*/  STG.E desc[UR6][R2.64], R5 ;  /* 0x0000000502007986 */ /* 0x000fe2000c101906 */
[----:B------:R-:W-:Y:S05]  /*01e0*/  EXIT ;  /* 0x000000000000794d */ /* 0x000fea0003800000 */
.L_x_5:
        /* <DEDUP_REMOVED lines=9> */
.L_x_96:


//--------------------- .text._Z16mean_pool_kernelPKfPf --------------------------
	.section	.text._Z16mean_pool_kernelPKfPf,"ax",@progbits
	.align	128
        .global         _Z16mean_pool_kernelPKfPf
        .type           _Z16mean_pool_kernelPKfPf,@function
        .size           _Z16mean_pool_kernelPKfPf,(.L_x_97 - _Z16mean_pool_kernelPKfPf)
        .other          _Z16mean_pool_kernelPKfPf,@"STO_CUDA_ENTRY STV_DEFAULT"
_Z16mean_pool_kernelPKfPf:
.text._Z16mean_pool_kernelPKfPf:
[----:B------:R-:W-:Y:S01]  /*0000*/  LDC R1, c[0x0][0x37c] ;  /* 0x0000df00ff017b82 */ /* 0x000fe20000000800 */
[----:B------:R-:W0:Y:S07]  /*0010*/  S2R R0, SR_TID.X ;  /* 0x0000000000007919 */ /* 0x000e2e0000002100 */
[----:B------:R-:W0:Y:S01]  /*0020*/  LDC.64 R2, c[0x0][0x380] ;  /* 0x0000e000ff027b82 */ /* 0x000e220000000a00 */
[----:B------:R-:W-:Y:S01]  /*0030*/  HFMA2 R22, -RZ, RZ, 0, 0 ;  /* 0x00000000ff167431 */ /* 0x000fe200000001ff */
[----:B------:R-:W1:Y:S01]  /*0040*/  LDCU.64 UR6, c[0x0][0x358] ;  /* 0x00006b00ff0677ac */ /* 0x000e620008000a00 */
[----:B------:R-:W-:Y:S01]  /*0050*/  UMOV UR4, URZ ;  /* 0x000000ff00047c82 */ /* 0x000fe20008000000 */
[----:B0-----:R-:W-:-:S03]  /*0060*/  IMAD.WIDE.U32 R2, R0, 0x4, R2 ;  /* 0x0000000400027825 */ /* 0x001fc600078e0002 */
[----:B------:R-:W-:-:S04]  /*0070*/  IADD3 R2, P0, PT, R2, 0x2000, RZ ;  /* 0x0000200002027810 */ /* 0x000fc80007f1e0ff */
[----:B-1----:R-:W-:-:S09]  /*0080*/  IADD3.X R3, PT, PT, RZ, R3, RZ, P0, !PT ;  /* 0x00000003ff037210 */ /* 0x002fd200007fe4ff */
.L_x_6:
[----:B------:R-:W2:Y:S04]  /*0090*/  LDG.E R25, desc[UR6][R2.64+-0x2000] ;  /* 0xffe0000602197981 */ /* 0x000ea8000c1e1900 */
[----:B------:R-:W3:Y:S04]  /*00a0*/  LDG.E R27, desc[UR6][R2.64+-0x1c00] ;  /* 0xffe40006021b7981 */ /* 0x000ee8000c1e1900 */
[----:B------:R-:W4:Y:S04]  /*00b0*/  LDG.E R23, desc[UR6][R2.64+-0x1800] ;  /* 0xffe8000602177981 */ /* 0x000f28000c1e1900 */
[----:B------:R-:W5:Y:S04]  /*00c0*/  LDG.E R26, desc[UR6][R2.64+-0x1400] ;  /* 0xffec0006021a7981 */ /* 0x000f68000c1e1900 */
        /* <DEDUP_REMOVED lines=18> */
[----:B------:R-:W5:Y:S01]  /*01f0*/  LDG.E R24, desc[UR6][R2.64+0x3c00] ;  /* 0x003c000602187981 */ /* 0x000f62000c1e1900 */
[----:B--2---:R-:W-:-:S03]  /*0200*/  FADD R22, R25, R22 ;  /* 0x0000001619167221 */ /* 0x004fc60000000000 */
[----:B------:R-:W2:Y:S01]  /*0210*/  LDG.E R25, desc[UR6][R2.64+0x3800] ;  /* 0x0038000602197981 */ /* 0x000ea2000c1e1900 */
[----:B---3--:R-:W-:-:S04]  /*0220*/  FADD R22, R22, R27 ;  /* 0x0000001b16167221 */ /* 0x008fc80000000000 */
[----:B----4-:R-:W-:Y:S02]  /*0230*/  FADD R27, R22, R23 ;  /* 0x00000017161b7221 */ /* 0x010fe40000000000 */
[----:B------:R-:W3:Y:S02]  /*0240*/  LDG.E R23, desc[UR6][R2.64+0x4000] ;  /* 0x0040000602177981 */ /* 0x000ee4000c1e1900 */
[----:B-----5:R-:W-:Y:S02]  /*0250*/  FADD R27, R27, R26 ;  /* 0x0000001a1b1b7221 */ /* 0x020fe40000000000 */
[----:B------:R-:W4:Y:S02]  /*0260*/  LDG.E R22, desc[UR6][R2.64+0x4400] ;  /* 0x0044000602167981 */ /* 0x000f24000c1e1900 */
[----:B------:R-:W-:Y:S02]  /*0270*/  FADD R26, R27, R20 ;  /* 0x000000141b1a7221 */ /* 0x000fe40000000000 */
[----:B------:R-:W5:Y:S02]  /*0280*/  LDG.E R20, desc[UR6][R2.64+0x4800] ;  /* 0x0048000602147981 */ /* 0x000f64000c1e1900 */
[----:B------:R-:W-:-:S02]  /*0290*/  FADD R27, R26, R19 ;  /* 0x000000131a1b7221 */ /* 0x000fc40000000000 */
[----:B------:R-:W5:Y:S02]  /*02a0*/  LDG.E R19, desc[UR6][R2.64+0x4c00] ;  /* 0x004c000602137981 */ /* 0x000f64000c1e1900 */
[----:B------:R-:W-:Y:S02]  /*02b0*/  FADD R26, R27, R18 ;  /* 0x000000121b1a7221 */ /* 0x000fe40000000000 */
[----:B------:R-:W5:Y:S02]  /*02c0*/  LDG.E R18, desc[UR6][R2.64+0x5000] ;  /* 0x0050000602127981 */ /* 0x000f64000c1e1900 */
        /* <DEDUP_REMOVED lines=30> */
[----:B--2---:R-:W-:Y:S02]  /*04b0*/  FADD R27, R26, R25 ;  /* 0x000000191a1b7221 */ /* 0x004fe40000000000 */
[----:B------:R-:W2:Y:S02]  /*04c0*/  LDG.E R25, desc[UR6][R2.64+0x9000] ;  /* 0x0090000602197981 */ /* 0x000ea4000c1e1900 */
[----:B------:R-:W-:-:S02]  /*04d0*/  FADD R26, R27, R24 ;  /* 0x000000181b1a7221 */ /* 0x000fc40000000000 */
[----:B------:R-:W2:Y:S02]  /*04e0*/  LDG.E R24, desc[UR6][R2.64+0x9400] ;  /* 0x0094000602187981 */ /* 0x000ea4000c1e1900 */
[----:B---3--:R-:W-:Y:S02]  /*04f0*/  FADD R27, R26, R23 ;  /* 0x000000171a1b7221 */ /* 0x008fe40000000000 */
[----:B------:R-:W3:Y:S02]  /*0500*/  LDG.E R23, desc[UR6][R2.64+0x9800] ;  /* 0x0098000602177981 */ /* 0x000ee4000c1e1900 */
[----:B----4-:R-:W-:Y:S02]  /*0510*/  FADD R27, R27, R22 ;  /* 0x000000161b1b7221 */ /* 0x010fe40000000000 */
[----:B------:R-:W4:Y:S02]  /*0520*/  LDG.E R22, desc[UR6][R2.64+0x9c00] ;  /* 0x009c000602167981 */ /* 0x000f24000c1e1900 */
[----:B-----5:R-:W-:-:S02]  /*0530*/  FADD R26, R27, R20 ;  /* 0x000000141b1a7221 */ /* 0x020fc40000000000 */
        /* <DEDUP_REMOVED lines=30> */
[----:B------:R0:W5:Y:S02]  /*0720*/  LDG.E R4, desc[UR6][R2.64+0xdc00] ;  /* 0x00dc000602047981 */ /* 0x000164000c1e1900 */
[----:B------:R-:W-:-:S04]  /*0730*/  FADD R26, R26, R5 ;  /* 0x000000051a1a7221 */ /* 0x000fc80000000000 */
[----:B------:R-:W-:Y:S01]  /*0740*/  FADD R26, R26, R21 ;  /* 0x000000151a1a7221 */ /* 0x000fe20000000000 */
[----:B------:R-:W-:-:S04]  /*0750*/  UIADD3 UR4, UPT, UPT, UR4, 0x40, URZ ;  /* 0x0000004004047890 */ /* 0x000fc8000fffe0ff */
[----:B------:R-:W-:Y:S01]  /*0760*/  UISETP.NE.AND UP0, UPT, UR4, 0x400, UPT ;  /* 0x000004000400788c */ /* 0x000fe2000bf05270 */
[----:B0-----:R-:W-:-:S04]  /*0770*/  IADD3 R2, P0, PT, R2, 0x10000, RZ ;  /* 0x0001000002027810 */ /* 0x001fc80007f1e0ff */
[----:B------:R-:W-:Y:S01]  /*0780*/  IADD3.X R3, PT, PT, RZ, R3, RZ, P0, !PT ;  /* 0x00000003ff037210 */ /* 0x000fe200007fe4ff */
[----:B--2---:R-:W-:-:S04]  /*0790*/  FADD R25, R26, R25 ;  /* 0x000000191a197221 */ /* 0x004fc80000000000 */
[----:B------:R-:W-:-:S04]  /*07a0*/  FADD R24, R25, R24 ;  /* 0x0000001819187221 */ /* 0x000fc80000000000 */
[----:B---3--:R-:W-:-:S04]  /*07b0*/  FADD R23, R24, R23 ;  /* 0x0000001718177221 */ /* 0x008fc80000000000 */
[----:B----4-:R-:W-:-:S04]  /*07c0*/  FADD R23, R23, R22 ;  /* 0x0000001617177221 */ /* 0x010fc80000000000 */
[----:B-----5:R-:W-:-:S04]  /*07d0*/  FADD R20, R20, R23 ;  /* 0x0000001714147221 */ /* 0x020fc80000000000 */
[----:B------:R-:W-:-:S04]  /*07e0*/  FADD R19, R20, R19 ;  /* 0x0000001314137221 */ /* 0x000fc80000000000 */
        /* <DEDUP_REMOVED lines=13> */
[----:B------:R-:W-:Y:S01]  /*08c0*/  FADD R22, R7, R4 ;  /* 0x0000000407167221 */ /* 0x000fe20000000000 */
[----:B------:R-:W-:Y:S06]  /*08d0*/  BRA.U UP0, `(.L_x_6) ;  /* 0xfffffff500ec7547 */ /* 0x000fec000b83ffff */
[----:B------:R-:W0:Y:S01]  /*08e0*/  LDC.64 R2, c[0x0][0x388] ;  /* 0x0000e200ff027b82 */ /* 0x000e220000000a00 */
[----:B------:R-:W-:Y:S01]  /*08f0*/  FMUL R5, R22, 0.0009765625 ;  /* 0x3a80000016057820 */ /* 0x000fe20000400000 */
[----:B0-----:R-:W-:-:S05]  /*0900*/  IMAD.WIDE.U32 R2, R0, 0x4, R2 ;  /* 0x0000000400027825 */ /* 0x001fca00078e0002 */
[----:B------:R-:W-:Y:S01]  /*0910*/  STG.E desc[UR6][R2.64], R5 ;  /* 0x0000000502007986 */ /* 0x000fe2000c101906 */
[----:B------:R-:W-:Y:S05]  /*0920*/  EXIT ;  /* 0x000000000000794d */ /* 0x000fea0003800000 */
.L_x_7:
        /* <DEDUP_REMOVED lines=13> */
.L_x_97:


//--------------------- .text._Z17layer_norm_kernelPKfPfiif --------------------------
	.section	.text._Z17layer_norm_kernelPKfPfiif,"ax",@progbits
	.align	128
        .global         _Z17layer_norm_kernelPKfPfiif
        .type           _Z17layer_norm_kernelPKfPfiif,@function
        .size           _Z17layer_norm_kernelPKfPfiif,(.L_x_92 - _Z17layer_norm_kernelPKfPfiif)
        .other          _Z17layer_norm_kernelPKfPfiif,@"STO_CUDA_ENTRY STV_DEFAULT"
_Z17layer_norm_kernelPKfPfiif:
.text._Z17layer_norm_kernelPKfPfiif:
[----:B------:R-:W-:Y:S01]  /*0000*/  LDC R1, c[0x0][0x37c] ;  /* 0x0000df00ff017b82 */ /* 0x000fe20000000800 */
[----:B------:R-:W0:Y:S07]  /*0010*/  S2R R2, SR_TID.X ;  /* 0x0000000000027919 */ /* 0x000e2e0000002100 */
[----:B------:R-:W0:Y:S01]  /*0020*/  LDC R11, c[0x0][0x394] ;  /* 0x0000e500ff0b7b82 */ /* 0x000e220000000800 */
[----:B------:R-:W1:Y:S01]  /*0030*/  LDCU.64 UR6, c[0x0][0x358] ;  /* 0x00006b00ff0677ac */ /* 0x000e620008000a00 */
[----:B------:R-:W-:Y:S01]  /*0040*/  BSSY.RECONVERGENT B0, `(.L_x_8) ;  /* 0x0000010000007945 */ /* 0x000fe20003800200 */
[----:B------:R-:W-:-:S05]  /*0050*/  IMAD.MOV.U32 R3, RZ, RZ, RZ ;  /* 0x000000ffff037224 */ /* 0x000fca00078e00ff */
[----:B------:R-:W2:Y:S01]  /*0060*/  S2UR UR8, SR_CTAID.X ;  /* 0x00000000000879c3 */ /* 0x000ea20000002500 */
[----:B0-----:R-:W-:-:S13]  /*0070*/  ISETP.GE.AND P0, PT, R2, R11, PT ;  /* 0x0000000b0200720c */ /* 0x001fda0003f06270 */
[----:B-12---:R-:W-:Y:S05]  /*0080*/  @P0 BRA `(.L_x_9) ;  /* 0x00000000002c0947 */ /* 0x006fea0003800000 */
[----:B------:R-:W0:Y:S01]  /*0090*/  LDC R9, c[0x0][0x360] ;  /* 0x0000d800ff097b82 */ /* 0x000e220000000800 */
[----:B------:R-:W-:Y:S02]  /*00a0*/  IMAD.MOV.U32 R3, RZ, RZ, RZ ;  /* 0x000000ffff037224 */ /* 0x000fe400078e00ff */
[----:B------:R-:W-:-:S05]  /*00b0*/  IMAD.MOV.U32 R0, RZ, RZ, R2 ;  /* 0x000000ffff007224 */ /* 0x000fca00078e0002 */
[----:B------:R-:W1:Y:S02]  /*00c0*/  LDC.64 R6, c[0x0][0x380] ;  /* 0x0000e000ff067b82 */ /* 0x000e640000000a00 */
.L_x_10:
[----:B------:R-:W-:-:S04]  /*00d0*/  IMAD R5, R11, UR8, R0 ;  /* 0x000000080b057c24 */ /* 0x000fc8000f8e0200 */
[----:B-1----:R-:W-:-:S06]  /*00e0*/  IMAD.WIDE R4, R5, 0x4, R6 ;  /* 0x0000000405047825 */ /* 0x002fcc00078e0206 */
[----:B------:R-:W2:Y:S01]  /*00f0*/  LDG.E R4, desc[UR6][R4.64] ;  /* 0x0000000604047981 */ /* 0x000ea2000c1e1900 */
[----:B0-----:R-:W-:-:S05]  /*0100*/  IMAD.IADD R0, R9, 0x1, R0 ;  /* 0x0000000109007824 */ /* 0x001fca00078e0200 */
[----:B------:R-:W-:Y:S01]  /*0110*/  ISETP.GE.AND P0, PT, R0, R11, PT ;  /* 0x0000000b0000720c */ /* 0x000fe20003f06270 */
[----:B--2---:R-:W-:-:S12]  /*0120*/  FADD R3, R4, R3 ;  /* 0x0000000304037221 */ /* 0x004fd80000000000 */
[----:B------:R-:W-:Y:S05]  /*0130*/  @!P0 BRA `(.L_x_10) ;  /* 0xfffffffc00e48947 */ /* 0x000fea000383ffff */
.L_x_9:
[----:B------:R-:W-:Y:S05]  /*0140*/  BSYNC.RECONVERGENT B0 ;  /* 0x0000000000007941 */ /* 0x000fea0003800200 */
.L_x_8:
[----:B------:R-:W0:Y:S01]  /*0150*/  S2UR UR5, SR_CgaCtaId ;  /* 0x00000000000579c3 */ /* 0x000e220000008800 */
[----:B------:R-:W-:Y:S01]  /*0160*/  UMOV UR4, 0x400 ;  /* 0x0000040000047882 */ /* 0x000fe20000000000 */
[----:B------:R-:W1:Y:S02]  /*0170*/  LDCU UR9, c[0x0][0x360] ;  /* 0x00006c00ff0977ac */ /* 0x000e640008000800 */
[----:B-1----:R-:W-:Y:S02]  /*0180*/  UISETP.GE.U32.AND UP0, UPT, UR9, 0x2, UPT ;  /* 0x000000020900788c */ /* 0x002fe4000bf06070 */
[----:B0-----:R-:W-:-:S06]  /*0190*/  ULEA UR4, UR5, UR4, 0x18 ;  /* 0x0000000405047291 */ /* 0x001fcc000f8ec0ff */
[----:B------:R-:W-:-:S05]  /*01a0*/  LEA R4, R2, UR4, 0x2 ;  /* 0x0000000402047c11 */ /* 0x000fca000f8e10ff */
[----:B------:R0:W-:Y:S01]  /*01b0*/  STS [R4], R3 ;  /* 0x0000000304007388 */ /* 0x0001e20000000800 */
[----:B------:R-:W-:Y:S06]  /*01c0*/  BAR.SYNC.DEFER_BLOCKING 0x0 ;  /* 0x0000000000007b1d */ /* 0x000fec0000010000 */
[----:B------:R-:W-:Y:S05]  /*01d0*/  BRA.U !UP0, `(.L_x_11) ;  /* 0x0000000108307547 */ /* 0x000fea000b800000 */
[----:B------:R-:W-:-:S07]  /*01e0*/  MOV R0, UR9 ;  /* 0x0000000900007c02 */ /* 0x000fce0008000f00 */
.L_x_12:
[----:B------:R-:W-:-:S04]  /*01f0*/  SHF.R.U32.HI R7, RZ, 0x1, R0 ;  /* 0x00000001ff077819 */ /* 0x000fc80000011600 */
[----:B------:R-:W-:-:S13]  /*0200*/  ISETP.GE.U32.AND P0, PT, R2, R7, PT ;  /* 0x000000070200720c */ /* 0x000fda0003f06070 */
[----:B0-----:R-:W-:Y:S01]  /*0210*/  @!P0 IMAD R3, R7, 0x4, R4 ;  /* 0x0000000407038824 */ /* 0x001fe200078e0204 */
        /* <DEDUP_REMOVED lines=8> */
.L_x_11:
[----:B------:R-:W1:Y:S01]  /*02a0*/  S2UR UR5, SR_CgaCtaId ;  /* 0x00000000000579c3 */ /* 0x000e620000008800 */
[----:B------:R-:W-:Y:S02]  /*02b0*/  UMOV UR4, 0x400 ;  /* 0x0000040000047882 */ /* 0x000fe40000000000 */
[----:B-1----:R-:W-:Y:S01]  /*02c0*/  ULEA UR4, UR5, UR4, 0x18 ;  /* 0x0000000405047291 */ /* 0x002fe2000f8ec0ff */
[----:B------:R-:W0:Y:S08]  /*02d0*/  LDCU UR5, c[0x0][0x394] ;  /* 0x00007280ff0577ac */ /* 0x000e300008000800 */
[----:B------:R-:W1:Y:S01]  /*02e0*/  LDS R0, [UR4] ;  /* 0x00000004ff007984 */ /* 0x000e620008000800 */
[----:B0-----:R-:W-:-:S02]  /*02f0*/  I2FP.F32.S32 R3, UR5 ;  /* 0x0000000500037c45 */ /* 0x001fc40008201400 */
[----:B------:R-:W-:Y:S02]  /*0300*/  ISETP.GE.AND P2, PT, R2, UR5, PT ;  /* 0x0000000502007c0c */ /* 0x000fe4000bf46270 */
[----:B------:R-:W0:Y:S02]  /*0310*/  MUFU.RCP R6, R3 ;  /* 0x0000000300067308 */ /* 0x000e240000001000 */
[----:B0-----:R-:W-:-:S04]  /*0320*/  FFMA R5, -R3, R6, 1 ;  /* 0x3f80000003057423 */ /* 0x001fc80000000106 */
[----:B------:R-:W-:Y:S02]  /*0330*/  FFMA R5, R6, R5, R6 ;  /* 0x0000000506057223 */ /* 0x000fe40000000006 */
[----:B-1----:R-:W0:Y:S02]  /*0340*/  FCHK P0, R0, R3 ;  /* 0x0000000300007302 */ /* 0x002e240000000000 */
[----:B------:R-:W-:-:S04]  /*0350*/  FFMA R6, R0, R5, RZ ;  /* 0x0000000500067223 */ /* 0x000fc800000000ff */
[----:B------:R-:W-:-:S04]  /*0360*/  FFMA R7, -R3, R6, R0 ;  /* 0x0000000603077223 */ /* 0x000fc80000000100 */
[----:B------:R-:W-:Y:S01]  /*0370*/  FFMA R5, R5, R7, R6 ;  /* 0x0000000705057223 */ /* 0x000fe20000000006 */
[----:B0-----:R-:W-:Y:S06]  /*0380*/  @!P0 BRA `(.L_x_13) ;  /* 0x00000000000c8947 */ /* 0x001fec0003800000 */
[----:B------:R-:W-:-:S07]  /*0390*/  MOV R6, 0x3b0 ;  /* 0x000003b000067802 */ /* 0x000fce0000000f00 */
[----:B------:R-:W-:Y:S05]  /*03a0*/  CALL.REL.NOINC `($__internal_0_$__cuda_sm3x_div_rn_noftz_f32_slowpath) ;  /* 0x0000000400207944 */ /* 0x000fea0003c00000 */
[----:B------:R-:W-:-:S07]  /*03b0*/  IMAD.MOV.U32 R5, RZ, RZ, R0 ;  /* 0x000000ffff057224 */ /* 0x000fce00078e0000 */
.L_x_13:
[----:B------:R-:W-:Y:S01]  /*03c0*/  BAR.SYNC.DEFER_BLOCKING 0x0 ;  /* 0x0000000000007b1d */ /* 0x000fe20000010000 */
[----:B------:R-:W-:-:S05]  /*03d0*/  IMAD.MOV.U32 R11, RZ, RZ, RZ ;  /* 0x000000ffff0b7224 */ /* 0x000fca00078e00ff */
[----:B------:R-:W-:Y:S04]  /*03e0*/  BSSY.RECONVERGENT B0, `(.L_x_14) ;  /* 0x000000e000007945 */ /* 0x000fe80003800200 */
[----:B------:R-:W-:Y:S05]  /*03f0*/  @P2 BRA `(.L_x_15) ;  /* 0x0000000000302947 */ /* 0x000fea0003800000 */
[----:B------:R-:W0:Y:S01]  /*0400*/  LDC R13, c[0x0][0x394] ;  /* 0x0000e500ff0d7b82 */ /* 0x000e220000000800 */
[----:B------:R-:W-:Y:S02]  /*0410*/  HFMA2 R11, -RZ, RZ, 0, 0 ;  /* 0x00000000ff0b7431 */ /* 0x000fe400000001ff */
[----:B------:R-:W-:-:S05]  /*0420*/  IMAD.MOV.U32 R0, RZ, RZ, R2 ;  /* 0x000000ffff007224 */ /* 0x000fca00078e0002 */
[----:B------:R-:W1:Y:S02]  /*0430*/  LDC.64 R8, c[0x0][0x380] ;  /* 0x0000e000ff087b82 */ /* 0x000e640000000a00 */
.L_x_16:
[----:B0-----:R-:W-:-:S04]  /*0440*/  IMAD R7, R13, UR8, R0 ;  /* 0x000000080d077c24 */ /* 0x001fc8000f8e0200 */
[----:B-1----:R-:W-:-:S06]  /*0450*/  IMAD.WIDE R6, R7, 0x4, R8 ;  /* 0x0000000407067825 */ /* 0x002fcc00078e0208 */
[----:B------:R-:W2:Y:S01]  /*0460*/  LDG.E R6, desc[UR6][R6.64] ;  /* 0x0000000606067981 */ /* 0x000ea2000c1e1900 */
[----:B------:R-:W-:-:S05]  /*0470*/  VIADD R0, R0, UR9 ;  /* 0x0000000900007c36 */ /* 0x000fca0008000000 */
[----:B------:R-:W-:Y:S01]  /*0480*/  ISETP.GE.AND P0, PT, R0, R13, PT ;  /* 0x0000000d0000720c */ /* 0x000fe20003f06270 */
[----:B--2---:R-:W-:-:S04]  /*0490*/  FADD R10, R6, -R5 ;  /* 0x80000005060a7221 */ /* 0x004fc80000000000 */
[----:B------:R-:W-:-:S08]  /*04a0*/  FFMA R11, R10, R10, R11 ;  /* 0x0000000a0a0b7223 */ /* 0x000fd0000000000b */
[----:B------:R-:W-:Y:S05]  /*04b0*/  @!P0 BRA `(.L_x_16) ;  /* 0xfffffffc00e08947 */ /* 0x000fea000383ffff */
.L_x_15:
[----:B------:R-:W-:Y:S05]  /*04c0*/  BSYNC.RECONVERGENT B0 ;  /* 0x0000000000007941 */ /* 0x000fea0003800200 */
.L_x_14:
[----:B------:R0:W-:Y:S01]  /*04d0*/  STS [R4], R11 ;  /* 0x0000000b04007388 */ /* 0x0001e20000000800 */
[----:B------:R-:W-:Y:S01]  /*04e0*/  UISETP.GE.U32.AND UP0, UPT, UR9, 0x2, UPT ;  /* 0x000000020900788c */ /* 0x000fe2000bf06070 */
[----:B------:R-:W-:Y:S08]  /*04f0*/  BAR.SYNC.DEFER_BLOCKING 0x0 ;  /* 0x0000000000007b1d */ /* 0x000ff00000010000 */
[----:B0-----:R-:W-:Y:S05]  /*0500*/  BRA.U !UP0, `(.L_x_17) ;  /* 0x0000000108307547 */ /* 0x001fea000b800000 */
[----:B------:R-:W-:-:S07]  /*0510*/  IMAD.U32 R0, RZ, RZ, UR9 ;  /* 0x00000009ff007e24 */ /* 0x000fce000f8e00ff */
.L_x_18:
[----:B------:R-:W-:-:S04]  /*0520*/  SHF.R.U32.HI R9, RZ, 0x1, R0 ;  /* 0x00000001ff097819 */ /* 0x000fc80000011600 */
[----:B------:R-:W-:-:S13]  /*0530*/  ISETP.GE.U32.AND P0, PT, R2, R9, PT ;  /* 0x000000090200720c */ /* 0x000fda0003f06070 */
[----:B------:R-:W-:Y:S01]  /*0540*/  @!P0 IMAD R6, R9, 0x4, R4 ;  /* 0x0000000409068824 */ /* 0x000fe200078e0204 */
[----:B------:R-:W-:Y:S05]  /*0550*/  @!P0 LDS R7, [R4] ;  /* 0x0000000004078984 */ /* 0x000fea0000000800 */
[----:B------:R-:W0:Y:S02]  /*0560*/  @!P0 LDS R6, [R6] ;  /* 0x0000000006068984 */ /* 0x000e240000000800 */
[----:B0-----:R-:W-:-:S05]  /*0570*/  @!P0 FADD R7, R6, R7 ;  /* 0x0000000706078221 */ /* 0x001fca0000000000 */
[----:B------:R0:W-:Y:S01]  /*0580*/  @!P0 STS [R4], R7 ;  /* 0x0000000704008388 */ /* 0x0001e20000000800 */
[----:B------:R-:W-:Y:S01]  /*0590*/  BAR.SYNC.DEFER_BLOCKING 0x0 ;  /* 0x0000000000007b1d */ /* 0x000fe20000010000 */
[----:B------:R-:W-:Y:S02]  /*05a0*/  ISETP.GT.U32.AND P0, PT, R0, 0x3, PT ;  /* 0x000000030000780c */ /* 0x000fe40003f04070 */
[----:B------:R-:W-:-:S11]  /*05b0*/  MOV R0, R9 ;  /* 0x0000000900007202 */ /* 0x000fd60000000f00 */
[----:B0-----:R-:W-:Y:S05]  /*05c0*/  @P0 BRA `(.L_x_18) ;  /* 0xfffffffc00d40947 */ /* 0x001fea000383ffff */
.L_x_17:
[----:B------:R-:W0:Y:S01]  /*05d0*/  S2UR UR5, SR_CgaCtaId ;  /* 0x00000000000579c3 */ /* 0x000e220000008800 */
[----:B------:R-:W-:Y:S01]  /*05e0*/  UMOV UR4, 0x400 ;  /* 0x0000040000047882 */ /* 0x000fe20000000000 */
[----:B------:R-:W1:Y:S02]  /*05f0*/  MUFU.RCP R0, R3 ;  /* 0x0000000300007308 */ /* 0x000e640000001000 */
[----:B-1----:R-:W-:-:S04]  /*0600*/  FFMA R7, -R3, R0, 1 ;  /* 0x3f80000003077423 */ /* 0x002fc80000000100 */
[----:B------:R-:W-:Y:S01]  /*0610*/  FFMA R0, R0, R7, R0 ;  /* 0x0000000700007223 */ /* 0x000fe20000000000 */
[----:B0-----:R-:W-:-:S09]  /*0620*/  ULEA UR4, UR5, UR4, 0x18 ;  /* 0x0000000405047291 */ /* 0x001fd2000f8ec0ff */
[----:B------:R-:W0:Y:S02]  /*0630*/  LDS R4, [UR4] ;  /* 0x00000004ff047984 */ /* 0x000e240008000800 */
[----:B------:R-:W1:Y:S02]  /*0640*/  LDCU UR4, c[0x0][0x394] ;  /* 0x00007280ff0477ac */ /* 0x000e640008000800 */
[----:B-1----:R-:W-:Y:S01]  /*0650*/  ISETP.GE.AND P2, PT, R2, UR4, PT ;  /* 0x0000000402007c0c */ /* 0x002fe2000bf46270 */
[----:B0-----:R-:W0:Y:S01]  /*0660*/  FCHK P0, R4, R3 ;  /* 0x0000000304007302 */ /* 0x001e220000000000 */
[----:B------:R-:W-:-:S04]  /*0670*/  FFMA R7, R0, R4, RZ ;  /* 0x0000000400077223 */ /* 0x000fc800000000ff */
[----:B------:R-:W-:-:S04]  /*0680*/  FFMA R6, -R3, R7, R4 ;  /* 0x0000000703067223 */ /* 0x000fc80000000104 */
[----:B------:R-:W-:Y:S01]  /*0690*/  FFMA R0, R0, R6, R7 ;  /* 0x0000000600007223 */ /* 0x000fe20000000007 */
[----:B0-----:R-:W-:Y:S06]  /*06a0*/  @!P0 BRA `(.L_x_19) ;  /* 0x00000000000c8947 */ /* 0x001fec0003800000 */
[----:B------:R-:W-:Y:S01]  /*06b0*/  IMAD.MOV.U32 R0, RZ, RZ, R4 ;  /* 0x000000ffff007224 */ /* 0x000fe200078e0004 */
[----:B------:R-:W-:-:S07]  /*06c0*/  MOV R6, 0x6e0 ;  /* 0x000006e000067802 */ /* 0x000fce0000000f00 */
[----:B------:R-:W-:Y:S05]  /*06d0*/  CALL.REL.NOINC `($__internal_0_$__cuda_sm3x_div_rn_noftz_f32_slowpath) ;  /* 0x0000000000547944 */ /* 0x000fea0003c00000 */
.L_x_19:
[----:B------:R-:W0:Y:S02]  /*06e0*/  LDCU UR4, c[0x0][0x398] ;  /* 0x00007300ff0477ac */ /* 0x000e240008000800 */
[----:B0-----:R-:W-:Y:S01]  /*06f0*/  FADD R0, R0, UR4 ;  /* 0x0000000400007e21 */ /* 0x001fe20008000000 */
[----:B------:R-:W-:Y:S06]  /*0700*/  @P2 EXIT ;  /* 0x000000000000294d */ /* 0x000fec0003800000 */
[C---:B------:R-:W-:Y:S01]  /*0710*/  FSETP.GEU.AND P0, PT, |R0|.reuse, 1.175494350822287508e-38, PT ;  /* 0x008000000000780b */ /* 0x040fe20003f0e200 */
[----:B------:R-:W0:Y:S08]  /*0720*/  LDC R17, c[0x0][0x394] ;  /* 0x0000e500ff117b82 */ /* 0x000e300000000800 */
[----:B------:R-:W1:Y:S04]  /*0730*/  LDC.64 R12, c[0x0][0x380] ;  /* 0x0000e000ff0c7b82 */ /* 0x000e680000000a00 */
[----:B------:R-:W-:-:S04]  /*0740*/  @!P0 FMUL R0, R0, 16777216 ;  /* 0x4b80000000008820 */ /* 0x000fc80000400000 */
[----:B------:R-:W2:Y:S01]  /*0750*/  LDC.64 R10, c[0x0][0x388] ;  /* 0x0000e200ff0a7b82 */ /* 0x000ea20000000a00 */
[----:B------:R-:W3:Y:S02]  /*0760*/  MUFU.RSQ R3, R0 ;  /* 0x0000000000037308 */ /* 0x000ee40000001400 */
[----:B---3--:R-:W-:-:S07]  /*0770*/  @!P0 FMUL R3, R3, 4096 ;  /* 0x4580000003038820 */ /* 0x008fce0000400000 */
.L_x_20:
[----:B0--3--:R-:W-:-:S04]  /*0780*/  IMAD R9, R17, UR8, R2 ;  /* 0x0000000811097c24 */ /* 0x009fc8000f8e0202 */
[----:B-1----:R-:W-:-:S06]  /*0790*/  IMAD.WIDE R6, R9, 0x4, R12 ;  /* 0x0000000409067825 */ /* 0x002fcc00078e020c */
[----:B------:R-:W3:Y:S01]  /*07a0*/  LDG.E R6, desc[UR6][R6.64] ;  /* 0x0000000606067981 */ /* 0x000ee2000c1e1900 */
[----:B--2---:R-:W-:-:S04]  /*07b0*/  IMAD.WIDE R8, R9, 0x4, R10 ;  /* 0x0000000409087825 */ /* 0x004fc800078e020a */
[----:B------:R-:W-:-:S05]  /*07c0*/  VIADD R2, R2, UR9 ;  /* 0x0000000902027c36 */ /* 0x000fca0008000000 */
[----:B------:R-:W-:Y:S01]  /*07d0*/  ISETP.GE.AND P0, PT, R2, R17, PT ;  /* 0x000000110200720c */ /* 0x000fe20003f06270 */
[----:B---3--:R-:W-:-:S04]  /*07e0*/  FADD R0, R6, -R5 ;  /* 0x8000000506007221 */ /* 0x008fc80000000000 */
[----:B------:R-:W-:-:S05]  /*07f0*/  FMUL R15, R3, R0 ;  /* 0x00000000030f7220 */ /* 0x000fca0000400000 */
[----:B------:R3:W-:Y:S03]  /*0800*/  STG.E desc[UR6][R8.64], R15 ;  /* 0x0000000f08007986 */ /* 0x0007e6000c101906 */
[----:B------:R-:W-:Y:S05]  /*0810*/  @!P0 BRA `(.L_x_20) ;  /* 0xfffffffc00d88947 */ /* 0x000fea000383ffff */
[----:B------:R-:W-:Y:S05]  /*0820*/  EXIT ;  /* 0x000000000000794d */ /* 0x000fea0003800000 */
        .weak           $__internal_0_$__cuda_sm3x_div_rn_noftz_f32_slowpath
        .type           $__internal_0_$__cuda_sm3x_div_rn_noftz_f32_slowpath,@function
        .size           $__internal_0_$__cuda_sm3x_div_rn_noftz_f32_slowpath,(.L_x_92 - $__internal_0_$__cuda_sm3x_div_rn_noftz_f32_slowpath)
$__internal_0_$__cuda_sm3x_div_rn_noftz_f32_slowpath:
[----:B------:R-:W-:Y:S02]  /*0830*/  SHF.R.U32.HI R8, RZ, 0x17, R3 ;  /* 0x00000017ff087819 */ /* 0x000fe40000011603 */
[----:B------:R-:W-:Y:S02]  /*0840*/  SHF.R.U32.HI R7, RZ, 0x17, R0 ;  /* 0x00000017ff077819 */ /* 0x000fe40000011600 */
[----:B------:R-:W-:Y:S02]  /*0850*/  LOP3.LUT R14, R8, 0xff, RZ, 0xc0, !PT ;  /* 0x000000ff080e7812 */ /* 0x000fe400078ec0ff */
[----:B------:R-:W-:Y:S02]  /*0860*/  LOP3.LUT R12, R7, 0xff, RZ, 0xc0, !PT ;  /* 0x000000ff070c7812 */ /* 0x000fe400078ec0ff */
[----:B------:R-:W-:Y:S01]  /*0870*/  MOV R7, R3 ;  /* 0x0000000300077202 */ /* 0x000fe20000000f00 */
[----:B------:R-:W-:Y:S02]  /*0880*/  VIADD R10, R14, 0xffffffff ;  /* 0xffffffff0e0a7836 */ /* 0x000fe40000000000 */
[----:B------:R-:W-:-:S03]  /*0890*/  VIADD R9, R12, 0xffffffff ;  /* 0xffffffff0c097836 */ /* 0x000fc60000000000 */
[----:B------:R-:W-:-:S04]  /*08a0*/  ISETP.GT.U32.AND P0, PT, R10, 0xfd, PT ;  /* 0x000000fd0a00780c */ /* 0x000fc80003f04070 */
[----:B------:R-:W-:-:S13]  /*08b0*/  ISETP.GT.U32.OR P0, PT, R9, 0xfd, P0 ;  /* 0x000000fd0900780c */ /* 0x000fda0000704470 */
[----:B------:R-:W-:Y:S01]  /*08c0*/  @!P0 IMAD.MOV.U32 R8, RZ, RZ, RZ ;  /* 0x000000ffff088224 */ /* 0x000fe200078e00ff */
[----:B------:R-:W-:Y:S06]  /*08d0*/  @!P0 BRA `(.L_x_21) ;  /* 0x00000000005c8947 */ /* 0x000fec0003800000 */
[----:B------:R-:W-:Y:S02]  /*08e0*/  FSETP.GTU.FTZ.AND P0, PT, |R0|, +INF , PT ;  /* 0x7f8000000000780b */ /* 0x000fe40003f1c200 */
[----:B------:R-:W-:-:S04]  /*08f0*/  FSETP.GTU.FTZ.AND P1, PT, |R3|, +INF , PT ;  /* 0x7f8000000300780b */ /* 0x000fc80003f3c200 */
[----:B------:R-:W-:-:S13]  /*0900*/  PLOP3.LUT P0, PT, P0, P1, PT, 0xf8, 0x8f ;  /* 0x00000000008f781c */ /* 0x000fda0000703f70 */
[----:B------:R-:W-:Y:S05]  /*0910*/  @P0 BRA `(.L_x_22) ;  /* 0x0000000400440947 */ /* 0x000fea0003800000 */
[----:B------:R-:W-:-:S13]  /*0920*/  LOP3.LUT P0, RZ, R7, 0x7fffffff, R0, 0xc8, !PT ;  /* 0x7fffffff07ff7812 */ /* 0x000fda000780c800 */
[----:B------:R-:W-:Y:S05]  /*0930*/  @!P0 BRA `(.L_x_23) ;  /* 0x0000000400348947 */ /* 0x000fea0003800000 */
[C---:B------:R-:W-:Y:S02]  /*0940*/  FSETP.NEU.FTZ.AND P3, PT, |R0|.reuse, +INF , PT ;  /* 0x7f8000000000780b */ /* 0x040fe40003f7d200 */
[----:B------:R-:W-:Y:S02]  /*0950*/  FSETP.NEU.FTZ.AND P1, PT, |R3|, +INF , PT ;  /* 0x7f8000000300780b */ /* 0x000fe40003f3d200 */
[----:B------:R-:W-:-:S11]  /*0960*/  FSETP.NEU.FTZ.AND P0, PT, |R0|, +INF , PT ;  /* 0x7f8000000000780b */ /* 0x000fd60003f1d200 */
[----:B------:R-:W-:Y:S05]  /*0970*/  @!P1 BRA !P3, `(.L_x_23) ;  /* 0x0000000400249947 */ /* 0x000fea0005800000 */
[----:B------:R-:W-:-:S04]  /*0980*/  LOP3.LUT P3, RZ, R0, 0x7fffffff, RZ, 0xc0, !PT ;  /* 0x7fffffff00ff7812 */ /* 0x000fc8000786c0ff */
[----:B------:R-:W-:-:S13]  /*0990*/  PLOP3.LUT P1, PT, P1, P3, PT, 0x2f, 0xf2 ;  /* 0x0000000000f2781c */ /* 0x000fda0000f26577 */
[----:B------:R-:W-:Y:S05]  /*09a0*/  @P1 BRA `(.L_x_24) ;  /* 0x0000000400101947 */ /* 0x000fea0003800000 */
[----:B------:R-:W-:-:S04]  /*09b0*/  LOP3.LUT P1, RZ, R7, 0x7fffffff, RZ, 0xc0, !PT ;  /* 0x7fffffff07ff7812 */ /* 0x000fc8000782c0ff */
[----:B------:R-:W-:-:S13]  /*09c0*/  PLOP3.LUT P0, PT, P0, P1, PT, 0x2f, 0xf2 ;  /* 0x0000000000f2781c */ /* 0x000fda0000702577 */
[----:B------:R-:W-:Y:S05]  /*09d0*/  @P0 BRA `(.L_x_25) ;  /* 0x0000000000f80947 */ /* 0x000fea0003800000 */
[----:B------:R-:W-:Y:S02]  /*09e0*/  ISETP.GE.AND P0, PT, R9, RZ, PT ;  /* 0x000000ff0900720c */ /* 0x000fe40003f06270 */
[----:B------:R-:W-:-:S11]  /*09f0*/  ISETP.GE.AND P1, PT, R10, RZ, PT ;  /* 0x000000ff0a00720c */ /* 0x000fd60003f26270 */
[----:B------:R-:W-:Y:S02]  /*0a00*/  @P0 IMAD.MOV.U32 R8, RZ, RZ, RZ ;  /* 0x000000ffff080224 */ /* 0x000fe400078e00ff */
[----:B------:R-:W-:Y:S01]  /*0a10*/  @!P0 FFMA R0, R0, 1.84467440737095516160e+19, RZ ;  /* 0x5f80000000008823 */ /* 0x000fe200000000ff */
[----:B------:R-:W-:Y:S02]  /*0a20*/  @!P0 IMAD.MOV.U32 R8, RZ, RZ, -0x40 ;  /* 0xffffffc0ff088424 */ /* 0x000fe400078e00ff */
[----:B------:R-:W-:-:S03]  /*0a30*/  @!P1 FFMA R7, R3, 1.84467440737095516160e+19, RZ ;  /* 0x5f80000003079823 */ /* 0x000fc600000000ff */
[----:B------:R-:W-:-:S07]  /*0a40*/  @!P1 IADD3 R8, PT, PT, R8, 0x40, RZ ;  /* 0x0000004008089810 */ /* 0x000fce0007ffe0ff */
.L_x_21:
[----:B------:R-:W-:-:S05]  /*0a50*/  LEA R10, R14, 0xc0800000, 0x17 ;  /* 0xc08000000e0a7811 */ /* 0x000fca00078eb8ff */
[----:B------:R-:W-:Y:S02]  /*0a60*/  IMAD.IADD R10, R7, 0x1, -R10 ;  /* 0x00000001070a7824 */ /* 0x000fe400078e0a0a */
[----:B------:R-:W-:Y:S02]  /*0a70*/  VIADD R7, R12, 0xffffff81 ;  /* 0xffffff810c077836 */ /* 0x000fe40000000000 */
[----:B------:R-:W0:Y:S01]  /*0a80*/  MUFU.RCP R9, R10 ;  /* 0x0000000a00097308 */ /* 0x000e220000001000 */
[----:B------:R-:W-:Y:S01]  /*0a90*/  FADD.FTZ R11, -R10, -RZ ;  /* 0x800000ff0a0b7221 */ /* 0x000fe20000010100 */
[----:B------:R-:W-:-:S03]  /*0aa0*/  IMAD R0, R7, -0x800000, R0 ;  /* 0xff80000007007824 */ /* 0x000fc600078e0200 */
[----:B0-----:R-:W-:-:S04]  /*0ab0*/  FFMA R12, R9, R11, 1 ;  /* 0x3f800000090c7423 */ /* 0x001fc8000000000b */
[----:B------:R-:W-:-:S04]  /*0ac0*/  FFMA R16, R9, R12, R9 ;  /* 0x0000000c09107223 */ /* 0x000fc80000000009 */
[----:B------:R-:W-:-:S04]  /*0ad0*/  FFMA R9, R0, R16, RZ ;  /* 0x0000001000097223 */ /* 0x000fc800000000ff */
[----:B------:R-:W-:-:S04]  /*0ae0*/  FFMA R12, R11, R9, R0 ;  /* 0x000000090b0c7223 */ /* 0x000fc80000000000 */
[----:B------:R-:W-:Y:S01]  /*0af0*/  FFMA R13, R16, R12, R9 ;  /* 0x0000000c100d7223 */ /* 0x000fe20000000009 */
[----:B------:R-:W-:-:S03]  /*0b00*/  IADD3 R9, PT, PT, R7, 0x7f, -R14 ;  /* 0x0000007f07097810 */ /* 0x000fc60007ffe80e */
[----:B------:R-:W-:Y:S02]  /*0b10*/  FFMA R12, R11, R13, R0 ;  /* 0x0000000d0b0c7223 */ /* 0x000fe40000000000 */
[----:B------:R-:W-:Y:S02]  /*0b20*/  IMAD.IADD R9, R9, 0x1, R8 ;  /* 0x0000000109097824 */ /* 0x000fe400078e0208 */
[----:B------:R-:W-:-:S05]  /*0b30*/  FFMA R0, R16, R12, R13 ;  /* 0x0000000c10007223 */ /* 0x000fca000000000d */
[----:B------:R-:W-:-:S04]  /*0b40*/  SHF.R.U32.HI R7, RZ, 0x17, R0 ;  /* 0x00000017ff077819 */ /* 0x000fc80000011600 */
[----:B------:R-:W-:-:S04]  /*0b50*/  LOP3.LUT R7, R7, 0xff, RZ, 0xc0, !PT ;  /* 0x000000ff07077812 */ /* 0x000fc800078ec0ff */
[----:B------:R-:W-:-:S05]  /*0b60*/  IADD3 R11, PT, PT, R7, R9, RZ ;  /* 0x00000009070b7210 */ /* 0x000fca0007ffe0ff */
[----:B------:R-:W-:-:S05]  /*0b70*/  VIADD R7, R11, 0xffffffff ;  /* 0xffffffff0b077836 */ /* 0x000fca0000000000 */
[----:B------:R-:W-:-:S13]  /*0b80*/  ISETP.GE.U32.AND P0, PT, R7, 0xfe, PT ;  /* 0x000000fe0700780c */ /* 0x000fda0003f06070 */
[----:B------:R-:W-:Y:S05]  /*0b90*/  @!P0 BRA `(.L_x_26) ;  /* 0x0000000000808947 */ /* 0x000fea0003800000 */
[----:B------:R-:W-:-:S13]  /*0ba0*/  ISETP.GT.AND P0, PT, R11, 0xfe, PT ;  /* 0x000000fe0b00780c */ /* 0x000fda0003f04270 */
[----:B------:R-:W-:Y:S05]  /*0bb0*/  @P0 BRA `(.L_x_27) ;  /* 0x00000000006c0947 */ /* 0x000fea0003800000 */
[----:B------:R-:W-:-:S13]  /*0bc0*/  ISETP.GE.AND P0, PT, R11, 0x1, PT ;  /* 0x000000010b00780c */ /* 0x000fda0003f06270 */
[----:B------:R-:W-:Y:S05]  /*0bd0*/  @P0 BRA `(.L_x_28) ;  /* 0x0000000000980947 */ /* 0x000fea0003800000 */
[----:B------:R-:W-:Y:S02]  /*0be0*/  ISETP.GE.AND P0, PT, R11, -0x18, PT ;  /* 0xffffffe80b00780c */ /* 0x000fe40003f06270 */
[----:B------:R-:W-:-:S11]  /*0bf0*/  LOP3.LUT R0, R0, 0x80000000, RZ, 0xc0, !PT ;  /* 0x8000000000007812 */ /* 0x000fd600078ec0ff */
[----:B------:R-:W-:Y:S05]  /*0c00*/  @!P0 BRA `(.L_x_28) ;  /* 0x00000000008c8947 */ /* 0x000fea0003800000 */
[CCC-:B------:R-:W-:Y:S01]  /*0c10*/  FFMA.RZ R7, R16.reuse, R12.reuse, R13.reuse ;  /* 0x0000000c10077223 */ /* 0x1c0fe2000000c00d */
[C---:B------:R-:W-:Y:S02]  /*0c20*/  VIADD R10, R11.reuse, 0x20 ;  /* 0x000000200b0a7836 */ /* 0x040fe40000000000 */
[CCC-:B------:R-:W-:Y:S01]  /*0c30*/  FFMA.RM R8, R16.reuse, R12.reuse, R13.reuse ;  /* 0x0000000c10087223 */ /* 0x1c0fe2000000400d */
[----:B------:R-:W-:Y:S02]  /*0c40*/  ISETP.NE.AND P3, PT, R11, RZ, PT ;  /* 0x000000ff0b00720c */ /* 0x000fe40003f65270 */
[----:B------:R-:W-:Y:S01]  /*0c50*/  LOP3.LUT R9, R7, 0x7fffff, RZ, 0xc0, !PT ;  /* 0x007fffff07097812 */ /* 0x000fe200078ec0ff */
[----:B------:R-:W-:Y:S01]  /*0c60*/  FFMA.RP R7, R16, R12, R13 ;  /* 0x0000000c10077223 */ /* 0x000fe2000000800d */
[----:B------:R-:W-:Y:S01]  /*0c70*/  ISETP.NE.AND P1, PT, R11, RZ, PT ;  /* 0x000000ff0b00720c */ /* 0x000fe20003f25270 */
[----:B------:R-:W-:Y:S01]  /*0c80*/  IMAD.MOV R11, RZ, RZ, -R11 ;  /* 0x000000ffff0b7224 */ /* 0x000fe200078e0a0b */
[----:B------:R-:W-:-:S02]  /*0c90*/  LOP3.LUT R9, R9, 0x800000, RZ, 0xfc, !PT ;  /* 0x0080000009097812 */ /* 0x000fc400078efcff */
[----:B------:R-:W-:Y:S02]  /*0ca0*/  FSETP.NEU.FTZ.AND P0, PT, R7, R8, PT ;  /* 0x000000080700720b */ /* 0x000fe40003f1d000 */
[----:B------:R-:W-:Y:S02]  /*0cb0*/  SHF.L.U32 R10, R9, R10, RZ ;  /* 0x0000000a090a7219 */ /* 0x000fe400000006ff */
[----:B------:R-:W-:Y:S02]  /*0cc0*/  SEL R8, R11, RZ, P3 ;  /* 0x000000ff0b087207 */ /* 0x000fe40001800000 */
[----:B------:R-:W-:Y:S02]  /*0cd0*/  ISETP.NE.AND P1, PT, R10, RZ, P1 ;  /* 0x000000ff0a00720c */ /* 0x000fe40000f25270 */
[----:B------:R-:W-:Y:S02]  /*0ce0*/  SHF.R.U32.HI R8, RZ, R8, R9 ;  /* 0x00000008ff087219 */ /* 0x000fe40000011609 */
[----:B------:R-:W-:-:S02]  /*0cf0*/  PLOP3.LUT P0, PT, P0, P1, PT, 0xf8, 0x8f ;  /* 0x00000000008f781c */ /* 0x000fc40000703f70 */
[----:B------:R-:W-:Y:S02]  /*0d00*/  SHF.R.U32.HI R10, RZ, 0x1, R8 ;  /* 0x00000001ff0a7819 */ /* 0x000fe40000011608 */
[----:B------:R-:W-:-:S04]  /*0d10*/  SEL R7, RZ, 0x1, !P0 ;  /* 0x00000001ff077807 */ /* 0x000fc80004000000 */
[----:B------:R-:W-:-:S04]  /*0d20*/  LOP3.LUT R7, R7, 0x1, R10, 0xf8, !PT ;  /* 0x0000000107077812 */ /* 0x000fc800078ef80a */
[----:B------:R-:W-:-:S04]  /*0d30*/  LOP3.LUT R7, R7, R8, RZ, 0xc0, !PT ;  /* 0x0000000807077212 */ /* 0x000fc800078ec0ff */
[----:B------:R-:W-:-:S04]  /*0d40*/  IADD3 R7, PT, PT, R10, R7, RZ ;  /* 0x000000070a077210 */ /* 0x000fc80007ffe0ff */
[----:B------:R-:W-:Y:S01]  /*0d50*/  LOP3.LUT R0, R7, R0, RZ, 0xfc, !PT ;  /* 0x0000000007007212 */ /* 0x000fe200078efcff */
[----:B------:R-:W-:Y:S06]  /*0d60*/  BRA `(.L_x_28) ;  /* 0x0000000000347947 */ /* 0x000fec0003800000 */
.L_x_27:
[----:B------:R-:W-:-:S04]  /*0d70*/  LOP3.LUT R0, R0, 0x80000000, RZ, 0xc0, !PT ;  /* 0x8000000000007812 */ /* 0x000fc800078ec0ff */
[----:B------:R-:W-:Y:S01]  /*0d80*/  LOP3.LUT R0, R0, 0x7f800000, RZ, 0xfc, !PT ;  /* 0x7f80000000007812 */ /* 0x000fe200078efcff */
[----:B------:R-:W-:Y:S06]  /*0d90*/  BRA `(.L_x_28) ;  /* 0x0000000000287947 */ /* 0x000fec0003800000 */
.L_x_26:
[----:B------:R-:W-:Y:S01]  /*0da0*/  IMAD R0, R9, 0x800000, R0 ;  /* 0x0080000009007824 */ /* 0x000fe200078e0200 */
[----:B------:R-:W-:Y:S06]  /*0db0*/  BRA `(.L_x_28) ;  /* 0x0000000000207947 */ /* 0x000fec0003800000 */
.L_x_25:
[----:B------:R-:W-:-:S04]  /*0dc0*/  LOP3.LUT R0, R7, 0x80000000, R0, 0x48, !PT ;  /* 0x8000000007007812 */ /* 0x000fc800078e4800 */
[----:B------:R-:W-:Y:S01]  /*0dd0*/  LOP3.LUT R0, R0, 0x7f800000, RZ, 0xfc, !PT ;  /* 0x7f80000000007812 */ /* 0x000fe200078efcff */
[----:B------:R-:W-:Y:S06]  /*0de0*/  BRA `(.L_x_28) ;  /* 0x0000000000147947 */ /* 0x000fec0003800000 */
.L_x_24:
[----:B------:R-:W-:Y:S01]  /*0df0*/  LOP3.LUT R0, R7, 0x80000000, R0, 0x48, !PT ;  /* 0x8000000007007812 */ /* 0x000fe200078e4800 */
[----:B------:R-:W-:Y:S06]  /*0e00*/  BRA `(.L_x_28) ;  /* 0x00000000000c7947 */ /* 0x000fec0003800000 */
.L_x_23:
[----:B------:R-:W0:Y:S01]  /*0e10*/  MUFU.RSQ R0, -QNAN ;  /* 0xffc0000000007908 */ /* 0x000e220000001400 */
[----:B------:R-:W-:Y:S05]  /*0e20*/  BRA `(.L_x_28) ;  /* 0x0000000000047947 */ /* 0x000fea0003800000 */
.L_x_22:
[----:B------:R-:W-:-:S07]  /*0e30*/  FADD.FTZ R0, R0, R3 ;  /* 0x0000000300007221 */ /* 0x000fce0000010000 */
.L_x_28:
[----:B------:R-:W-:-:S04]  /*0e40*/  IMAD.MOV.U32 R7, RZ, RZ, 0x0 ;  /* 0x00000000ff077424 */ /* 0x000fc800078e00ff */
[----:B0-----:R-:W-:Y:S05]  /*0e50*/  RET.REL.NODEC R6 `(_Z17layer_norm_kernelPKfPfiif) ;  /* 0xfffffff006687950 */ /* 0x001fea0003c3ffff */
.L_x_29:
        /* <DEDUP_REMOVED lines=10> */
.L_x_92:


//--------------------- .text._Z10reluKernelPfi   --------------------------
	.section	.text._Z10reluKernelPfi,"ax",@progbits
	.align	128
        .global         _Z10reluKernelPfi
        .type           _Z10reluKernelPfi,@function
        .size           _Z10reluKernelPfi,(.L_x_99 - _Z10reluKernelPfi)
        .other          _Z10reluKernelPfi,@"STO_CUDA_ENTRY STV_DEFAULT"
_Z10reluKernelPfi:
.text._Z10reluKernelPfi:
[----:B------:R-:W-:Y:S01]  /*0000*/  LDC R1, c[0x0][0x37c] ;  /* 0x0000df00ff017b82 */ /* 0x000fe20000000800 */
[----:B------:R-:W0:Y:S07]  /*0010*/  S2R R0, SR_TID.X ;  /* 0x0000000000007919 */ /* 0x000e2e0000002100 */
[----:B------:R-:W0:Y:S01]  /*0020*/  S2UR UR4, SR_CTAID.X ;  /* 0x00000000000479c3 */ /* 0x000e220000002500 */
[----:B------:R-:W1:Y:S07]  /*0030*/  LDCU UR5, c[0x0][0x388] ;  /* 0x00007100ff0577ac */ /* 0x000e6e0008000800 */
[----:B------:R-:W0:Y:S02]  /*0040*/  LDC R5, c[0x0][0x360] ;  /* 0x0000d800ff057b82 */ /* 0x000e240000000800 */
[----:B0-----:R-:W-:-:S05]  /*0050*/  IMAD R5, R5, UR4, R0 ;  /* 0x0000000405057c24 */ /* 0x001fca000f8e0200 */
[----:B-1----:R-:W-:-:S13]  /*0060*/  ISETP.GE.AND P0, PT, R5, UR5, PT ;  /* 0x0000000505007c0c */ /* 0x002fda000bf06270 */
[----:B------:R-:W-:Y:S05]  /*0070*/  @P0 EXIT ;  /* 0x000000000000094d */ /* 0x000fea0003800000 */
[----:B------:R-:W0:Y:S01]  /*0080*/  LDC.64 R2, c[0x0][0x380] ;  /* 0x0000e000ff027b82 */ /* 0x000e220000000a00 */
[----:B------:R-:W1:Y:S01]  /*0090*/  LDCU.64 UR4, c[0x0][0x358] ;  /* 0x00006b00ff0477ac */ /* 0x000e620008000a00 */
[----:B0-----:R-:W-:-:S05]  /*00a0*/  IMAD.WIDE R2, R5, 0x4, R2 ;  /* 0x0000000405027825 */ /* 0x001fca00078e0202 */
[----:B-1----:R-:W2:Y:S02]  /*00b0*/  LDG.E R0, desc[UR4][R2.64] ;  /* 0x0000000402007981 */ /* 0x002ea4000c1e1900 */
[----:B--2---:R-:W-:-:S13]  /*00c0*/  FSETP.GEU.AND P0, PT, R0, RZ, PT ;  /* 0x000000ff0000720b */ /* 0x004fda0003f0e000 */
[----:B------:R-:W-:Y:S05]  /*00d0*/  @P0 EXIT ;  /* 0x000000000000094d */ /* 0x000fea0003800000 */
[----:B------:R-:W-:Y:S01]  /*00e0*/  STG.E desc[UR4][R2.64], RZ ;  /* 0x000000ff02007986 */ /* 0x000fe2000c101904 */
[----:B------:R-:W-:Y:S05]  /*00f0*/  EXIT ;  /* 0x000000000000794d */ /* 0x000fea0003800000 */
.L_x_30:
        /* <DEDUP_REMOVED lines=16> */
.L_x_99:


//--------------------- .text._Z10addInPlacePfPKfi --------------------------
	.section	.text._Z10addInPlacePfPKfi,"ax",@progbits
	.align	128
        .global         _Z10addInPlacePfPKfi
        .type           _Z10addInPlacePfPKfi,@function
        .size           _Z10addInPlacePfPKfi,(.L_x_100 - _Z10addInPlacePfPKfi)
        .other          _Z10addInPlacePfPKfi,@"STO_CUDA_ENTRY STV_DEFAULT"
_Z10addInPlacePfPKfi:
.text._Z10addInPlacePfPKfi:
        /* <DEDUP_REMOVED lines=9> */
[----:B------:R-:W1:Y:S07]  /*0090*/  LDCU.64 UR4, c[0x0][0x358] ;  /* 0x00006b00ff0477ac */ /* 0x000e6e0008000a00 */
[----:B------:R-:W2:Y:S01]  /*00a0*/  LDC.64 R4, c[0x0][0x380] ;  /* 0x0000e000ff047b82 */ /* 0x000ea20000000a00 */
[----:B0-----:R-:W-:-:S06]  /*00b0*/  IMAD.WIDE R2, R7, 0x4, R2 ;  /* 0x0000000407027825 */ /* 0x001fcc00078e0202 */
[----:B-1----:R-:W3:Y:S01]  /*00c0*/  LDG.E R2, desc[UR4][R2.64] ;  /* 0x0000000402027981 */ /* 0x002ee2000c1e1900 */
[----:B--2---:R-:W-:-:S05]  /*00d0*/  IMAD.WIDE R4, R7, 0x4, R4 ;  /* 0x0000000407047825 */ /* 0x004fca00078e0204 */
[----:B------:R-:W3:Y:S02]  /*00e0*/  LDG.E R7, desc[UR4][R4.64] ;  /* 0x0000000404077981 */ /* 0x000ee4000c1e1900 */
[----:B---3--:R-:W-:-:S05]  /*00f0*/  FADD R7, R2, R7 ;  /* 0x0000000702077221 */ /* 0x008fca0000000000 */
[----:B------:R-:W-:Y:S01]  /*0100*/  STG.E desc[UR4][R4.64], R7 ;  /* 0x0000000704007986 */ /* 0x000fe2000c101904 */
[----:B------:R-:W-:Y:S05]  /*0110*/  EXIT ;  /* 0x000000000000794d */ /* 0x000fea0003800000 */
.L_x_31:
        /* <DEDUP_REMOVED lines=14> */
.L_x_100:


//--------------------- .text._Z14add_pos_kernelPf --------------------------
	.section	.text._Z14add_pos_kernelPf,"ax",@progbits
	.align	128
        .global         _Z14add_pos_kernelPf
        .type           _Z14add_pos_kernelPf,@function
        .size           _Z14add_pos_kernelPf,(.L_x_93 - _Z14add_pos_kernelPf)
        .other          _Z14add_pos_kernelPf,@"STO_CUDA_ENTRY STV_DEFAULT"
_Z14add_pos_kernelPf:
.text._Z14add_pos_kernelPf:
[----:B------:R-:W0:Y:S01]  /*0000*/  LDC R1, c[0x0][0x37c] ;  /* 0x0000df00ff017b82 */ /* 0x000e220000000800 */
[----:B------:R-:W1:Y:S01]  /*0010*/  S2R R5, SR_TID.X ;  /* 0x0000000000057919 */ /* 0x000e620000002100 */
[----:B0-----:R-:W-:Y:S01]  /*0020*/  VIADD R1, R1, 0xffffffe0 ;  /* 0xffffffe001017836 */ /* 0x001fe20000000000 */
[----:B------:R-:W0:Y:S01]  /*0030*/  S2R R10, SR_CTAID.X ;  /* 0x00000000000a7919 */ /* 0x000e220000002500 */
[----:B-1----:R-:W-:-:S04]  /*0040*/  ISETP.GT.U32.AND P0, PT, R5, 0xff, PT ;  /* 0x000000ff0500780c */ /* 0x002fc80003f04070 */
[----:B0-----:R-:W-:-:S13]  /*0050*/  ISETP.GT.U32.OR P0, PT, R10, 0x3ff, P0 ;  /* 0x000003ff0a00780c */ /* 0x001fda0000704470 */
[----:B------:R-:W-:Y:S05]  /*0060*/  @P0 EXIT ;  /* 0x000000000000094d */ /* 0x000fea0003800000 */
[----:B------:R-:W-:Y:S01]  /*0070*/  LOP3.LUT R0, R5, 0xfe, RZ, 0xc0, !PT ;  /* 0x000000fe05007812 */ /* 0x000fe200078ec0ff */
[----:B------:R-:W-:Y:S01]  /*0080*/  BSSY.RECONVERGENT B0, `(.L_x_32) ;  /* 0x0000029000007945 */ /* 0x000fe20003800200 */
[----:B------:R-:W-:Y:S02]  /*0090*/  IMAD.MOV.U32 R3, RZ, RZ, 0x3f800000 ;  /* 0x3f800000ff037424 */ /* 0x000fe400078e00ff */
[----:B------:R-:W-:-:S05]  /*00a0*/  I2FP.F32.U32 R0, R0 ;  /* 0x0000000000007245 */ /* 0x000fca0000201000 */
[----:B------:R-:W-:-:S05]  /*00b0*/  FMUL R0, R0, 0.00390625 ;  /* 0x3b80000000007820 */ /* 0x000fca0000400000 */
[----:B------:R-:W-:-:S13]  /*00c0*/  FSETP.NEU.AND P0, PT, R0, RZ, PT ;  /* 0x000000ff0000720b */ /* 0x000fda0003f0d000 */
[----:B------:R-:W-:Y:S05]  /*00d0*/  @!P0 BRA `(.L_x_33) ;  /* 0x00000000008c8947 */ /* 0x000fea0003800000 */
[----:B------:R-:W-:Y:S01]  /*00e0*/  IMAD.MOV.U32 R3, RZ, RZ, 0x303eee36 ;  /* 0x303eee36ff037424 */ /* 0x000fe200078e00ff */
[----:B------:R-:W-:Y:S01]  /*00f0*/  FSETP.NAN.AND P2, PT, |R0|, |R0|, PT ;  /* 0x400000000000720b */ /* 0x000fe20003f48200 */
[----:B------:R-:W-:Y:S02]  /*0100*/  IMAD.MOV.U32 R2, RZ, RZ, 0x3fb8aa3b ;  /* 0x3fb8aa3bff027424 */ /* 0x000fe400078e00ff */
[----:B------:R-:W-:Y:S02]  /*0110*/  IMAD.MOV.U32 R7, RZ, RZ, 0x3e4b8a05 ;  /* 0x3e4b8a05ff077424 */ /* 0x000fe400078e00ff */
[----:B------:R-:W-:-:S04]  /*0120*/  FFMA R2, -R3, R2, 3.622995450314192567e-07 ;  /* 0x34c2821203027423 */ /* 0x000fc80000000102 */
[----:B------:R-:W-:-:S04]  /*0130*/  FFMA R2, R7, 1.9251366722983220825e-08, R2 ;  /* 0x32a55e3407027823 */ /* 0x000fc80000000002 */
[----:B------:R-:W-:-:S04]  /*0140*/  FFMA R2, -R3, 0.014334906823933124542, R2 ;  /* 0x3c6adcf503027823 */ /* 0x000fc80000000102 */
[----:B------:R-:W-:-:S04]  /*0150*/  FFMA R2, R7, 0.0047783022746443748474, R2 ;  /* 0x3b9c934e07027823 */ /* 0x000fc80000000002 */
[----:B------:R-:W-:-:S04]  /*0160*/  FADD R3, R2, 13.286762237548828125 ;  /* 0x4154969402037421 */ /* 0x000fc80000000000 */
[----:B------:R-:W-:Y:S01]  /*0170*/  FMUL R7, R0, R3 ;  /* 0x0000000300077220 */ /* 0x000fe20000400000 */
[----:B------:R-:W-:-:S03]  /*0180*/  FADD R9, R3, -13.286762237548828125 ;  /* 0xc154969403097421 */ /* 0x000fc60000000000 */
[----:B------:R-:W0:Y:S01]  /*0190*/  FRND R4, R7 ;  /* 0x0000000700047307 */ /* 0x000e220000201000 */
[----:B------:R-:W-:Y:S01]  /*01a0*/  FADD R2, R2, -R9 ;  /* 0x8000000902027221 */ /* 0x000fe20000000000 */
[C---:B------:R-:W-:Y:S01]  /*01b0*/  FFMA R3, R0.reuse, R3, -R7 ;  /* 0x0000000300037223 */ /* 0x040fe20000000807 */
[----:B------:R-:W-:Y:S01]  /*01c0*/  IMAD.MOV.U32 R9, RZ, RZ, 0x391fcb8e ;  /* 0x391fcb8eff097424 */ /* 0x000fe200078e00ff */
[C---:B------:R-:W-:Y:S02]  /*01d0*/  FSETP.GT.AND P0, PT, |R7|.reuse, 152, PT ;  /* 0x431800000700780b */ /* 0x040fe40003f04200 */
[----:B------:R-:W-:Y:S02]  /*01e0*/  FFMA R3, R0, R2, R3 ;  /* 0x0000000200037223 */ /* 0x000fe40000000003 */
[----:B------:R-:W1:Y:S01]  /*01f0*/  F2I.NTZ R6, R7 ;  /* 0x0000000700067305 */ /* 0x000e620000203100 */
[----:B0-----:R-:W-:Y:S01]  /*0200*/  FADD R2, R7, -R4 ;  /* 0x8000000407027221 */ /* 0x001fe20000000000 */
[----:B------:R-:W-:-:S03]  /*0210*/  FSETP.GT.AND P1, PT, R4, RZ, PT ;  /* 0x000000ff0400720b */ /* 0x000fc60003f24000 */
[----:B------:R-:W-:-:S04]  /*0220*/  FADD R2, R2, R3 ;  /* 0x0000000302027221 */ /* 0x000fc80000000000 */
[----:B------:R-:W-:-:S04]  /*0230*/  FFMA R3, R2, R9, 0.0013391353422775864601 ;  /* 0x3aaf85ed02037423 */ /* 0x000fc80000000009 */
[----:B------:R-:W-:-:S04]  /*0240*/  FFMA R3, R2, R3, 0.0096188392490148544312 ;  /* 0x3c1d985602037423 */ /* 0x000fc80000000003 */
[----:B------:R-:W-:-:S04]  /*0250*/  FFMA R3, R2, R3, 0.055503588169813156128 ;  /* 0x3d6357bb02037423 */ /* 0x000fc80000000003 */
[C---:B------:R-:W-:Y:S01]  /*0260*/  FFMA R9, R2.reuse, R3, 0.24022644758224487305 ;  /* 0x3e75fdec02097423 */ /* 0x040fe20000000003 */
[----:B------:R-:W-:Y:S02]  /*0270*/  SEL R3, RZ, 0x83000000, P1 ;  /* 0x83000000ff037807 */ /* 0x000fe40000800000 */
[----:B------:R-:W-:Y:S01]  /*0280*/  FSETP.GEU.AND P1, PT, R7, RZ, PT ;  /* 0x000000ff0700720b */ /* 0x000fe20003f2e000 */
[C---:B------:R-:W-:Y:S02]  /*0290*/  FFMA R9, R2.reuse, R9, 0.69314718246459960938 ;  /* 0x3f31721802097423 */ /* 0x040fe40000000009 */
[----:B------:R-:W-:Y:S02]  /*02a0*/  VIADD R4, R3, 0x7f000000 ;  /* 0x7f00000003047836 */ /* 0x000fe40000000000 */
[----:B------:R-:W-:Y:S01]  /*02b0*/  FFMA R9, R2, R9, 1 ;  /* 0x3f80000002097423 */ /* 0x000fe20000000009 */
[----:B-1----:R-:W-:Y:S01]  /*02c0*/  IMAD R6, R6, 0x800000, -R3 ;  /* 0x0080000006067824 */ /* 0x002fe200078e0a03 */
[----:B------:R-:W-:-:S02]  /*02d0*/  FSEL R3, RZ, +INF , !P1 ;  /* 0x7f800000ff037808 */ /* 0x000fc40004800000 */
[----:B------:R-:W-:-:S04]  /*02e0*/  FMUL R9, R4, R9 ;  /* 0x0000000904097220 */ /* 0x000fc80000400000 */
[----:B------:R-:W-:Y:S01]  /*02f0*/  @!P0 FMUL R3, R6, R9 ;  /* 0x0000000906038220 */ /* 0x000fe20000400000 */
[----:B------:R-:W-:-:S07]  /*0300*/  @P2 FADD R3, R0, 10000 ;  /* 0x461c400000032421 */ /* 0x000fce0000000000 */
.L_x_33:
[----:B------:R-:W-:Y:S05]  /*0310*/  BSYNC.RECONVERGENT B0 ;  /* 0x0000000000007941 */ /* 0x000fea0003800200 */
.L_x_32:
[----:B------:R-:W0:Y:S01]  /*0320*/  MUFU.RCP R2, R3 ;  /* 0x0000000300027308 */ /* 0x000e220000001000 */
[----:B------:R-:W-:Y:S01]  /*0330*/  I2FP.F32.U32 R0, R10 ;  /* 0x0000000a00007245 */ /* 0x000fe20000201000 */
[----:B------:R-:W-:Y:S06]  /*0340*/  BSSY.RECONVERGENT B0, `(.L_x_34) ;  /* 0x000000b000007945 */ /* 0x000fec0003800200 */
[----:B------:R-:W1:Y:S01]  /*0350*/  FCHK P0, R0, R3 ;  /* 0x0000000300007302 */ /* 0x000e620000000000 */
[----:B0-----:R-:W-:-:S04]  /*0360*/  FFMA R7, R2, -R3, 1 ;  /* 0x3f80000002077423 */ /* 0x001fc80000000803 */
[----:B------:R-:W-:-:S04]  /*0370*/  FFMA R7, R2, R7, R2 ;  /* 0x0000000702077223 */ /* 0x000fc80000000002 */
[----:B------:R-:W-:-:S04]  /*0380*/  FFMA R2, R0, R7, RZ ;  /* 0x0000000700027223 */ /* 0x000fc800000000ff */
[----:B------:R-:W-:-:S04]  /*0390*/  FFMA R4, R2, -R3, R0 ;  /* 0x8000000302047223 */ /* 0x000fc80000000000 */
[----:B------:R-:W-:Y:S01]  /*03a0*/  FFMA R7, R7, R4, R2 ;  /* 0x0000000407077223 */ /* 0x000fe20000000002 */
[----:B-1----:R-:W-:Y:S06]  /*03b0*/  @!P0 BRA `(.L_x_35) ;  /* 0x00000000000c8947 */ /* 0x002fec0003800000 */
[----:B------:R-:W-:-:S07]  /*03c0*/  MOV R2, 0x3e0 ;  /* 0x000003e000027802 */ /* 0x000fce0000000f00 */
[----:B------:R-:W-:Y:S05]  /*03d0*/  CALL.REL.NOINC `($__internal_1_$__cuda_sm3x_div_rn_noftz_f32_slowpath) ;  /* 0x0000000800d47944 */ /* 0x000fea0003c00000 */
[----:B------:R-:W-:-:S07]  /*03e0*/  IMAD.MOV.U32 R7, RZ, RZ, R0 ;  /* 0x000000ffff077224 */ /* 0x000fce00078e0000 */
.L_x_35:
[----:B------:R-:W-:Y:S05]  /*03f0*/  BSYNC.RECONVERGENT B0 ;  /* 0x0000000000007941 */ /* 0x000fea0003800200 */
.L_x_34:
[----:B------:R-:W-:Y:S01]  /*0400*/  LOP3.LUT R0, R5, 0x1, RZ, 0xc0, !PT ;  /* 0x0000000105007812 */ /* 0x000fe200078ec0ff */
[----:B------:R-:W0:Y:S01]  /*0410*/  LDCU.64 UR6, c[0x0][0x358] ;  /* 0x00006b00ff0677ac */ /* 0x000e220008000a00 */
[----:B------:R-:W-:Y:S02]  /*0420*/  BSSY.RECONVERGENT B0, `(.L_x_36) ;  /* 0x00000a9000007945 */ /* 0x000fe40003800200 */
[----:B------:R-:W-:-:S13]  /*0430*/  ISETP.NE.U32.AND P0, PT, R0, 0x1, PT ;  /* 0x000000010000780c */ /* 0x000fda0003f05070 */
[----:B------:R-:W-:Y:S05]  /*0440*/  @P0 BRA `(.L_x_37) ;  /* 0x0000000400500947 */ /* 0x000fea0003800000 */
[C---:B------:R-:W-:Y:S01]  /*0450*/  FMUL R0, R7.reuse, 0.63661974668502807617 ;  /* 0x3f22f98307007820 */ /* 0x040fe20000400000 */
[----:B------:R-:W-:Y:S01]  /*0460*/  FSETP.GE.AND P0, PT, |R7|, 105615, PT ;  /* 0x47ce47800700780b */ /* 0x000fe20003f06200 */
[----:B------:R-:W-:Y:S04]  /*0470*/  BSSY.RECONVERGENT B1, `(.L_x_38) ;  /* 0x000003e000017945 */ /* 0x000fe80003800200 */
[----:B------:R-:W1:Y:S02]  /*0480*/  F2I.NTZ R0, R0 ;  /* 0x0000000000007305 */ /* 0x000e640000203100 */
[----:B-1----:R-:W-:-:S05]  /*0490*/  I2FP.F32.S32 R2, R0 ;  /* 0x0000000000027245 */ /* 0x002fca0000201400 */
[----:B------:R-:W-:-:S04]  /*04a0*/  FFMA R3, R2, -1.5707962512969970703, R7 ;  /* 0xbfc90fda02037823 */ /* 0x000fc80000000007 */
[----:B------:R-:W-:-:S04]  /*04b0*/  FFMA R3, R2, -7.5497894158615963534e-08, R3 ;  /* 0xb3a2216802037823 */ /* 0x000fc80000000003 */
[----:B------:R-:W-:Y:S01]  /*04c0*/  FFMA R2, R2, -5.3903029534742383927e-15, R3 ;  /* 0xa7c234c502027823 */ /* 0x000fe20000000003 */
[----:B------:R-:W-:Y:S06]  /*04d0*/  @!P0 BRA `(.L_x_39) ;  /* 0x0000000000dc8947 */ /* 0x000fec0003800000 */
[----:B------:R-:W-:-:S13]  /*04e0*/  FSETP.NEU.AND P0, PT, |R7|, +INF , PT ;  /* 0x7f8000000700780b */ /* 0x000fda0003f0d200 */
[----:B------:R-:W-:Y:S01]  /*04f0*/  @!P0 FMUL R2, RZ, R7 ;  /* 0x00000007ff028220 */ /* 0x000fe20000400000 */
[----:B------:R-:W-:Y:S01]  /*0500*/  @!P0 IMAD.MOV.U32 R0, RZ, RZ, RZ ;  /* 0x000000ffff008224 */ /* 0x000fe200078e00ff */
[----:B------:R-:W-:Y:S06]  /*0510*/  @!P0 BRA `(.L_x_39) ;  /* 0x0000000000cc8947 */ /* 0x000fec0003800000 */
[----:B------:R-:W-:Y:S01]  /*0520*/  IMAD.SHL.U32 R2, R7, 0x100, RZ ;  /* 0x0000010007027824 */ /* 0x000fe200078e00ff */
[----:B------:R-:W1:Y:S01]  /*0530*/  LDCU.64 UR8, c[0x4][URZ] ;  /* 0x01000000ff0877ac */ /* 0x000e620008000a00 */
[----:B------:R-:W-:Y:S02]  /*0540*/  IMAD.MOV.U32 R6, RZ, RZ, RZ ;  /* 0x000000ffff067224 */ /* 0x000fe400078e00ff */
[----:B------:R-:W-:Y:S01]  /*0550*/  IMAD.MOV.U32 R0, RZ, RZ, R1 ;  /* 0x000000ffff007224 */ /* 0x000fe200078e0001 */
[----:B------:R-:W-:Y:S01]  /*0560*/  LOP3.LUT R13, R2, 0x80000000, RZ, 0xfc, !PT ;  /* 0x80000000020d7812 */ /* 0x000fe200078efcff */
[----:B------:R-:W-:Y:S01]  /*0570*/  UMOV UR5, URZ ;  /* 0x000000ff00057c82 */ /* 0x000fe20008000000 */
[----:B------:R-:W-:-:S05]  /*0580*/  UMOV UR4, URZ ;  /* 0x000000ff00047c82 */ /* 0x000fca0008000000 */
.L_x_40:
[----:B-1----:R-:W-:Y:S01]  /*0590*/  IMAD.U32 R8, RZ, RZ, UR8 ;  /* 0x00000008ff087e24 */ /* 0x002fe2000f8e00ff */
[----:B------:R-:W-:-:S05]  /*05a0*/  MOV R9, UR9 ;  /* 0x0000000900097c02 */ /* 0x000fca0008000f00 */
[----:B0-----:R-:W2:Y:S01]  /*05b0*/  LDG.E.CONSTANT R2, desc[UR6][R8.64] ;  /* 0x0000000608027981 */ /* 0x001ea2000c1e9900 */
[----:B------:R-:W-:Y:S02]  /*05c0*/  UIADD3 UR8, UP0, UPT, UR8, 0x4, URZ ;  /* 0x0000000408087890 */ /* 0x000fe4000ff1e0ff */
[----:B------:R-:W-:Y:S02]  /*05d0*/  UIADD3 UR4, UPT, UPT, UR4, 0x1, URZ ;  /* 0x0000000104047890 */ /* 0x000fe4000fffe0ff */
[----:B------:R-:W-:Y:S02]  /*05e0*/  UIADD3.X UR9, UPT, UPT, URZ, UR9, URZ, UP0, !UPT ;  /* 0x00000009ff097290 */ /* 0x000fe400087fe4ff */
[----:B------:R-:W-:Y:S01]  /*05f0*/  UISETP.NE.AND UP0, UPT, UR4, 0x6, UPT ;  /* 0x000000060400788c */ /* 0x000fe2000bf05270 */
[----:B--2---:R-:W-:-:S03]  /*0600*/  IMAD.WIDE.U32 R2, R2, R13, RZ ;  /* 0x0000000d02027225 */ /* 0x004fc600078e00ff */
[----:B------:R-:W-:-:S04]  /*0610*/  IADD3 R11, P0, PT, R2, R6, RZ ;  /* 0x00000006020b7210 */ /* 0x000fc80007f1e0ff */
[----:B------:R-:W-:Y:S01]  /*0620*/  IADD3.X R6, PT, PT, R3, UR5, RZ, P0, !PT ;  /* 0x0000000503067c10 */ /* 0x000fe200087fe4ff */
[----:B------:R0:W-:Y:S02]  /*0630*/  STL [R0], R11 ;  /* 0x0000000b00007387 */ /* 0x0001e40000100800 */
[----:B0-----:R-:W-:Y:S01]  /*0640*/  VIADD R0, R0, 0x4 ;  /* 0x0000000400007836 */ /* 0x001fe20000000000 */
[----:B------:R-:W-:Y:S06]  /*0650*/  BRA.U UP0, `(.L_x_40) ;  /* 0xfffffffd00cc7547 */ /* 0x000fec000b83ffff */
[----:B------:R-:W-:Y:S01]  /*0660*/  SHF.R.U32.HI R4, RZ, 0x17, R7 ;  /* 0x00000017ff047819 */ /* 0x000fe20000011607 */
[----:B------:R1:W-:Y:S03]  /*0670*/  STL [R1+0x18], R6 ;  /* 0x0000180601007387 */ /* 0x0003e60000100800 */
[C---:B------:R-:W-:Y:S02]  /*0680*/  LOP3.LUT R0, R4.reuse, 0xe0, RZ, 0xc0, !PT ;  /* 0x000000e004007812 */ /* 0x040fe400078ec0ff */
[----:B------:R-:W-:-:S03]  /*0690*/  LOP3.LUT P0, RZ, R4, 0x1f, RZ, 0xc0, !PT ;  /* 0x0000001f04ff7812 */ /* 0x000fc6000780c0ff */
[----:B------:R-:W-:-:S05]  /*06a0*/  VIADD R0, R0, 0xffffff80 ;  /* 0xffffff8000007836 */ /* 0x000fca0000000000 */
[----:B------:R-:W-:-:S05]  /*06b0*/  SHF.R.U32.HI R0, RZ, 0x5, R0 ;  /* 0x00000005ff007819 */ /* 0x000fca0000011600 */
[----:B------:R-:W-:-:S05]  /*06c0*/  IMAD R11, R0, -0x4, R1 ;  /* 0xfffffffc000b7824 */ /* 0x000fca00078e0201 */
[----:B------:R-:W2:Y:S04]  /*06d0*/  LDL R0, [R11+0x18] ;  /* 0x000018000b007983 */ /* 0x000ea80000100800 */
[----:B------:R-:W2:Y:S04]  /*06e0*/  LDL R3, [R11+0x14] ;  /* 0x000014000b037983 */ /* 0x000ea80000100800 */
[----:B------:R-:W3:Y:S01]  /*06f0*/  @P0 LDL R2, [R11+0x10] ;  /* 0x000010000b020983 */ /* 0x000ee20000100800 */
[----:B------:R-:W-:Y:S01]  /*0700*/  LOP3.LUT R4, R4, 0x1f, RZ, 0xc0, !PT ;  /* 0x0000001f04047812 */ /* 0x000fe200078ec0ff */
[----:B------:R-:W-:Y:S01]  /*0710*/  UMOV UR4, 0x54442d19 ;  /* 0x54442d1900047882 */ /* 0x000fe20000000000 */
[----:B------:R-:W-:-:S02]  /*0720*/  UMOV UR5, 0x3bf921fb ;  /* 0x3bf921fb00057882 */ /* 0x000fc40000000000 */
[-C--:B--2---:R-:W-:Y:S02]  /*0730*/  @P0 SHF.L.W.U32.HI R0, R3, R4.reuse, R0 ;  /* 0x0000000403000219 */ /* 0x084fe40000010e00 */
[----:B---3--:R-:W-:Y:S02]  /*0740*/  @P0 SHF.L.W.U32.HI R3, R2, R4, R3 ;  /* 0x0000000402030219 */ /* 0x008fe40000010e03 */
[----:B------:R-:W-:Y:S02]  /*0750*/  ISETP.GE.AND P0, PT, R7, RZ, PT ;  /* 0x000000ff0700720c */ /* 0x000fe40003f06270 */
[C---:B------:R-:W-:Y:S01]  /*0760*/  SHF.L.W.U32.HI R2, R3.reuse, 0x2, R0 ;  /* 0x0000000203027819 */ /* 0x040fe20000010e00 */
[----:B------:R-:W-:-:S03]  /*0770*/  IMAD.SHL.U32 R3, R3, 0x4, RZ ;  /* 0x0000000403037824 */ /* 0x000fc600078e00ff */
[----:B------:R-:W-:Y:S02]  /*0780*/  SHF.R.S32.HI R4, RZ, 0x1f, R2 ;  /* 0x0000001fff047819 */ /* 0x000fe40000011402 */
[----:B------:R-:W-:Y:S02]  /*0790*/  LOP3.LUT R7, R2, R7, RZ, 0x3c, !PT ;  /* 0x0000000702077212 */ /* 0x000fe400078e3cff */
[C---:B------:R-:W-:Y:S02]  /*07a0*/  LOP3.LUT R8, R4.reuse, R3, RZ, 0x3c, !PT ;  /* 0x0000000304087212 */ /* 0x040fe400078e3cff */
[----:B------:R-:W-:Y:S02]  /*07b0*/  LOP3.LUT R9, R4, R2, RZ, 0x3c, !PT ;  /* 0x0000000204097212 */ /* 0x000fe400078e3cff */
[----:B------:R-:W-:Y:S02]  /*07c0*/  SHF.R.U32.HI R3, RZ, 0x1e, R0 ;  /* 0x0000001eff037819 */ /* 0x000fe40000011600 */
[----:B------:R-:W-:-:S02]  /*07d0*/  ISETP.GE.AND P1, PT, R7, RZ, PT ;  /* 0x000000ff0700720c */ /* 0x000fc40003f26270 */
[----:B------:R-:W0:Y:S01]  /*07e0*/  I2F.F64.S64 R8, R8 ;  /* 0x0000000800087312 */ /* 0x000e220000301c00 */
[----:B------:R-:W-:-:S05]  /*07f0*/  LEA.HI R0, R2, R3, RZ, 0x1 ;  /* 0x0000000302007211 */ /* 0x000fca00078f08ff */
[----:B------:R-:W-:-:S04]  /*0800*/  IMAD.MOV R2, RZ, RZ, -R0 ;  /* 0x000000ffff027224 */ /* 0x000fc800078e0a00 */
[----:B------:R-:W-:Y:S01]  /*0810*/  @!P0 IMAD.MOV.U32 R0, RZ, RZ, R2 ;  /* 0x000000ffff008224 */ /* 0x000fe200078e0002 */
[----:B0-----:R-:W-:-:S10]  /*0820*/  DMUL R12, R8, UR4 ;  /* 0x00000004080c7c28 */ /* 0x001fd40008000000 */
[----:B------:R-:W0:Y:S02]  /*0830*/  F2F.F32.F64 R12, R12 ;  /* 0x0000000c000c7310 */ /* 0x000e240000301000 */
[----:B01----:R-:W-:-:S07]  /*0840*/  FSEL R2, -R12, R12, !P1 ;  /* 0x0000000c0c027208 */ /* 0x003fce0004800100 */
.L_x_39:
[----:B0-----:R-:W-:Y:S05]  /*0850*/  BSYNC.RECONVERGENT B1 ;  /* 0x0000000000017941 */ /* 0x001fea0003800200 */
.L_x_38:
[----:B------:R-:W-:Y:S01]  /*0860*/  LOP3.LUT R6, R0, 0x1, RZ, 0xc0, !PT ;  /* 0x0000000100067812 */ /* 0x000fe200078ec0ff */
[----:B------:R-:W-:Y:S02]  /*0870*/  IMAD.MOV.U32 R4, RZ, RZ, 0x37cbac00 ;  /* 0x37cbac00ff047424 */ /* 0x000fe400078e00ff */
[----:B------:R-:W-:Y:S01]  /*0880*/  FMUL R3, R2, R2 ;  /* 0x0000000202037220 */ /* 0x000fe20000400000 */
[----:B------:R-:W-:Y:S01]  /*0890*/  VIADD R0, R0, 0x1 ;  /* 0x0000000100007836 */ /* 0x000fe20000000000 */
[----:B------:R-:W-:Y:S01]  /*08a0*/  ISETP.NE.U32.AND P0, PT, R6, 0x1, PT ;  /* 0x000000010600780c */ /* 0x000fe20003f05070 */
[----:B------:R-:W-:Y:S02]  /*08b0*/  IMAD.MOV.U32 R6, RZ, RZ, 0x3c0885e4 ;  /* 0x3c0885e4ff067424 */ /* 0x000fe400078e00ff */
[----:B------:R-:W-:Y:S01]  /*08c0*/  FFMA R4, R3, R4, -0.0013887860113754868507 ;  /* 0xbab607ed03047423 */ /* 0x000fe20000000004 */
[----:B------:R-:W-:Y:S01]  /*08d0*/  IMAD.MOV.U32 R9, RZ, RZ, 0x3e2aaaa8 ;  /* 0x3e2aaaa8ff097424 */ /* 0x000fe200078e00ff */
[----:B------:R-:W-:-:S02]  /*08e0*/  LOP3.LUT P1, RZ, R0, 0x2, RZ, 0xc0, !PT ;  /* 0x0000000200ff7812 */ /* 0x000fc4000782c0ff */
[----:B------:R-:W-:Y:S02]  /*08f0*/  FSEL R6, R6, 0.041666727513074874878, !P0 ;  /* 0x3d2aaabb06067808 */ /* 0x000fe40004000000 */
[----:B------:R-:W-:Y:S02]  /*0900*/  FSEL R4, R4, -0.00019574658654164522886, P0 ;  /* 0xb94d415304047808 */ /* 0x000fe40000000000 */
[----:B------:R-:W-:Y:S02]  /*0910*/  FSEL R0, R2, 1, !P0 ;  /* 0x3f80000002007808 */ /* 0x000fe40004000000 */
[----:B------:R-:W-:Y:S01]  /*0920*/  FSEL R9, -R9, -0.4999999701976776123, !P0 ;  /* 0xbeffffff09097808 */ /* 0x000fe20004000100 */
[C---:B------:R-:W-:Y:S02]  /*0930*/  FFMA R4, R3.reuse, R4, R6 ;  /* 0x0000000403047223 */ /* 0x040fe40000000006 */
[C---:B------:R-:W-:Y:S02]  /*0940*/  FFMA R7, R3.reuse, R0, RZ ;  /* 0x0000000003077223 */ /* 0x040fe400000000ff */
[----:B------:R-:W-:-:S04]  /*0950*/  FFMA R4, R3, R4, R9 ;  /* 0x0000000403047223 */ /* 0x000fc80000000009 */
[----:B------:R-:W-:-:S04]  /*0960*/  FFMA R0, R7, R4, R0 ;  /* 0x0000000407007223 */ /* 0x000fc80000000000 */
[----:B------:R-:W-:Y:S01]  /*0970*/  @P1 FADD R0, RZ, -R0 ;  /* 0x80000000ff001221 */ /* 0x000fe20000000000 */
[----:B------:R-:W-:Y:S06]  /*0980*/  BRA `(.L_x_41) ;  /* 0x0000000400487947 */ /* 0x000fec0003800000 */
.L_x_37:
        /* <DEDUP_REMOVED lines=13> */
[----:B------:R-:W-:Y:S01]  /*0a60*/  SHF.L.U32 R2, R7, 0x8, RZ ;  /* 0x0000000807027819 */ /* 0x000fe200000006ff */
[----:B------:R-:W-:Y:S01]  /*0a70*/  IMAD.MOV.U32 R6, RZ, RZ, RZ ;  /* 0x000000ffff067224 */ /* 0x000fe200078e00ff */
[----:B------:R-:W1:Y:S01]  /*0a80*/  LDCU.64 UR8, c[0x4][URZ] ;  /* 0x01000000ff0877ac */ /* 0x000e620008000a00 */
[----:B------:R-:W-:Y:S01]  /*0a90*/  IMAD.MOV.U32 R0, RZ, RZ, R1 ;  /* 0x000000ffff007224 */ /* 0x000fe200078e0001 */
[----:B------:R-:W-:Y:S01]  /*0aa0*/  LOP3.LUT R13, R2, 0x80000000, RZ, 0xfc, !PT ;  /* 0x80000000020d7812 */ /* 0x000fe200078efcff */
[----:B------:R-:W-:Y:S01]  /*0ab0*/  UMOV UR5, URZ ;  /* 0x000000ff00057c82 */ /* 0x000fe20008000000 */
[----:B------:R-:W-:-:S05]  /*0ac0*/  UMOV UR4, URZ ;  /* 0x000000ff00047c82 */ /* 0x000fca0008000000 */
.L_x_44:
[----:B-1----:R-:W-:Y:S02]  /*0ad0*/  IMAD.U32 R8, RZ, RZ, UR8 ;  /* 0x00000008ff087e24 */ /* 0x002fe4000f8e00ff */
[----:B------:R-:W-:-:S05]  /*0ae0*/  IMAD.U32 R9, RZ, RZ, UR9 ;  /* 0x00000009ff097e24 */ /* 0x000fca000f8e00ff */
        /* <DEDUP_REMOVED lines=23> */
[----:B------:R-:W-:Y:S01]  /*0c60*/  UMOV UR5, 0x3bf921fb ;  /* 0x3bf921fb00057882 */ /* 0x000fe20000000000 */
[----:B------:R-:W-:-:S02]  /*0c70*/  ISETP.GE.AND P1, PT, R7, RZ, PT ;  /* 0x000000ff0700720c */ /* 0x000fc40003f26270 */
[-C--:B--2---:R-:W-:Y:S02]  /*0c80*/  @P0 SHF.L.W.U32.HI R0, R3, R4.reuse, R0 ;  /* 0x0000000403000219 */ /* 0x084fe40000010e00 */
[----:B---3--:R-:W-:-:S04]  /*0c90*/  @P0 SHF.L.W.U32.HI R3, R2, R4, R3 ;  /* 0x0000000402030219 */ /* 0x008fc80000010e03 */
        /* <DEDUP_REMOVED lines=15> */
.L_x_43:
[----:B0-----:R-:W-:Y:S05]  /*0d90*/  BSYNC.RECONVERGENT B1 ;  /* 0x0000000000017941 */ /* 0x001fea0003800200 */
.L_x_42:
[----:B------:R-:W-:Y:S02]  /*0da0*/  IMAD.MOV.U32 R4, RZ, RZ, 0x37cbac00 ;  /* 0x37cbac00ff047424 */ /* 0x000fe400078e00ff */
[----:B------:R-:W-:Y:S01]  /*0db0*/  FMUL R3, R0, R0 ;  /* 0x0000000000037220 */ /* 0x000fe20000400000 */
[C---:B------:R-:W-:Y:S01]  /*0dc0*/  LOP3.LUT R6, R2.reuse, 0x1, RZ, 0xc0, !PT ;  /* 0x0000000102067812 */ /* 0x040fe200078ec0ff */
[----:B------:R-:W-:Y:S01]  /*0dd0*/  IMAD.MOV.U32 R9, RZ, RZ, 0x3effffff ;  /* 0x3effffffff097424 */ /* 0x000fe200078e00ff */
[----:B------:R-:W-:Y:S01]  /*0de0*/  LOP3.LUT P1, RZ, R2, 0x2, RZ, 0xc0, !PT ;  /* 0x0000000202ff7812 */ /* 0x000fe2000782c0ff */
[----:B------:R-:W-:Y:S01]  /*0df0*/  FFMA R4, R3, R4, -0.0013887860113754868507 ;  /* 0xbab607ed03047423 */ /* 0x000fe20000000004 */
[----:B------:R-:W-:Y:S02]  /*0e00*/  ISETP.NE.U32.AND P0, PT, R6, 0x1, PT ;  /* 0x000000010600780c */ /* 0x000fe40003f05070 */
[----:B------:R-:W-:Y:S02]  /*0e10*/  MOV R6, 0x3d2aaabb ;  /* 0x3d2aaabb00067802 */ /* 0x000fe40000000f00 */
[----:B------:R-:W-:-:S02]  /*0e20*/  FSEL R4, R4, -0.00019574658654164522886, !P0 ;  /* 0xb94d415304047808 */ /* 0x000fc40004000000 */
[----:B------:R-:W-:Y:S02]  /*0e30*/  FSEL R6, R6, 0.0083327032625675201416, !P0 ;  /* 0x3c0885e406067808 */ /* 0x000fe40004000000 */
[----:B------:R-:W-:Y:S02]  /*0e40*/  FSEL R0, R0, 1, P0 ;  /* 0x3f80000000007808 */ /* 0x000fe40000000000 */
[----:B------:R-:W-:Y:S01]  /*0e50*/  FSEL R9, -R9, -0.16666662693023681641, !P0 ;  /* 0xbe2aaaa809097808 */ /* 0x000fe20004000100 */
[C---:B------:R-:W-:Y:S02]  /*0e60*/  FFMA R4, R3.reuse, R4, R6 ;  /* 0x0000000403047223 */ /* 0x040fe40000000006 */
[C---:B------:R-:W-:Y:S02]  /*0e70*/  FFMA R7, R3.reuse, R0, RZ ;  /* 0x0000000003077223 */ /* 0x040fe400000000ff */
[----:B------:R-:W-:-:S04]  /*0e80*/  FFMA R4, R3, R4, R9 ;  /* 0x0000000403047223 */ /* 0x000fc80000000009 */
[----:B------:R-:W-:-:S04]  /*0e90*/  FFMA R0, R7, R4, R0 ;  /* 0x0000000407007223 */ /* 0x000fc80000000000 */
[----:B------:R-:W-:-:S07]  /*0ea0*/  @P1 FADD R0, RZ, -R0 ;  /* 0x80000000ff001221 */ /* 0x000fce0000000000 */
.L_x_41:
[----:B------:R-:W-:Y:S05]  /*0eb0*/  BSYNC.RECONVERGENT B0 ;  /* 0x0000000000007941 */ /* 0x000fea0003800200 */
.L_x_36:
[----:B------:R-:W0:Y:S01]  /*0ec0*/  LDC.64 R2, c[0x0][0x380] ;  /* 0x0000e000ff027b82 */ /* 0x000e220000000a00 */
[----:B------:R-:W-:-:S04]  /*0ed0*/  IMAD R5, R10, 0x100, R5 ;  /* 0x000001000a057824 */ /* 0x000fc800078e0205 */
[----:B0-----:R-:W-:-:S05]  /*0ee0*/  IMAD.WIDE.U32 R2, R5, 0x4, R2 ;  /* 0x0000000405027825 */ /* 0x001fca00078e0002 */
[----:B------:R-:W2:Y:S02]  /*0ef0*/  LDG.E R5, desc[UR6][R2.64] ;  /* 0x0000000602057981 */ /* 0x000ea4000c1e1900 */
[----:B--2---:R-:W-:-:S05]  /*0f00*/  FADD R5, R5, R0 ;  /* 0x0000000005057221 */ /* 0x004fca0000000000 */
[----:B------:R-:W-:Y:S01]  /*0f10*/  STG.E desc[UR6][R2.64], R5 ;  /* 0x0000000502007986 */ /* 0x000fe2000c101906 */
[----:B------:R-:W-:Y:S05]  /*0f20*/  EXIT ;  /* 0x000000000000794d */ /* 0x000fea0003800000 */
        .weak           $__internal_1_$__cuda_sm3x_div_rn_noftz_f32_slowpath
        .type           $__internal_1_$__cuda_sm3x_div_rn_noftz_f32_slowpath,@function
        .size           $__internal_1_$__cuda_sm3x_div_rn_noftz_f32_slowpath,(.L_x_93 - $__internal_1_$__cuda_sm3x_div_rn_noftz_f32_slowpath)
$__internal_1_$__cuda_sm3x_div_rn_noftz_f32_slowpath:
[----:B------:R-:W-:Y:S01]  /*0f30*/  SHF.R.U32.HI R6, RZ, 0x17, R3 ;  /* 0x00000017ff067819 */ /* 0x000fe20000011603 */
[----:B------:R-:W-:Y:S01]  /*0f40*/  BSSY.RECONVERGENT B1, `(.L_x_45) ;  /* 0x0000063000017945 */ /* 0x000fe20003800200 */
[--C-:B------:R-:W-:Y:S02]  /*0f50*/  SHF.R.U32.HI R4, RZ, 0x17, R0.reuse ;  /* 0x00000017ff047819 */ /* 0x100fe40000011600 */
[----:B------:R-:W-:Y:S01]  /*0f60*/  LOP3.LUT R12, R6, 0xff, RZ, 0xc0, !PT ;  /* 0x000000ff060c7812 */ /* 0x000fe200078ec0ff */
[----:B------:R-:W-:Y:S01]  /*0f70*/  IMAD.MOV.U32 R6, RZ, RZ, R0 ;  /* 0x000000ffff067224 */ /* 0x000fe200078e0000 */
[----:B------:R-:W-:-:S03]  /*0f80*/  LOP3.LUT R4, R4, 0xff, RZ, 0xc0, !PT ;  /* 0x000000ff04047812 */ /* 0x000fc600078ec0ff */
        /* <DEDUP_REMOVED lines=27> */
[----:B------:R-:W-:Y:S02]  /*1140*/  @!P1 FFMA R3, R3, 1.84467440737095516160e+19, RZ ;  /* 0x5f80000003039823 */ /* 0x000fe400000000ff */
[----:B------:R-:W-:-:S07]  /*1150*/  @!P1 VIADD R7, R7, 0x40 ;  /* 0x0000004007079836 */ /* 0x000fce0000000000 */
.L_x_46:
[----:B------:R-:W-:Y:S01]  /*1160*/  LEA R0, R12, 0xc0800000, 0x17 ;  /* 0xc08000000c007811 */ /* 0x000fe200078eb8ff */
[----:B------:R-:W-:Y:S04]  /*1170*/  BSSY.RECONVERGENT B2, `(.L_x_51) ;  /* 0x0000036000027945 */ /* 0x000fe80003800200 */
[----:B------:R-:W-:Y:S01]  /*1180*/  IMAD.IADD R8, R3, 0x1, -R0 ;  /* 0x0000000103087824 */ /* 0x000fe200078e0a00 */
[----:B------:R-:W-:-:S03]  /*1190*/  IADD3 R3, PT, PT, R4, -0x7f, RZ ;  /* 0xffffff8104037810 */ /* 0x000fc60007ffe0ff */
        /* <DEDUP_REMOVED lines=13> */
[----:B------:R-:W-:-:S05]  /*1270*/  LOP3.LUT R3, R3, 0xff, RZ, 0xc0, !PT ;  /* 0x000000ff03037812 */ /* 0x000fca00078ec0ff */
[----:B------:R-:W-:-:S04]  /*1280*/  IMAD.IADD R8, R3, 0x1, R4 ;  /* 0x0000000103087824 */ /* 0x000fc800078e0204 */
        /* <DEDUP_REMOVED lines=12> */
[-CC-:B------:R-:W-:Y:S01]  /*1350*/  FFMA.RM R4, R13, R11.reuse, R14.reuse ;  /* 0x0000000b0d047223 */ /* 0x180fe2000000400e */
[C---:B------:R-:W-:Y:S02]  /*1360*/  ISETP.NE.AND P2, PT, R8.reuse, RZ, PT ;  /* 0x000000ff0800720c */ /* 0x040fe40003f45270 */
        /* <DEDUP_REMOVED lines=14> */
[----:B------:R-:W-:-:S05]  /*1450*/  LOP3.LUT R4, R4, R3, RZ, 0xc0, !PT ;  /* 0x0000000304047212 */ /* 0x000fca00078ec0ff */
[----:B------:R-:W-:-:S05]  /*1460*/  IMAD.IADD R7, R7, 0x1, R4 ;  /* 0x0000000107077824 */ /* 0x000fca00078e0204 */
[----:B------:R-:W-:Y:S01]  /*1470*/  LOP3.LUT R0, R7, R0, RZ, 0xfc, !PT ;  /* 0x0000000007007212 */ /* 0x000fe200078efcff */
[----:B------:R-:W-:Y:S06]  /*1480*/  BRA `(.L_x_54) ;  /* 0x0000000000107947 */ /* 0x000fec0003800000 */
.L_x_53:
[----:B------:R-:W-:-:S04]  /*1490*/  LOP3.LUT R0, R0, 0x80000000, RZ, 0xc0, !PT ;  /* 0x8000000000007812 */ /* 0x000fc800078ec0ff */
[----:B------:R-:W-:Y:S01]  /*14a0*/  LOP3.LUT R0, R0, 0x7f800000, RZ, 0xfc, !PT ;  /* 0x7f80000000007812 */ /* 0x000fe200078efcff */
[----:B------:R-:W-:Y:S06]  /*14b0*/  BRA `(.L_x_54) ;  /* 0x0000000000047947 */ /* 0x000fec0003800000 */
.L_x_52:
[----:B------:R-:W-:-:S07]  /*14c0*/  IMAD R0, R4, 0x800000, R0 ;  /* 0x0080000004007824 */ /* 0x000fce00078e0200 */
.L_x_54:
[----:B------:R-:W-:Y:S05]  /*14d0*/  BSYNC.RECONVERGENT B2 ;  /* 0x0000000000027941 */ /* 0x000fea0003800200 */
.L_x_51:
[----:B------:R-:W-:Y:S05]  /*14e0*/  BRA `(.L_x_55) ;  /* 0x0000000000207947 */ /* 0x000fea0003800000 */
.L_x_50:
[----:B------:R-:W-:-:S04]  /*14f0*/  LOP3.LUT R0, R3, 0x80000000, R6, 0x48, !PT ;  /* 0x8000000003007812 */ /* 0x000fc800078e4806 */
[----:B------:R-:W-:Y:S01]  /*1500*/  LOP3.LUT R0, R0, 0x7f800000, RZ, 0xfc, !PT ;  /* 0x7f80000000007812 */ /* 0x000fe200078efcff */
[----:B------:R-:W-:Y:S06]  /*1510*/  BRA `(.L_x_55) ;  /* 0x0000000000147947 */ /* 0x000fec0003800000 */
.L_x_49:
[----:B------:R-:W-:Y:S01]  /*1520*/  LOP3.LUT R0, R3, 0x80000000, R6, 0x48, !PT ;  /* 0x8000000003007812 */ /* 0x000fe200078e4806 */
[----:B------:R-:W-:Y:S06]  /*1530*/  BRA `(.L_x_55) ;  /* 0x00000000000c7947 */ /* 0x000fec0003800000 */
.L_x_48:
[----:B------:R-:W0:Y:S01]  /*1540*/  MUFU.RSQ R0, -QNAN ;  /* 0xffc0000000007908 */ /* 0x000e220000001400 */
[----:B------:R-:W-:Y:S05]  /*1550*/  BRA `(.L_x_55) ;  /* 0x0000000000047947 */ /* 0x000fea0003800000 */
.L_x_47:
[----:B------:R-:W-:-:S07]  /*1560*/  FADD.FTZ R0, R0, R3 ;  /* 0x0000000300007221 */ /* 0x000fce0000010000 */
.L_x_55:
[----:B------:R-:W-:Y:S05]  /*1570*/  BSYNC.RECONVERGENT B1 ;  /* 0x0000000000017941 */ /* 0x000fea0003800200 */
.L_x_45:
[----:B------:R-:W-:-:S04]  /*1580*/  IMAD.MOV.U32 R3, RZ, RZ, 0x0 ;  /* 0x00000000ff037424 */ /* 0x000fc800078e00ff */
[----:B0-----:R-:W-:Y:S05]  /*1590*/  RET.REL.NODEC R2 `(_Z14add_pos_kernelPf) ;  /* 0xffffffe802987950 */ /* 0x001fea0003c3ffff */
.L_x_56:
        /* <DEDUP_REMOVED lines=14> */
.L_x_93:


//--------------------- .text._Z18patch_embed_kernelPKfS0_Pf --------------------------
	.section	.text._Z18patch_embed_kernelPKfS0_Pf,"ax",@progbits
	.align	128
        .global         _Z18patch_embed_kernelPKfS0_Pf
        .type           _Z18patch_embed_kernelPKfS0_Pf,@function
        .size           _Z18patch_embed_kernelPKfS0_Pf,(.L_x_102 - _Z18patch_embed_kernelPKfS0_Pf)
        .other          _Z18patch_embed_kernelPKfS0_Pf,@"STO_CUDA_ENTRY STV_DEFAULT"
_Z18patch_embed_kernelPKfS0_Pf:
.text._Z18patch_embed_kernelPKfS0_Pf:
[----:B------:R-:W-:Y:S01]  /*0000*/  LDC R1, c[0x0][0x37c] ;  /* 0x0000df00ff017b82 */ /* 0x000fe20000000800 */
[----:B------:R-:W0:Y:S02]  /*0010*/  S2R R3, SR_CTAID.X ;  /* 0x0000000000037919 */ /* 0x000e240000002500 */
[----:B0-----:R-:W-:-:S13]  /*0020*/  ISETP.GT.U32.AND P0, PT, R3, 0x3ff, PT ;  /* 0x000003ff0300780c */ /* 0x001fda0003f04070 */
[----:B------:R-:W-:Y:S05]  /*0030*/  @P0 EXIT ;  /* 0x000000000000094d */ /* 0x000fea0003800000 */
[----:B------:R-:W0:Y:S01]  /*0040*/  S2R R0, SR_TID.X ;  /* 0x0000000000007919 */ /* 0x000e220000002100 */
[----:B------:R-:W1:Y:S01]  /*0050*/  LDC.64 R4, c[0x0][0x380] ;  /* 0x0000e000ff047b82 */ /* 0x000e620000000a00 */
[----:B------:R-:W-:Y:S01]  /*0060*/  SHF.L.U32 R2, R3, 0x5, RZ ;  /* 0x0000000503027819 */ /* 0x000fe200000006ff */
[----:B------:R-:W2:Y:S03]  /*0070*/  LDCU.64 UR6, c[0x0][0x358] ;  /* 0x00006b00ff0677ac */ /* 0x000ea60008000a00 */
[----:B------:R-:W-:Y:S02]  /*0080*/  LOP3.LUT R7, R2, 0x3e0, RZ, 0xc0, !PT ;  /* 0x000003e002077812 */ /* 0x000fe400078ec0ff */
[--C-:B0-----:R-:W-:Y:S02]  /*0090*/  SHF.R.U32.HI R2, RZ, 0x5, R0.reuse ;  /* 0x00000005ff027819 */ /* 0x101fe40000011600 */
[----:B------:R-:W-:-:S02]  /*00a0*/  LOP3.LUT R7, R7, 0x1f, R0, 0xf8, !PT ;  /* 0x0000001f07077812 */ /* 0x000fc400078ef800 */
[----:B------:R-:W-:-:S04]  /*00b0*/  LOP3.LUT R2, R2, 0x3e0, R3, 0xf8, !PT ;  /* 0x000003e002027812 */ /* 0x000fc800078ef803 */
[----:B------:R-:W-:-:S05]  /*00c0*/  LEA R7, R2, R7, 0xa ;  /* 0x0000000702077211 */ /* 0x000fca00078e50ff */
[----:B-1----:R-:W-:-:S06]  /*00d0*/  IMAD.WIDE.U32 R4, R7, 0x4, R4 ;  /* 0x0000000407047825 */ /* 0x002fcc00078e0004 */
[----:B--2---:R-:W2:Y:S01]  /*00e0*/  LDG.E R4, desc[UR6][R4.64] ;  /* 0x0000000604047981 */ /* 0x004ea2000c1e1900 */
[----:B------:R-:W0:Y:S01]  /*00f0*/  S2UR UR5, SR_CgaCtaId ;  /* 0x00000000000579c3 */ /* 0x000e220000008800 */
[----:B------:R-:W-:Y:S01]  /*0100*/  UMOV UR4, 0x400 ;  /* 0x0000040000047882 */ /* 0x000fe20000000000 */
[----:B------:R-:W-:Y:S01]  /*0110*/  ISETP.GT.U32.AND P0, PT, R0, 0xff, PT ;  /* 0x000000ff0000780c */ /* 0x000fe20003f04070 */
[----:B0-----:R-:W-:-:S06]  /*0120*/  ULEA UR4, UR5, UR4, 0x18 ;  /* 0x0000000405047291 */ /* 0x001fcc000f8ec0ff */
[----:B------:R-:W-:-:S05]  /*0130*/  LEA R7, R0, UR4, 0x2 ;  /* 0x0000000400077c11 */ /* 0x000fca000f8e10ff */
[----:B--2---:R0:W-:Y:S01]  /*0140*/  STS [R7], R4 ;  /* 0x0000000407007388 */ /* 0x0041e20000000800 */
[----:B------:R-:W-:Y:S06]  /*0150*/  BAR.SYNC.DEFER_BLOCKING 0x0 ;  /* 0x0000000000007b1d */ /* 0x000fec0000010000 */
[----:B------:R-:W-:Y:S05]  /*0160*/  @P0 EXIT ;  /* 0x000000000000094d */ /* 0x000fea0003800000 */
[----:B------:R-:W1:Y:S01]  /*0170*/  LDC.64 R32, c[0x0][0x388] ;  /* 0x0000e200ff207b82 */ /* 0x000e620000000a00 */
[----:B0-----:R-:W0:Y:S01]  /*0180*/  LDS.128 R4, [UR4] ;  /* 0x00000004ff047984 */ /* 0x001e220008000c00 */
[----:B-1----:R-:W-:-:S05]  /*0190*/  IMAD.WIDE.U32 R32, R0, 0x4, R32 ;  /* 0x0000000400207825 */ /* 0x002fca00078e0020 */
[----:B------:R-:W0:Y:S04]  /*01a0*/  LDG.E R13, desc[UR6][R32.64] ;  /* 0x00000006200d7981 */ /* 0x000e28000c1e1900 */
        /* <DEDUP_REMOVED lines=24> */
[----:B0-----:R-:W-:-:S03]  /*0330*/  FFMA R4, R4, R13, RZ ;  /* 0x0000000d04047223 */ /* 0x001fc600000000ff */
[----:B------:R-:W5:Y:S01]  /*0340*/  LDG.E R13, desc[UR6][R32.64+0x5000] ;  /* 0x00500006200d7981 */ /* 0x000f62000c1e1900 */
[----:B--2---:R-:W-:-:S03]  /*0350*/  FFMA R5, R21, R5, R4 ;  /* 0x0000000515057223 */ /* 0x004fc60000000004 */
[----:B------:R-:W2:Y:S01]  /*0360*/  LDG.E R21, desc[UR6][R32.64+0x4800] ;  /* 0x0048000620157981 */ /* 0x000ea2000c1e1900 */
[----:B---3--:R-:W-:-:S03]  /*0370*/  FFMA R5, R18, R6, R5 ;  /* 0x0000000612057223 */ /* 0x008fc60000000005 */
[----:B------:R-:W3:Y:S01]  /*0380*/  LDG.E R18, desc[UR6][R32.64+0x4c00] ;  /* 0x004c000620127981 */ /* 0x000ee2000c1e1900 */
[----:B----4-:R-:W-:-:S03]  /*0390*/  FFMA R25, R12, R7, R5 ;  /* 0x000000070c197223 */ /* 0x010fc60000000005 */
[----:B------:R-:W5:Y:S04]  /*03a0*/  LDS.128 R4, [UR4+0x10] ;  /* 0x00001004ff047984 */ /* 0x000f680008000c00 */
[----:B------:R-:W4:Y:S01]  /*03b0*/  LDG.E R12, desc[UR6][R32.64+0x5400] ;  /* 0x00540006200c7981 */ /* 0x000f22000c1e1900 */
[----:B-----5:R-:W-:-:S04]  /*03c0*/  FFMA R11, R4, R11, R25 ;  /* 0x0000000b040b7223 */ /* 0x020fc80000000019 */
[----:B------:R-:W-:Y:S02]  /*03d0*/  FFMA R8, R8, R5, R11 ;  /* 0x0000000508087223 */ /* 0x000fe4000000000b */
[----:B------:R-:W5:Y:S02]  /*03e0*/  LDG.E R11, desc[UR6][R32.64+0x5800] ;  /* 0x00580006200b7981 */ /* 0x000f64000c1e1900 */
[----:B------:R-:W-:Y:S02]  /*03f0*/  FFMA R9, R9, R6, R8 ;  /* 0x0000000609097223 */ /* 0x000fe40000000008 */
[----:B------:R-:W5:Y:S02]  /*0400*/  LDG.E R8, desc[UR6][R32.64+0x5c00] ;  /* 0x005c000620087981 */ /* 0x000f64000c1e1900 */
[----:B------:R-:W-:Y:S02]  /*0410*/  FFMA R25, R10, R7, R9 ;  /* 0x000000070a197223 */ /* 0x000fe40000000009 */
[----:B------:R-:W0:Y:S04]  /*0420*/  LDS.128 R4, [UR4+0x20] ;  /* 0x00002004ff047984 */ /* 0x000e280008000c00 */
[----:B------:R-:W5:Y:S04]  /*0430*/  LDG.E R9, desc[UR6][R32.64+0x6000] ;  /* 0x0060000620097981 */ /* 0x000f68000c1e1900 */
[----:B------:R-:W5:Y:S01]  /*0440*/  LDG.E R10, desc[UR6][R32.64+0x6400] ;  /* 0x00640006200a7981 */ /* 0x000f62000c1e1900 */
[----:B0-----:R-:W-:-:S04]  /*0450*/  FFMA R19, R4, R19, R25 ;  /* 0x0000001304137223 */ /* 0x001fc80000000019 */
        /* <DEDUP_REMOVED lines=8> */
[----:B0-----:R-:W-:-:S03]  /*04e0*/  FFMA R17, R4, R17, R25 ;  /* 0x0000001104117223 */ /* 0x001fc60000000019 */
[----:B------:R-:W5:Y:S01]  /*04f0*/  LDG.E R25, desc[UR6][R32.64+0x8000] ;  /* 0x0080000620197981 */ /* 0x000f62000c1e1900 */
[----:B------:R-:W-:-:S03]  /*0500*/  FFMA R4, R2, R5, R17 ;  /* 0x0000000502047223 */ /* 0x000fc60000000011 */
[----:B------:R-:W5:Y:S04]  /*0510*/  LDG.E R17, desc[UR6][R32.64+0x7800] ;  /* 0x0078000620117981 */ /* 0x000f68000c1e1900 */
[----:B------:R-:W5:Y:S01]  /*0520*/  LDG.E R2, desc[UR6][R32.64+0x7c00] ;  /* 0x007c000620027981 */ /* 0x000f62000c1e1900 */
[----:B------:R-:W-:-:S04]  /*0530*/  FFMA R27, R27, R6, R4 ;  /* 0x000000061b1b7223 */ /* 0x000fc80000000004 */
[----:B------:R-:W-:Y:S02]  /*0540*/  FFMA R27, R22, R7, R27 ;  /* 0x00000007161b7223 */ /* 0x000fe4000000001b */
[----:B------:R-:W0:Y:S04]  /*0550*/  LDS.128 R4, [UR4+0x40] ;  /* 0x00004004ff047984 */ /* 0x000e280008000c00 */
[----:B------:R-:W5:Y:S01]  /*0560*/  LDG.E R22, desc[UR6][R32.64+0x8400] ;  /* 0x0084000620167981 */ /* 0x000f62000c1e1900 */
[----:B0-----:R-:W-:-:S04]  /*0570*/  FFMA R23, R4, R23, R27 ;  /* 0x0000001704177223 */ /* 0x001fc8000000001b */
[----:B------:R-:W-:Y:S02]  /*0580*/  FFMA R20, R20, R5, R23 ;  /* 0x0000000514147223 */ /* 0x000fe40000000017 */
[----:B------:R-:W5:Y:S02]  /*0590*/  LDG.E R23, desc[UR6][R32.64+0x8800] ;  /* 0x0088000620177981 */ /* 0x000f64000c1e1900 */
[----:B--2---:R-:W-:Y:S02]  /*05a0*/  FFMA R21, R21, R6, R20 ;  /* 0x0000000615157223 */ /* 0x004fe40000000014 */
[----:B------:R-:W2:Y:S02]  /*05b0*/  LDG.E R20, desc[UR6][R32.64+0x8c00] ;  /* 0x008c000620147981 */ /* 0x000ea4000c1e1900 */
[----:B---3--:R-:W-:Y:S02]  /*05c0*/  FFMA R27, R18, R7, R21 ;  /* 0x00000007121b7223 */ /* 0x008fe40000000015 */
[----:B------:R-:W0:Y:S04]  /*05d0*/  LDS.128 R4, [UR4+0x50] ;  /* 0x00005004ff047984 */ /* 0x000e280008000c00 */
[----:B------:R-:W3:Y:S04]  /*05e0*/  LDG.E R21, desc[UR6][R32.64+0x9000] ;  /* 0x0090000620157981 */ /* 0x000ee8000c1e1900 */
[----:B------:R-:W3:Y:S01]  /*05f0*/  LDG.E R18, desc[UR6][R32.64+0x9400] ;  /* 0x0094000620127981 */ /* 0x000ee2000c1e1900 */
[----:B0-----:R-:W-:-:S04]  /*0600*/  FFMA R13, R4, R13, R27 ;  /* 0x0000000d040d7223 */ /* 0x001fc8000000001b */
[----:B----4-:R-:W-:Y:S02]  /*0610*/  FFMA R4, R12, R5, R13 ;  /* 0x000000050c047223 */ /* 0x010fe4000000000d */
[----:B------:R-:W4:Y:S02]  /*0620*/  LDG.E R13, desc[UR6][R32.64+0x9800] ;  /* 0x00980006200d7981 */ /* 0x000f24000c1e1900 */
[----:B-----5:R-:W-:Y:S02]  /*0630*/  FFMA R11, R11, R6, R4 ;  /* 0x000000060b0b7223 */ /* 0x020fe40000000004 */
        /* <DEDUP_REMOVED lines=20> */
[----:B------:R-:W5:Y:S04]  /*0780*/  LDG.E R17, desc[UR6][R32.64+0xc000] ;  /* 0x00c0000620117981 */ /* 0x000f68000c1e1900 */
[----:B------:R-:W5:Y:S04]  /*0790*/  LDG.E R2, desc[UR6][R32.64+0xc400] ;  /* 0x00c4000620027981 */ /* 0x000f68000c1e1900 */
[----:B------:R-:W0:Y:S02]  /*07a0*/  LDS.128 R4, [UR4+0x80] ;  /* 0x00008004ff047984 */ /* 0x000e240008000c00 */
[----:B0-----:R-:W-:-:S02]  /*07b0*/  FFMA R25, R4, R25, R27 ;  /* 0x0000001904197223 */ /* 0x001fc4000000001b */
[----:B------:R-:W5:Y:S02]  /*07c0*/  LDG.E R27, desc[UR6][R32.64+0xc800] ;  /* 0x00c80006201b7981 */ /* 0x000f64000c1e1900 */
[----:B------:R-:W-:-:S04]  /*07d0*/  FFMA R22, R22, R5, R25 ;  /* 0x0000000516167223 */ /* 0x000fc80000000019 */
[----:B------:R-:W-:Y:S02]  /*07e0*/  FFMA R23, R23, R6, R22 ;  /* 0x0000000617177223 */ /* 0x000fe40000000016 */
[----:B------:R-:W5:Y:S02]  /*07f0*/  LDG.E R22, desc[UR6][R32.64+0xcc00] ;  /* 0x00cc000620167981 */ /* 0x000f64000c1e1900 */
[----:B--2---:R-:W-:Y:S02]  /*0800*/  FFMA R25, R20, R7, R23 ;  /* 0x0000000714197223 */ /* 0x004fe40000000017 */
[----:B------:R-:W3:Y:S04]  /*0810*/  LDS.128 R4, [UR4+0x90] ;  /* 0x00009004ff047984 */ /* 0x000ee80008000c00 */
[----:B------:R-:W2:Y:S04]  /*0820*/  LDG.E R23, desc[UR6][R32.64+0xd000] ;  /* 0x00d0000620177981 */ /* 0x000ea8000c1e1900 */
[----:B------:R-:W2:Y:S01]  /*0830*/  LDG.E R20, desc[UR6][R32.64+0xd400] ;  /* 0x00d4000620147981 */ /* 0x000ea2000c1e1900 */
[----:B---3--:R-:W-:-:S04]  /*0840*/  FFMA R21, R4, R21, R25 ;  /* 0x0000001504157223 */ /* 0x008fc80000000019 */
[----:B------:R-:W-:Y:S02]  /*0850*/  FFMA R18, R18, R5, R21 ;  /* 0x0000000512127223 */ /* 0x000fe40000000015 */
[----:B------:R-:W3:Y:S02]  /*0860*/  LDG.E R21, desc[UR6][R32.64+0xd800] ;  /* 0x00d8000620157981 */ /* 0x000ee4000c1e1900 */
[----:B----4-:R-:W-:Y:S02]  /*0870*/  FFMA R13, R13, R6, R18 ;  /* 0x000000060d0d7223 */ /* 0x010fe40000000012 */
[----:B------:R-:W4:Y:S02]  /*0880*/  LDG.E R18, desc[UR6][R32.64+0xdc00] ;  /* 0x00dc000620127981 */ /* 0x000f24000c1e1900 */
[----:B-----5:R-:W-:Y:S02]  /*0890*/  FFMA R25, R12, R7, R13 ;  /* 0x000000070c197223 */ /* 0x020fe4000000000d */
        /* <DEDUP_REMOVED lines=28> */
[----:B------:R-:W2:Y:S04]  /*0a60*/  LDS.128 R4, [UR4+0xd0] ;  /* 0x0000d004ff047984 */ /* 0x000ea80008000c00 */
[----:B------:R-:W5:Y:S01]  /*0a70*/  LDG.E R22, desc[UR6][R32.64+0x11400] ;  /* 0x0114000620167981 */ /* 0x000f62000c1e1900 */
[----:B--2---:R-:W-:-:S04]  /*0a80*/  FFMA R23, R4, R23, R27 ;  /* 0x0000001704177223 */ /* 0x004fc8000000001b */
[----:B------:R-:W-:Y:S02]  /*0a90*/  FFMA R20, R20, R5, R23 ;  /* 0x0000000514147223 */ /* 0x000fe40000000017 */
[----:B------:R-:W2:Y:S02]  /*0aa0*/  LDG.E R23, desc[UR6][R32.64+0x11800] ;  /* 0x0118000620177981 */ /* 0x000ea4000c1e1900 */
[----:B---3--:R-:W-:Y:S02]  /*0ab0*/  FFMA R21, R21, R6, R20 ;  /* 0x0000000615157223 */ /* 0x008fe40000000014 */
[----:B------:R-:W3:Y:S02]  /*0ac0*/  LDG.E R20, desc[UR6][R32.64+0x11c00] ;  /* 0x011c000620147981 */ /* 0x000ee4000c1e1900 */
[----:B----4-:R-:W-:Y:S02]  /*0ad0*/  FFMA R27, R18, R7, R21 ;  /* 0x00000007121b7223 */ /* 0x010fe40000000015 */
[----:B------:R-:W5:Y:S04]  /*0ae0*/  LDS.128 R4, [UR4+0xe0] ;  /* 0x0000e004ff047984 */ /* 0x000f680008000c00 */
[----:B------:R-:W4:Y:S04]  /*0af0*/  LDG.E R21, desc[UR6][R32.64+0x12000] ;  /* 0x0120000620157981 */ /* 0x000f28000c1e1900 */
        /* <DEDUP_REMOVED lines=31> */
[----:B--2---:R-:W-:Y:S02]  /*0cf0*/  FFMA R23, R23, R6, R22 ;  /* 0x0000000617177223 */ /* 0x004fe40000000016 */
[----:B------:R-:W2:Y:S02]  /*0d00*/  LDG.E R22, desc[UR6][R32.64+0x15c00] ;  /* 0x015c000620167981 */ /* 0x000ea4000c1e1900 */
[----:B---3--:R-:W-:Y:S02]  /*0d10*/  FFMA R25, R20, R7, R23 ;  /* 0x0000000714197223 */ /* 0x008fe40000000017 */
[----:B------:R-:W4:Y:S04]  /*0d20*/  LDS.128 R4, [UR4+0x120] ;  /* 0x00012004ff047984 */ /* 0x000f280008000c00 */
[----:B------:R-:W3:Y:S04]  /*0d30*/  LDG.E R23, desc[UR6][R32.64+0x16000] ;  /* 0x0160000620177981 */ /* 0x000ee8000c1e1900 */
[----:B------:R-:W3:Y:S01]  /*0d40*/  LDG.E R20, desc[UR6][R32.64+0x16400] ;  /* 0x0164000620147981 */ /* 0x000ee2000c1e1900 */
[----:B----4-:R-:W-:-:S04]  /*0d50*/  FFMA R21, R4, R21, R25 ;  /* 0x0000001504157223 */ /* 0x010fc80000000019 */
[----:B------:R-:W-:Y:S02]  /*0d60*/  FFMA R18, R18, R5, R21 ;  /* 0x0000000512127223 */ /* 0x000fe40000000015 */
        /* <DEDUP_REMOVED lines=31> */
[----:B--2---:R-:W-:Y:S02]  /*0f60*/  FFMA R27, R22, R7, R27 ;  /* 0x00000007161b7223 */ /* 0x004fe4000000001b */
[----:B------:R-:W3:Y:S04]  /*0f70*/  LDS.128 R4, [UR4+0x160] ;  /* 0x00016004ff047984 */ /* 0x000ee80008000c00 */
        /* <DEDUP_REMOVED lines=39> */
[----:B--2---:R-:W-:-:S04]  /*11f0*/  FFMA R22, R22, R5, R25 ;  /* 0x0000000516167223 */ /* 0x004fc80000000019 */
[----:B---3--:R-:W-:Y:S02]  /*1200*/  FFMA R23, R23, R6, R22 ;  /* 0x0000000617177223 */ /* 0x008fe40000000016 */
[----:B------:R-:W2:Y:S02]  /*1210*/  LDG.E R22, desc[UR6][R32.64+0x1ec00] ;  /* 0x01ec000620167981 */ /* 0x000ea4000c1e1900 */
[----:B----4-:R-:W-:Y:S02]  /*1220*/  FFMA R25, R20, R7, R23 ;  /* 0x0000000714197223 */ /* 0x010fe40000000017 */
[----:B------:R-:W5:Y:S04]  /*1230*/  LDS.128 R4, [UR4+0x1b0] ;  /* 0x0001b004ff047984 */ /* 0x000f680008000c00 */
[----:B------:R-:W3:Y:S04]  /*1240*/  LDG.E R23, desc[UR6][R32.64+0x1f000] ;  /* 0x01f0000620177981 */ /* 0x000ee8000c1e1900 */
        /* <DEDUP_REMOVED lines=38> */
[----:B----4-:R-:W-:Y:S02]  /*14b0*/  FFMA R20, R20, R5, R23 ;  /* 0x0000000514147223 */ /* 0x010fe40000000017 */
[----:B------:R-:W3:Y:S02]  /*14c0*/  LDG.E R23, desc[UR6][R32.64+0x23800] ;  /* 0x0238000620177981 */ /* 0x000ee4000c1e1900 */
[----:B-----5:R-:W-:Y:S02]  /*14d0*/  FFMA R21, R21, R6, R20 ;  /* 0x0000000615157223 */ /* 0x020fe40000000014 */
[----:B------:R-:W4:Y:S02]  /*14e0*/  LDG.E R20, desc[UR6][R32.64+0x23c00] ;  /* 0x023c000620147981 */ /* 0x000f24000c1e1900 */
        /* <DEDUP_REMOVED lines=1680> */
[----:B------:R-:W5:Y:S04]  /*7df0*/  LDG.E R19, desc[UR6][R32.64+0xde800] ;  /* 0x0de8000620137981 */ /* 0x000f68000c1e1900 */
[----:B------:R-:W5:Y:S01]  /*7e00*/  LDG.E R16, desc[UR6][R32.64+0xdec00] ;  /* 0x0dec000620107981 */ /* 0x000f62000c1e1900 */
[----:B------:R-:W-:-:S04]  /*7e10*/  FFMA R15, R15, R6, R4 ;  /* 0x000000060f0f7223 */ /* 0x000fc80000000004 */
        /* <DEDUP_REMOVED lines=42> */
[----:B------:R-:W-:-:S04]  /*80c0*/  FFMA R14, R14, R5, R27 ;  /* 0x000000050e0e7223 */ /* 0x000fc8000000001b */
        /* <DEDUP_REMOVED lines=8> */
[----:B--2---:R-:W-:Y:S02]  /*8150*/  FFMA R22, R22, R5, R25 ;  /* 0x0000000516167223 */ /* 0x004fe40000000019 */
[----:B------:R-:W2:Y:S02]  /*8160*/  LDG.E R25, desc[UR6][R32.64+0xe5000] ;  /* 0x0e50000620197981 */ /* 0x000ea4000c1e1900 */
[----:B---3--:R-:W-:Y:S02]  /*8170*/  FFMA R23, R23, R6, R22 ;  /* 0x0000000617177223 */ /* 0x008fe40000000016 */
[----:B------:R-:W3:Y:S02]  /*8180*/  LDG.E R22, desc[UR6][R32.64+0xe5c00] ;  /* 0x0e5c000620167981 */ /* 0x000ee4000c1e1900 */
[----:B----4-:R-:W-:-:S02]  /*8190*/  FFMA R23, R20, R7, R23 ;  /* 0x0000000714177223 */ /* 0x010fc40000000017 */
[----:B------:R-:W5:Y:S04]  /*81a0*/  LDS.128 R4, [UR4+0xe10] ;  /* 0x000e1004ff047984 */ /* 0x000f680008000c00 */
[----:B------:R-:W4:Y:S01]  /*81b0*/  LDG.E R20, desc[UR6][R32.64+0xe6400] ;  /* 0x0e64000620147981 */ /* 0x000f22000c1e1900 */
[----:B-----5:R-:W-:-:S03]  /*81c0*/  FFMA R21, R4, R21, R23 ;  /* 0x0000001504157223 */ /* 0x020fc60000000017 */
[----:B------:R-:W5:Y:S01]  /*81d0*/  LDG.E R23, desc[UR6][R32.64+0xe6800] ;  /* 0x0e68000620177981 */ /* 0x000f62000c1e1900 */
[----:B------:R-:W-:-:S04]  /*81e0*/  FFMA R18, R18, R5, R21 ;  /* 0x0000000512127223 */ /* 0x000fc80000000015 */
[----:B------:R-:W-:Y:S02]  /*81f0*/  FFMA R13, R13, R6, R18 ;  /* 0x000000060d0d7223 */ /* 0x000fe40000000012 */
[----:B------:R-:W5:Y:S02]  /*8200*/  LDG.E R18, desc[UR6][R32.64+0xe7400] ;  /* 0x0e74000620127981 */ /* 0x000f64000c1e1900 */
[----:B------:R-:W-:Y:S02]  /*8210*/  FFMA R21, R12, R7, R13 ;  /* 0x000000070c157223 */ /* 0x000fe4000000000d */
[----:B------:R-:W0:Y:S04]  /*8220*/  LDS.128 R4, [UR4+0xe20] ;  /* 0x000e2004ff047984 */ /* 0x000e280008000c00 */
[----:B------:R-:W4:Y:S04]  /*8230*/  LDG.E R13, desc[UR6][R32.64+0xe6000] ;  /* 0x0e600006200d7981 */ /* 0x000f28000c1e1900 */
[----:B------:R-:W5:Y:S01]  /*8240*/  LDG.E R12, desc[UR6][R32.64+0xe6c00] ;  /* 0x0e6c0006200c7981 */ /* 0x000f62000c1e1900 */
[----:B0-----:R-:W-:-:S03]  /*8250*/  FFMA R11, R4, R11, R21 ;  /* 0x0000000b040b7223 */ /* 0x001fc60000000015 */
[----:B------:R-:W5:Y:S01]  /*8260*/  LDG.E R21, desc[UR6][R32.64+0xe7000] ;  /* 0x0e70000620157981 */ /* 0x000f62000c1e1900 */
[----:B------:R-:W-:-:S04]  /*8270*/  FFMA R8, R8, R5, R11 ;  /* 0x0000000508087223 */ /* 0x000fc8000000000b */
[----:B------:R-:W-:-:S04]  /*8280*/  FFMA R9, R9, R6, R8 ;  /* 0x0000000609097223 */ /* 0x000fc80000000008 */
[----:B------:R-:W-:Y:S02]  /*8290*/  FFMA R7, R10, R7, R9 ;  /* 0x000000070a077223 */ /* 0x000fe40000000009 */
[----:B------:R-:W0:Y:S02]  /*82a0*/  LDS.128 R8, [UR4+0xe30] ;  /* 0x000e3004ff087984 */ /* 0x000e240008000c00 */
[----:B0-----:R-:W-:Y:S02]  /*82b0*/  FFMA R7, R8, R19, R7 ;  /* 0x0000001308077223 */ /* 0x001fe40000000007 */
[----:B------:R-:W5:Y:S02]  /*82c0*/  LDG.E R19, desc[UR6][R32.64+0xe7800] ;  /* 0x0e78000620137981 */ /* 0x000f64000c1e1900 */
[----:B------:R-:W-:Y:S02]  /*82d0*/  FFMA R16, R16, R9, R7 ;  /* 0x0000000910107223 */ /* 0x000fe40000000007 */
[----:B------:R-:W0:Y:S02]  /*82e0*/  LDS.128 R4, [UR4+0xe40] ;  /* 0x000e4004ff047984 */ /* 0x000e240008000c00 */
[----:B------:R-:W-:-:S02]  /*82f0*/  FFMA R15, R15, R10, R16 ;  /* 0x0000000a0f0f7223 */ /* 0x000fc40000000010 */
[----:B------:R-:W5:Y:S02]  /*8300*/  LDG.E R16, desc[UR6][R32.64+0xe7c00] ;  /* 0x0e7c000620107981 */ /* 0x000f64000c1e1900 */
[----:B------:R-:W-:Y:S02]  /*8310*/  FFMA R11, R14, R11, R15 ;  /* 0x0000000b0e0b7223 */ /* 0x000fe4000000000f */
[----:B------:R-:W5:Y:S04]  /*8320*/  LDG.E R15, desc[UR6][R32.64+0xe8000] ;  /* 0x0e800006200f7981 */ /* 0x000f68000c1e1900 */
[----:B------:R-:W5:Y:S01]  /*8330*/  LDG.E R14, desc[UR6][R32.64+0xe8400] ;  /* 0x0e840006200e7981 */ /* 0x000f62000c1e1900 */
[----:B0-----:R-:W-:-:S03]  /*8340*/  FFMA R11, R4, R17, R11 ;  /* 0x00000011040b7223 */ /* 0x001fc6000000000b */
[----:B------:R-:W5:Y:S01]  /*8350*/  LDG.E R17, desc[UR6][R32.64+0xe8800] ;  /* 0x0e88000620117981 */ /* 0x000f62000c1e1900 */
[----:B------:R-:W-:-:S03]  /*8360*/  FFMA R4, R2, R5, R11 ;  /* 0x0000000502047223 */ /* 0x000fc6000000000b */
[----:B------:R-:W5:Y:S01]  /*8370*/  LDG.E R2, desc[UR6][R32.64+0xe8c00] ;  /* 0x0e8c000620027981 */ /* 0x000f62000c1e1900 */
[----:B------:R-:W-:-:S03]  /*8380*/  FFMA R31, R31, R6, R4 ;  /* 0x000000061f1f7223 */ /* 0x000fc60000000004 */
[----:B------:R-:W-:Y:S01]  /*8390*/  LDS.128 R8, [UR4+0xe60] ;  /* 0x000e6004ff087984 */ /* 0x000fe20008000c00 */
[----:B------:R-:W-:-:S03]  /*83a0*/  FFMA R31, R26, R7, R31 ;  /* 0x000000071a1f7223 */ /* 0x000fc6000000001f */
[----:B------:R-:W2:Y:S04]  /*83b0*/  LDS.128 R4, [UR4+0xe50] ;  /* 0x000e5004ff047984 */ /* 0x000ea80008000c00 */
[----:B------:R-:W5:Y:S01]  /*83c0*/  LDG.E R26, desc[UR6][R32.64+0xe9400] ;  /* 0x0e940006201a7981 */ /* 0x000f62000c1e1900 */
[----:B--2---:R-:W-:-:S03]  /*83d0*/  FFMA R25, R4, R25, R31 ;  /* 0x0000001904197223 */ /* 0x004fc6000000001f */
[----:B------:R-:W2:Y:S01]  /*83e0*/  LDG.E R31, desc[UR6][R32.64+0xed800] ;  /* 0x0ed80006201f7981 */ /* 0x000ea2000c1e1900 */
[----:B------:R-:W-:-:S03]  /*83f0*/  FFMA R24, R24, R5, R25 ;  /* 0x0000000518187223 */ /* 0x000fc60000000019 */
[----:B------:R-:W2:Y:S01]  /*8400*/  LDG.E R25, desc[UR6][R32.64+0xe9800] ;  /* 0x0e98000620197981 */ /* 0x000ea2000c1e1900 */
[----:B------:R-:W-:-:S03]  /*8410*/  FFMA R27, R27, R6, R24 ;  /* 0x000000061b1b7223 */ /* 0x000fc60000000018 */
[----:B------:R-:W2:Y:S01]  /*8420*/  LDG.E R24, desc[UR6][R32.64+0xe9c00] ;  /* 0x0e9c000620187981 */ /* 0x000ea2000c1e1900 */
[----:B---3--:R-:W-:-:S03]  /*8430*/  FFMA R7, R22, R7, R27 ;  /* 0x0000000716077223 */ /* 0x008fc6000000001b */
[----:B------:R-:W3:Y:S04]  /*8440*/  LDG.E R27, desc[UR6][R32.64+0xea000] ;  /* 0x0ea00006201b7981 */ /* 0x000ee8000c1e1900 */
[----:B------:R-:W3:Y:S01]  /*8450*/  LDG.E R22, desc[UR6][R32.64+0xea400] ;  /* 0x0ea4000620167981 */ /* 0x000ee2000c1e1900 */
[----:B----4-:R-:W-:-:S03]  /*8460*/  FFMA R7, R8, R13, R7 ;  /* 0x0000000d08077223 */ /* 0x010fc60000000007 */
[----:B------:R-:W4:Y:S01]  /*8470*/  LDG.E R13, desc[UR6][R32.64+0xea800] ;  /* 0x0ea80006200d7981 */ /* 0x000f22000c1e1900 */
[----:B------:R-:W-:-:S03]  /*8480*/  FFMA R20, R20, R9, R7 ;  /* 0x0000000914147223 */ /* 0x000fc60000000007 */
[----:B------:R-:W0:Y:S01]  /*8490*/  LDS.128 R4, [UR4+0xe70] ;  /* 0x000e7004ff047984 */ /* 0x000e220008000c00 */
[----:B-----5:R-:W-:-:S03]  /*84a0*/  FFMA R23, R23, R10, R20 ;  /* 0x0000000a17177223 */ /* 0x020fc60000000014 */
[----:B------:R-:W5:Y:S01]  /*84b0*/  LDG.E R20, desc[UR6][R32.64+0xeb400] ;  /* 0x0eb4000620147981 */ /* 0x000f62000c1e1900 */
[----:B------:R-:W-:-:S03]  /*84c0*/  FFMA R11, R12, R11, R23 ;  /* 0x0000000b0c0b7223 */ /* 0x000fc60000000017 */
[----:B------:R-:W5:Y:S04]  /*84d0*/  LDG.E R12, desc[UR6][R32.64+0xeac00] ;  /* 0x0eac0006200c7981 */ /* 0x000f68000c1e1900 */
[----:B------:R-:W5:Y:S01]  /*84e0*/  LDG.E R23, desc[UR6][R32.64+0xeb000] ;  /* 0x0eb0000620177981 */ /* 0x000f62000c1e1900 */
[----:B0-----:R-:W-:-:S03]  /*84f0*/  FFMA R11, R4, R21, R11 ;  /* 0x00000015040b7223 */ /* 0x001fc6000000000b */
[----:B------:R-:W5:Y:S01]  /*8500*/  LDG.E R21, desc[UR6][R32.64+0xeb800] ;  /* 0x0eb8000620157981 */ /* 0x000f62000c1e1900 */
[----:B------:R-:W-:-:S03]  /*8510*/  FFMA R18, R18, R5, R11 ;  /* 0x0000000512127223 */ /* 0x000fc6000000000b */
[----:B------:R-:W0:Y:S01]  /*8520*/  LDS.128 R8, [UR4+0xe80] ;  /* 0x000e8004ff087984 */ /* 0x000e220008000c00 */
[----:B------:R-:W-:-:S03]  /*8530*/  FFMA R19, R19, R6, R18 ;  /* 0x0000000613137223 */ /* 0x000fc60000000012 */
        /* <DEDUP_REMOVED lines=16> */
[----:B------:R-:W3:Y:S01]  /*8640*/  LDS.128 R8, [UR4+0xea0] ;  /* 0x000ea004ff087984 */ /* 0x000ee20008000c00 */
[----:B--2---:R-:W-:-:S03]  /*8650*/  FFMA R25, R25, R6, R26 ;  /* 0x0000000619197223 */ /* 0x004fc6000000001a */
[----:B------:R-:W2:Y:S01]  /*8660*/  LDG.E R26, desc[UR6][R32.64+0xedc00] ;  /* 0x0edc0006201a7981 */ /* 0x000ea2000c1e1900 */
[----:B------:R-:W-:-:S03]  /*8670*/  FFMA R7, R24, R7, R25 ;  /* 0x0000000718077223 */ /* 0x000fc60000000019 */
[----:B------:R-:W2:Y:S04]  /*8680*/  LDG.E R25, desc[UR6][R32.64+0xee000] ;  /* 0x0ee0000620197981 */ /* 0x000ea8000c1e1900 */
[----:B------:R-:W2:Y:S01]  /*8690*/  LDG.E R24, desc[UR6][R32.64+0xee400] ;  /* 0x0ee4000620187981 */ /* 0x000ea2000c1e1900 */
[----:B---3--:R-:W-:-:S03]  /*86a0*/  FFMA R7, R8, R27, R7 ;  /* 0x0000001b08077223 */ /* 0x008fc60000000007 */
[----:B------:R-:W3:Y:S01]  /*86b0*/  LDG.E R27, desc[UR6][R32.64+0xf2000] ;  /* 0x0f200006201b7981 */ /* 0x000ee2000c1e1900 */
[----:B------:R-:W-:-:S03]  /*86c0*/  FFMA R22, R22, R9, R7 ;  /* 0x0000000916167223 */ /* 0x000fc60000000007 */
[----:B------:R-:W0:Y:S01]  /*86d0*/  LDS.128 R4, [UR4+0xeb0] ;  /* 0x000eb004ff047984 */ /* 0x000e220008000c00 */
[----:B----4-:R-:W-:-:S03]  /*86e0*/  FFMA R13, R13, R10, R22 ;  /* 0x0000000a0d0d7223 */ /* 0x010fc60000000016 */
[----:B------:R-:W4:Y:S01]  /*86f0*/  LDG.E R22, desc[UR6][R32.64+0xef400] ;  /* 0x0ef4000620167981 */ /* 0x000f22000c1e1900 */
[----:B-----5:R-:W-:-:S03]  /*8700*/  FFMA R11, R12, R11, R13 ;  /* 0x0000000b0c0b7223 */ /* 0x020fc6000000000d */
[----:B------:R-:W5:Y:S04]  /*8710*/  LDG.E R12, desc[UR6][R32.64+0xeec00] ;  /* 0x0eec0006200c7981 */ /* 0x000f68000c1e1900 */
[----:B------:R-:W3:Y:S01]  /*8720*/  LDG.E R13, desc[UR6][R32.64+0xef000] ;  /* 0x0ef00006200d7981 */ /* 0x000ee2000c1e1900 */
[----:B0-----:R-:W-:-:S03]  /*8730*/  FFMA R11, R4, R23, R11 ;  /* 0x00000017040b7223 */ /* 0x001fc6000000000b */
[----:B------:R-:W4:Y:S01]  /*8740*/  LDG.E R23, desc[UR6][R32.64+0xef800] ;  /* 0x0ef8000620177981 */ /* 0x000f22000c1e1900 */
[----:B------:R-:W-:-:S03]  /*8750*/  FFMA R20, R20, R5, R11 ;  /* 0x0000000514147223 */ /* 0x000fc6000000000b */
[----:B------:R-:W0:Y:S01]  /*8760*/  LDS.128 R8, [UR4+0xec0] ;  /* 0x000ec004ff087984 */ /* 0x000e220008000c00 */
[----:B------:R-:W-:-:S03]  /*8770*/  FFMA R21, R21, R6, R20 ;  /* 0x0000000615157223 */ /* 0x000fc60000000014 */
[----:B------:R-:W4:Y:S01]  /*8780*/  LDG.E R20, desc[UR6][R32.64+0xefc00] ;  /* 0x0efc000620147981 */ /* 0x000f22000c1e1900 */
[----:B------:R-:W-:-:S03]  /*8790*/  FFMA R7, R18, R7, R21 ;  /* 0x0000000712077223 */ /* 0x000fc60000000015 */
[----:B------:R-:W4:Y:S04]  /*87a0*/  LDG.E R21, desc[UR6][R32.64+0xf0000] ;  /* 0x0f00000620157981 */ /* 0x000f28000c1e1900 */
[----:B------:R-:W4:Y:S01]  /*87b0*/  LDG.E R18, desc[UR6][R32.64+0xf0400] ;  /* 0x0f04000620127981 */ /* 0x000f22000c1e1900 */
        /* <DEDUP_REMOVED lines=12> */
[----:B------:R-:W4:Y:S01]  /*8880*/  LDG.E R2, desc[UR6][R32.64+0xf1c00] ;  /* 0x0f1c000620027981 */ /* 0x000f22000c1e1900 */
[----:B------:R-:W-:-:S03]  /*8890*/  FFMA R31, R31, R6, R4 ;  /* 0x000000061f1f7223 */ /* 0x000fc60000000004 */
[----:B------:R-:W-:Y:S01]  /*88a0*/  LDS.128 R8, [UR4+0xef0] ;  /* 0x000ef004ff087984 */ /* 0x000fe20008000c00 */
[----:B--2---:R-:W-:-:S03]  /*88b0*/  FFMA R31, R26, R7, R31 ;  /* 0x000000071a1f7223 */ /* 0x004fc6000000001f */
[----:B------:R-:W0:Y:S04]  /*88c0*/  LDS.128 R4, [UR4+0xee0] ;  /* 0x000ee004ff047984 */ /* 0x000e280008000c00 */
[----:B------:R-:W2:Y:S01]  /*88d0*/  LDG.E R26, desc[UR6][R32.64+0xf2400] ;  /* 0x0f240006201a7981 */ /* 0x000ea2000c1e1900 */
[----:B0-----:R-:W-:-:S03]  /*88e0*/  FFMA R25, R4, R25, R31 ;  /* 0x0000001904197223 */ /* 0x001fc6000000001f */
[----:B------:R-:W2:Y:S01]  /*88f0*/  LDG.E R31, desc[UR6][R32.64+0xf6800] ;  /* 0x0f680006201f7981 */ /* 0x000ea2000c1e1900 */
[----:B------:R-:W-:-:S03]  /*8900*/  FFMA R24, R24, R5, R25 ;  /* 0x0000000518187223 */ /* 0x000fc60000000019 */
[----:B------:R-:W2:Y:S01]  /*8910*/  LDG.E R25, desc[UR6][R32.64+0xf3000] ;  /* 0x0f30000620197981 */ /* 0x000ea2000c1e1900 */
[----:B------:R-:W-:-:S03]  /*8920*/  FFMA R5, R29, R6, R24 ;  /* 0x000000061d057223 */ /* 0x000fc60000000018 */
[----:B------:R-:W2:Y:S04]  /*8930*/  LDG.E R29, desc[UR6][R32.64+0xf2800] ;  /* 0x0f280006201d7981 */ /* 0x000ea8000c1e1900 */
[----:B------:R-:W2:Y:S01]  /*8940*/  LDG.E R24, desc[UR6][R32.64+0xf3400] ;  /* 0x0f34000620187981 */ /* 0x000ea2000c1e1900 */
[----:B-----5:R-:W-:-:S03]  /*8950*/  FFMA R5, R12, R7, R5 ;  /* 0x000000070c057223 */ /* 0x020fc60000000005 */
[----:B------:R-:W5:Y:S01]  /*8960*/  LDG.E R12, desc[UR6][R32.64+0xf2c00] ;  /* 0x0f2c0006200c7981 */ /* 0x000f62000c1e1900 */
[----:B---3--:R-:W-:-:S03]  /*8970*/  FFMA R5, R8, R13, R5 ;  /* 0x0000000d08057223 */ /* 0x008fc60000000005 */
[----:B------:R-:W3:Y:S01]  /*8980*/  LDG.E R13, desc[UR6][R32.64+0xf3800] ;  /* 0x0f380006200d7981 */ /* 0x000ee2000c1e1900 */
[----:B----4-:R-:W-:-:S03]  /*8990*/  FFMA R22, R22, R9, R5 ;  /* 0x0000000916167223 */ /* 0x010fc60000000005 */
        /* <DEDUP_REMOVED lines=26> */
[----:B--2---:R-:W-:-:S03]  /*8b40*/  FFMA R26, R26, R5, R11 ;  /* 0x000000051a1a7223 */ /* 0x004fc6000000000b */
[----:B------:R-:W0:Y:S01]  /*8b50*/  LDS.128 R8, [UR4+0xf30] ;  /* 0x000f3004ff087984 */ /* 0x000e220008000c00 */
[----:B------:R-:W-:-:S03]  /*8b60*/  FFMA R29, R29, R6, R26 ;  /* 0x000000061d1d7223 */ /* 0x000fc6000000001a */
[----:B------:R-:W2:Y:S01]  /*8b70*/  LDG.E R26, desc[UR6][R32.64+0xf6c00] ;  /* 0x0f6c0006201a7981 */ /* 0x000ea2000c1e1900 */
[----:B-----5:R-:W-:-:S03]  /*8b80*/  FFMA R7, R12, R7, R29 ;  /* 0x000000070c077223 */ /* 0x020fc6000000001d */
[----:B------:R-:W5:Y:S01]  /*8b90*/  LDG.E R29, desc[UR6][R32.64+0xf7000] ;  /* 0x0f700006201d7981 */ /* 0x000f62000c1e1900 */
[----:B0-----:R-:W-:-:S03]  /*8ba0*/  FFMA R7, R8, R25, R7 ;  /* 0x0000001908077223 */ /* 0x001fc60000000007 */
[----:B------:R-:W5:Y:S01]  /*8bb0*/  LDG.E R12, desc[UR6][R32.64+0xf7400] ;  /* 0x0f740006200c7981 */ /* 0x000f62000c1e1900 */
[----:B------:R-:W-:-:S03]  /*8bc0*/  FFMA R24, R24, R9, R7 ;  /* 0x0000000918187223 */ /* 0x000fc60000000007 */
[----:B------:R-:W0:Y:S01]  /*8bd0*/  LDS.128 R4, [UR4+0xf40] ;  /* 0x000f4004ff047984 */ /* 0x000e220008000c00 */
[----:B---3--:R-:W-:-:S03]  /*8be0*/  FFMA R9, R13, R10, R24 ;  /* 0x0000000a0d097223 */ /* 0x008fc60000000018 */
[----:B------:R-:W3:Y:S04]  /*8bf0*/  LDG.E R13, desc[UR6][R32.64+0xf7800] ;  /* 0x0f780006200d7981 */ /* 0x000ee8000c1e1900 */
[----:B------:R-:W3:Y:S04]  /*8c00*/  LDG.E R24, desc[UR6][R32.64+0xf7c00] ;  /* 0x0f7c000620187981 */ /* 0x000ee8000c1e1900 */
[----:B------:R-:W3:Y:S01]  /*8c10*/  LDG.E R25, desc[UR6][R32.64+0xf8800] ;  /* 0x0f88000620197981 */ /* 0x000ee2000c1e1900 */
[----:B----4-:R-:W-:-:S03]  /*8c20*/  FFMA R9, R20, R11, R9 ;  /* 0x0000000b14097223 */ /* 0x010fc60000000009 */
        /* <DEDUP_REMOVED lines=26> */
[----:B------:R-:W5:Y:S04]  /*8dd0*/  LDS.128 R4, [UR4+0xf70] ;  /* 0x000f7004ff047984 */ /* 0x000f680008000c00 */
[----:B------:R-:W2:Y:S01]  /*8de0*/  LDG.E R26, desc[UR6][R32.64+0xfc400] ;  /* 0x0fc40006201a7981 */ /* 0x000ea2000c1e1900 */
[----:B-----5:R-:W-:-:S04]  /*8df0*/  FFMA R29, R4, R29, R31 ;  /* 0x0000001d041d7223 */ /* 0x020fc8000000001f */
[----:B------:R-:W-:Y:S02]  /*8e00*/  FFMA R12, R12, R5, R29 ;  /* 0x000000050c0c7223 */ /* 0x000fe4000000001d */
[----:B------:R-:W5:Y:S02]  /*8e10*/  LDG.E R29, desc[UR6][R32.64+0xfc800] ;  /* 0x0fc80006201d7981 */ /* 0x000f64000c1e1900 */
[----:B---3--:R-:W-:Y:S02]  /*8e20*/  FFMA R5, R13, R6, R12 ;  /* 0x000000060d057223 */ /* 0x008fe4000000000c */
[----:B------:R-:W3:Y:S04]  /*8e30*/  LDG.E R12, desc[UR6][R32.64+0xfb400] ;  /* 0x0fb40006200c7981 */ /* 0x000ee8000c1e1900 */
[----:B------:R-:W2:Y:S01]  /*8e40*/  LDG.E R13, desc[UR6][R32.64+0xfb800] ;  /* 0x0fb80006200d7981 */ /* 0x000ea2000c1e1900 */
[----:B------:R-:W-:-:S03]  /*8e50*/  FFMA R5, R24, R7, R5 ;  /* 0x0000000718057223 */ /* 0x000fc60000000005 */
[----:B------:R-:W5:Y:S01]  /*8e60*/  LDG.E R24, desc[UR6][R32.64+0xff400] ;  /* 0x0ff4000620187981 */ /* 0x000f62000c1e1900 */
[----:B------:R-:W-:-:S03]  /*8e70*/  FFMA R27, R8, R27, R5 ;  /* 0x0000001b081b7223 */ /* 0x000fc60000000005 */
[----:B------:R-:W0:Y:S01]  /*8e80*/  LDS.128 R4, [UR4+0xf90] ;  /* 0x000f9004ff047984 */ /* 0x000e220008000c00 */
[----:B----4-:R-:W-:-:S03]  /*8e90*/  FFMA R22, R22, R9, R27 ;  /* 0x0000000916167223 */ /* 0x010fc6000000001b */
[----:B------:R-:W4:Y:S01]  /*8ea0*/  LDG.E R27, desc[UR6][R32.64+0xff800] ;  /* 0x0ff80006201b7981 */ /* 0x000f22000c1e1900 */
[----:B------:R-:W-:-:S03]  /*8eb0*/  FFMA R25, R25, R10, R22 ;  /* 0x0000000a19197223 */ /* 0x000fc60000000016 */
[----:B------:R-:W4:Y:S01]  /*8ec0*/  LDG.E R22, desc[UR6][R32.64+0xfcc00] ;  /* 0x0fcc000620167981 */ /* 0x000f22000c1e1900 */
[----:B------:R-:W-:-:S03]  /*8ed0*/  FFMA R25, R20, R11, R25 ;  /* 0x0000000b14197223 */ /* 0x000fc60000000019 */
[----:B------:R-:W1:Y:S01]  /*8ee0*/  LDS.128 R8, [UR4+0xfa0] ;  /* 0x000fa004ff087984 */ /* 0x000e620008000c00 */
[----:B0-----:R-:W-:-:S03]  /*8ef0*/  FFMA R23, R4, R23, R25 ;  /* 0x0000001704177223 */ /* 0x001fc60000000019 */
[----:B------:R-:W4:Y:S01]  /*8f00*/  LDG.E R25, desc[UR6][R32.64+0xfd000] ;  /* 0x0fd0000620197981 */ /* 0x000f22000c1e1900 */
[----:B------:R-:W-:-:S03]  /*8f10*/  FFMA R18, R18, R5, R23 ;  /* 0x0000000512127223 */ /* 0x000fc60000000017 */
[----:B------:R-:W4:Y:S01]  /*8f20*/  LDG.E R23, desc[UR6][R32.64+0xfe800] ;  /* 0x0fe8000620177981 */ /* 0x000f22000c1e1900 */
[----:B------:R-:W-:-:S03]  /*8f30*/  FFMA R21, R21, R6, R18 ;  /* 0x0000000615157223 */ /* 0x000fc60000000012 */
[----:B------:R-:W4:Y:S04]  /*8f40*/  LDG.E R18, desc[UR6][R32.64+0xfe400] ;  /* 0x0fe4000620127981 */ /* 0x000f28000c1e1900 */
[----:B------:R-:W4:Y:S01]  /*8f50*/  LDG.E R20, desc[UR6][R32.64+0xfec00] ;  /* 0x0fec000620147981 */ /* 0x000f22000c1e1900 */
[----:B------:R-:W-:-:S03]  /*8f60*/  FFMA R21, R2, R7, R21 ;  /* 0x0000000702157223 */ /* 0x000fc60000000015 */
[----:B------:R-:W4:Y:S01]  /*8f70*/  LDG.E R2, desc[UR6][R32.64+0xfd400] ;  /* 0x0fd4000620027981 */ /* 0x000f22000c1e1900 */
[----:B-1----:R-:W-:-:S03]  /*8f80*/  FFMA R17, R8, R17, R21 ;  /* 0x0000001108117223 */ /* 0x002fc60000000015 */
[----:B------:R-:W4:Y:S01]  /*8f90*/  LDG.E R21, desc[UR6][R32.64+0xff000] ;  /* 0x0ff0000620157981 */ /* 0x000f22000c1e1900 */
[----:B------:R-:W-:-:S03]  /*8fa0*/  FFMA R8, R16, R9, R17 ;  /* 0x0000000910087223 */ /* 0x000fc60000000011 */
[----:B------:R-:W4:Y:S04]  /*8fb0*/  LDG.E R17, desc[UR6][R32.64+0xfd800] ;  /* 0x0fd8000620117981 */ /* 0x000f28000c1e1900 */
[----:B------:R-:W4:Y:S01]  /*8fc0*/  LDG.E R16, desc[UR6][R32.64+0xfdc00] ;  /* 0x0fdc000620107981 */ /* 0x000f22000c1e1900 */
[----:B------:R-:W-:-:S03]  /*8fd0*/  FFMA R9, R19, R10, R8 ;  /* 0x0000000a13097223 */ /* 0x000fc60000000008 */
[----:B------:R-:W4:Y:S04]  /*8fe0*/  LDG.E R19, desc[UR6][R32.64+0xfe000] ;  /* 0x0fe0000620137981 */ /* 0x000f28000c1e1900 */
[----:B------:R-:W0:Y:S01]  /*8ff0*/  LDS.128 R4, [UR4+0xfb0] ;  /* 0x000fb004ff047984 */ /* 0x000e220008000c00 */
[----:B------:R-:W-:-:S04]  /*9000*/  FFMA R9, R14, R11, R9 ;  /* 0x0000000b0e097223 */ /* 0x000fc80000000009 */
[----:B0-----:R-:W-:-:S04]  /*9010*/  FFMA R9, R4, R15, R9 ;  /* 0x0000000f04097223 */ /* 0x001fc80000000009 */
[----:B---3--:R-:W-:-:S04]  /*9020*/  FFMA R12, R12, R5, R9 ;  /* 0x000000050c0c7223 */ /* 0x008fc80000000009 */
[----:B--2---:R-:W-:Y:S02]  /*9030*/  FFMA R5, R13, R6, R12 ;  /* 0x000000060d057223 */ /* 0x004fe4000000000c */
[----:B------:R-:W0:Y:S02]  /*9040*/  LDS.128 R12, [UR4+0xfc0] ;  /* 0x000fc004ff0c7984 */ /* 0x000e240008000c00 */
[----:B------:R-:W-:-:S04]  /*9050*/  FFMA R5, R30, R7, R5 ;  /* 0x000000071e057223 */ /* 0x000fc80000000005 */
[----:B0-----:R-:W-:Y:S02]  /*9060*/  FFMA R9, R12, R28, R5 ;  /* 0x0000001c0c097223 */ /* 0x001fe40000000005 */
[----:B------:R-:W0:Y:S02]  /*9070*/  LDS.128 R4, [UR4+0xfd0] ;  /* 0x000fd004ff047984 */ /* 0x000e240008000c00 */
[----:B------:R-:W-:Y:S02]  /*9080*/  FFMA R26, R26, R13, R9 ;  /* 0x0000000d1a1a7223 */ /* 0x000fe40000000009 */
[----:B------:R-:W1:Y:S02]  /*9090*/  LDS.128 R8, [UR4+0xfe0] ;  /* 0x000fe004ff087984 */ /* 0x000e640008000c00 */
[----:B-----5:R-:W-:-:S04]  /*90a0*/  FFMA R29, R29, R14, R26 ;  /* 0x0000000e1d1d7223 */ /* 0x020fc8000000001a */
[----:B----4-:R-:W-:-:S04]  /*90b0*/  FFMA R15, R22, R15, R29 ;  /* 0x0000000f160f7223 */ /* 0x010fc8000000001d */
[----:B0-----:R-:W-:Y:S02]  /*90c0*/  FFMA R25, R4, R25, R15 ;  /* 0x0000001904197223 */ /* 0x001fe4000000000f */
[----:B------:R-:W0:Y:S01]  /*90d0*/  LDS.128 R12, [UR4+0xff0] ;  /* 0x000ff004ff0c7984 */ /* 0x000e220008000c00 */
[----:B------:R-:W-:Y:S01]  /*90e0*/  LEA R3, R3, R0, 0x8 ;  /* 0x0000000003037211 */ /* 0x000fe200078e40ff */
[----:B------:R-:W-:Y:S02]  /*90f0*/  FFMA R2, R2, R5, R25 ;  /* 0x0000000502027223 */ /* 0x000fe40000000019 */
[----:B------:R-:W2:Y:S02]  /*9100*/  LDC.64 R4, c[0x0][0x390] ;  /* 0x0000e400ff047b82 */ /* 0x000ea40000000a00 */
[----:B------:R-:W-:-:S04]  /*9110*/  FFMA R17, R17, R6, R2 ;  /* 0x0000000611117223 */ /* 0x000fc80000000002 */
[----:B------:R-:W-:-:S04]  /*9120*/  FFMA R7, R16, R7, R17 ;  /* 0x0000000710077223 */ /* 0x000fc80000000011 */
[----:B-1----:R-:W-:-:S04]  /*9130*/  FFMA R7, R8, R19, R7 ;  /* 0x0000001308077223 */ /* 0x002fc80000000007 */
[----:B------:R-:W-:-:S04]  /*9140*/  FFMA R18, R18, R9, R7 ;  /* 0x0000000912127223 */ /* 0x000fc80000000007 */
[----:B------:R-:W-:-:S04]  /*9150*/  FFMA R23, R23, R10, R18 ;  /* 0x0000000a17177223 */ /* 0x000fc80000000012 */
[----:B------:R-:W-:-:S04]  /*9160*/  FFMA R11, R20, R11, R23 ;  /* 0x0000000b140b7223 */ /* 0x000fc80000000017 */
[----:B0-----:R-:W-:-:S04]  /*9170*/  FFMA R11, R12, R21, R11 ;  /* 0x000000150c0b7223 */ /* 0x001fc8000000000b */
[----:B------:R-:W-:-:S04]  /*9180*/  FFMA R24, R24, R13, R11 ;  /* 0x0000000d18187223 */ /* 0x000fc8000000000b */
[----:B------:R-:W-:Y:S01]  /*9190*/  FFMA R27, R27, R14, R24 ;  /* 0x0000000e1b1b7223 */ /* 0x000fe20000000018 */
[----:B--2---:R-:W-:-:S04]  /*91a0*/  IMAD.WIDE.U32 R4, R3, 0x4, R4 ;  /* 0x0000000403047825 */ /* 0x004fc800078e0004 */
[----:B------:R-:W-:-:S05]  /*91b0*/  FFMA R15, R34, R15, R27 ;  /* 0x0000000f220f7223 */ /* 0x000fca000000001b */
[----:B------:R-:W-:Y:S01]  /*91c0*/  STG.E desc[UR6][R4.64], R15 ;  /* 0x0000000f04007986 */ /* 0x000fe2000c101906 */
[----:B------:R-:W-:Y:S05]  /*91d0*/  EXIT ;  /* 0x000000000000794d */ /* 0x000fea0003800000 */
.L_x_57:
        /* <DEDUP_REMOVED lines=10> */
.L_x_102:


//--------------------- .text._Z13softmaxKernelPfii --------------------------
	.section	.text._Z13softmaxKernelPfii,"ax",@progbits
	.align	128
        .global         _Z13softmaxKernelPfii
        .type           _Z13softmaxKernelPfii,@function
        .size           _Z13softmaxKernelPfii,(.L_x_94 - _Z13softmaxKernelPfii)
        .other          _Z13softmaxKernelPfii,@"STO_CUDA_ENTRY STV_DEFAULT"
_Z13softmaxKernelPfii:
.text._Z13softmaxKernelPfii:
[----:B------:R-:W-:Y:S01]  /*0000*/  LDC R1, c[0x0][0x37c] ;  /* 0x0000df00ff017b82 */ /* 0x000fe20000000800 */
[----:B------:R-:W0:Y:S07]  /*0010*/  S2R R6, SR_TID.X ;  /* 0x0000000000067919 */ /* 0x000e2e0000002100 */
[----:B------:R-:W1:Y:S01]  /*0020*/  S2UR UR8, SR_CTAID.X ;  /* 0x00000000000879c3 */ /* 0x000e620000002500 */
[----:B------:R-:W2:Y:S01]  /*0030*/  LDCU.64 UR6, c[0x0][0x358] ;  /* 0x00006b00ff0677ac */ /* 0x000ea20008000a00 */
[----:B------:R-:W-:Y:S01]  /*0040*/  BSSY.RECONVERGENT B0, `(.L_x_58) ;  /* 0x000018e000007945 */ /* 0x000fe20003800200 */
[----:B0-----:R-:W-:-:S13]  /*0050*/  ISETP.NE.AND P0, PT, R6, RZ, PT ;  /* 0x000000ff0600720c */ /* 0x001fda0003f05270 */
[----:B-12---:R-:W-:Y:S05]  /*0060*/  @P0 BRA `(.L_x_59) ;  /* 0x00000018002c0947 */ /* 0x006fea0003800000 */
[----:B------:R-:W0:Y:S08]  /*0070*/  LDC R0, c[0x0][0x38c] ;  /* 0x0000e300ff007b82 */ /* 0x000e300000000800 */
[----:B------:R-:W1:Y:S01]  /*0080*/  LDC.64 R2, c[0x0][0x380] ;  /* 0x0000e000ff027b82 */ /* 0x000e620000000a00 */
[----:B0-----:R-:W-:-:S04]  /*0090*/  IMAD R7, R0, UR8, RZ ;  /* 0x0000000800077c24 */ /* 0x001fc8000f8e02ff */
[----:B-1----:R-:W-:-:S06]  /*00a0*/  IMAD.WIDE R8, R7, 0x4, R2 ;  /* 0x0000000407087825 */ /* 0x002fcc00078e0202 */
[----:B------:R0:W5:Y:S01]  /*00b0*/  LDG.E R8, desc[UR6][R8.64] ;  /* 0x0000000608087981 */ /* 0x000162000c1e1900 */
[----:B------:R-:W-:-:S13]  /*00c0*/  ISETP.GE.AND P0, PT, R0, 0x2, PT ;  /* 0x000000020000780c */ /* 0x000fda0003f06270 */
[----:B0-----:R-:W-:Y:S05]  /*00d0*/  @!P0 BRA `(.L_x_60) ;  /* 0x0000000800448947 */ /* 0x001fea0003800000 */
[C---:B------:R-:W-:Y:S02]  /*00e0*/  VIADD R4, R0.reuse, 0xfffffffe ;  /* 0xfffffffe00047836 */ /* 0x040fe40000000000 */
[----:B------:R-:W-:Y:S02]  /*00f0*/  HFMA2 R10, -RZ, RZ, 0, 5.9604644775390625e-08 ;  /* 0x00000001ff0a7431 */ /* 0x000fe400000001ff */
[----:B------:R-:W-:Y:S01]  /*0100*/  VIADD R9, R0, 0xffffffff ;  /* 0xffffffff00097836 */ /* 0x000fe20000000000 */
[----:B------:R-:W-:-:S04]  /*0110*/  ISETP.GE.U32.AND P0, PT, R4, 0xf, PT ;  /* 0x0000000f0400780c */ /* 0x000fc80003f06070 */
[----:B------:R-:W-:-:S09]  /*0120*/  LOP3.LUT R25, R9, 0xf, RZ, 0xc0, !PT ;  /* 0x0000000f09197812 */ /* 0x000fd200078ec0ff */
[----:B------:R-:W-:Y:S05]  /*0130*/  @!P0 BRA `(.L_x_61) ;  /* 0x0000000000f88947 */ /* 0x000fea0003800000 */
[----:B------:R-:W-:Y:S01]  /*0140*/  VIADD R5, R7, 0x1 ;  /* 0x0000000107057836 */ /* 0x000fe20000000000 */
[----:B------:R-:W-:Y:S02]  /*0150*/  LOP3.LUT R11, R9, 0xfffffff0, RZ, 0xc0, !PT ;  /* 0xfffffff0090b7812 */ /* 0x000fe400078ec0ff */
[----:B------:R-:W-:Y:S01]  /*0160*/  MOV R10, RZ ;  /* 0x000000ff000a7202 */ /* 0x000fe20000000f00 */
[----:B------:R-:W-:-:S04]  /*0170*/  IMAD.WIDE.U32 R4, R5, 0x4, R2 ;  /* 0x0000000405047825 */ /* 0x000fc800078e0002 */
[----:B------:R-:W-:Y:S01]  /*0180*/  IMAD.MOV R11, RZ, RZ, -R11 ;  /* 0x000000ffff0b7224 */ /* 0x000fe200078e0a0b */
[----:B------:R-:W-:-:S04]  /*0190*/  IADD3 R4, P0, PT, R4, 0x20, RZ ;  /* 0x0000002004047810 */ /* 0x000fc80007f1e0ff */
[----:B------:R-:W-:-:S09]  /*01a0*/  IADD3.X R5, PT, PT, RZ, R5, RZ, P0, !PT ;  /* 0x00000005ff057210 */ /* 0x000fd200007fe4ff */
.L_x_62:
[----:B------:R-:W2:Y:S04]  /*01b0*/  LDG.E R27, desc[UR6][R4.64+-0x20] ;  /* 0xffffe006041b7981 */ /* 0x000ea8000c1e1900 */
[----:B------:R-:W3:Y:S04]  /*01c0*/  LDG.E R24, desc[UR6][R4.64+-0x1c] ;  /* 0xffffe40604187981 */ /* 0x000ee8000c1e1900 */
[----:B------:R-:W4:Y:S04]  /*01d0*/  LDG.E R23, desc[UR6][R4.64+-0x18] ;  /* 0xffffe80604177981 */ /* 0x000f28000c1e1900 */
        /* <DEDUP_REMOVED lines=10> */
[----:B------:R-:W4:Y:S01]  /*0280*/  LDG.E R12, desc[UR6][R4.64+0x14] ;  /* 0x00001406040c7981 */ /* 0x000f22000c1e1900 */
[----:B--2--5:R-:W-:-:S04]  /*0290*/  FSETP.GT.AND P0, PT, R27, R8, PT ;  /* 0x000000081b00720b */ /* 0x024fc80003f04000 */
[----:B------:R-:W-:Y:S02]  /*02a0*/  FSEL R27, R27, R8, P0 ;  /* 0x000000081b1b7208 */ /* 0x000fe40000000000 */
[----:B------:R-:W2:Y:S02]  /*02b0*/  LDG.E R8, desc[UR6][R4.64+0x18] ;  /* 0x0000180604087981 */ /* 0x000ea4000c1e1900 */
[----:B---3--:R-:W-:-:S04]  /*02c0*/  FSETP.GT.AND P0, PT, R24, R27, PT ;  /* 0x0000001b1800720b */ /* 0x008fc80003f04000 */
[----:B------:R-:W-:Y:S02]  /*02d0*/  FSEL R26, R24, R27, P0 ;  /* 0x0000001b181a7208 */ /* 0x000fe40000000000 */
[----:B------:R0:W3:Y:S01]  /*02e0*/  LDG.E R24, desc[UR6][R4.64+0x1c] ;  /* 0x00001c0604187981 */ /* 0x0000e2000c1e1900 */
[----:B------:R-:W-:Y:S01]  /*02f0*/  VIADD R11, R11, 0x10 ;  /* 0x000000100b0b7836 */ /* 0x000fe20000000000 */
[----:B----4-:R-:W-:Y:S01]  /*0300*/  FSETP.GT.AND P0, PT, R23, R26, PT ;  /* 0x0000001a1700720b */ /* 0x010fe20003f04000 */
[----:B------:R-:W-:-:S03]  /*0310*/  VIADD R10, R10, 0x10 ;  /* 0x000000100a0a7836 */ /* 0x000fc60000000000 */
[----:B------:R-:W-:Y:S02]  /*0320*/  FSEL R23, R23, R26, P0 ;  /* 0x0000001a17177208 */ /* 0x000fe40000000000 */
[----:B------:R-:W-:Y:S02]  /*0330*/  ISETP.NE.AND P1, PT, R11, RZ, PT ;  /* 0x000000ff0b00720c */ /* 0x000fe40003f25270 */
[-C--:B------:R-:W-:Y:S02]  /*0340*/  FSETP.GT.AND P0, PT, R22, R23.reuse, PT ;  /* 0x000000171600720b */ /* 0x080fe40003f04000 */
[----:B0-----:R-:W-:Y:S02]  /*0350*/  IADD3 R4, P2, PT, R4, 0x40, RZ ;  /* 0x0000004004047810 */ /* 0x001fe40007f5e0ff */
[----:B------:R-:W-:Y:S02]  /*0360*/  FSEL R22, R22, R23, P0 ;  /* 0x0000001716167208 */ /* 0x000fe40000000000 */
[----:B------:R-:W-:-:S02]  /*0370*/  IADD3.X R5, PT, PT, RZ, R5, RZ, P2, !PT ;  /* 0x00000005ff057210 */ /* 0x000fc400017fe4ff */
[----:B------:R-:W-:-:S04]  /*0380*/  FSETP.GT.AND P0, PT, R21, R22, PT ;  /* 0x000000161500720b */ /* 0x000fc80003f04000 */
[----:B------:R-:W-:-:S04]  /*0390*/  FSEL R21, R21, R22, P0 ;  /* 0x0000001615157208 */ /* 0x000fc80000000000 */
        /* <DEDUP_REMOVED lines=18> */
[----:B--2---:R-:W-:-:S04]  /*04c0*/  FSETP.GT.AND P0, PT, R8, R13, PT ;  /* 0x0000000d0800720b */ /* 0x004fc80003f04000 */
[----:B------:R-:W-:-:S04]  /*04d0*/  FSEL R13, R8, R13, P0 ;  /* 0x0000000d080d7208 */ /* 0x000fc80000000000 */
[----:B---3--:R-:W-:-:S04]  /*04e0*/  FSETP.GT.AND P0, PT, R24, R13, PT ;  /* 0x0000000d1800720b */ /* 0x008fc80003f04000 */
[----:B------:R-:W-:Y:S01]  /*04f0*/  FSEL R8, R24, R13, P0 ;  /* 0x0000000d18087208 */ /* 0x000fe20000000000 */
[----:B------:R-:W-:Y:S08]  /*0500*/  @P1 BRA `(.L_x_62) ;  /* 0xfffffffc00281947 */ /* 0x000ff0000383ffff */
[----:B------:R-:W-:-:S07]  /*0510*/  IADD3 R10, PT, PT, R10, 0x1, RZ ;  /* 0x000000010a0a7810 */ /* 0x000fce0007ffe0ff */
.L_x_61:
[----:B------:R-:W-:-:S13]  /*0520*/  ISETP.NE.AND P0, PT, R25, RZ, PT ;  /* 0x000000ff1900720c */ /* 0x000fda0003f05270 */
[----:B------:R-:W-:Y:S05]  /*0530*/  @!P0 BRA `(.L_x_60) ;  /* 0x00000004002c8947 */ /* 0x000fea0003800000 */
[----:B------:R-:W-:Y:S02]  /*0540*/  ISETP.GE.U32.AND P1, PT, R25, 0x8, PT ;  /* 0x000000081900780c */ /* 0x000fe40003f26070 */
[----:B------:R-:W-:-:S04]  /*0550*/  LOP3.LUT R14, R9, 0x7, RZ, 0xc0, !PT ;  /* 0x00000007090e7812 */ /* 0x000fc800078ec0ff */
[----:B------:R-:W-:-:S07]  /*0560*/  ISETP.NE.AND P0, PT, R14, RZ, PT ;  /* 0x000000ff0e00720c */ /* 0x000fce0003f05270 */
[----:B------:R-:W-:Y:S06]  /*0570*/  @!P1 BRA `(.L_x_63) ;  /* 0x0000000000809947 */ /* 0x000fec0003800000 */
[----:B------:R-:W0:Y:S01]  /*0580*/  LDC.64 R4, c[0x0][0x380] ;  /* 0x0000e000ff047b82 */ /* 0x000e220000000a00 */
[C---:B------:R-:W-:Y:S01]  /*0590*/  IMAD.IADD R13, R7.reuse, 0x1, R10 ;  /* 0x00000001070d7824 */ /* 0x040fe200078e020a */
[----:B------:R-:W-:-:S03]  /*05a0*/  IADD3 R11, P1, PT, R7, R10, RZ ;  /* 0x0000000a070b7210 */ /* 0x000fc60007f3e0ff */
[----:B------:R-:W-:Y:S01]  /*05b0*/  IMAD.WIDE.U32 R12, R13, 0x4, R2 ;  /* 0x000000040d0c7825 */ /* 0x000fe200078e0002 */
[----:B------:R-:W-:-:S05]  /*05c0*/  IADD3.X R16, PT, PT, RZ, RZ, RZ, P1, !PT ;  /* 0x000000ffff107210 */ /* 0x000fca0000ffe4ff */
[----:B------:R-:W2:Y:S01]  /*05d0*/  LDG.E R13, desc[UR6][R12.64] ;  /* 0x000000060c0d7981 */ /* 0x000ea2000c1e1900 */
[----:B0-----:R-:W-:-:S04]  /*05e0*/  LEA R4, P1, R11, R4, 0x2 ;  /* 0x000000040b047211 */ /* 0x001fc800078210ff */
[----:B------:R-:W-:-:S05]  /*05f0*/  LEA.HI.X R5, R11, R5, R16, 0x2, P1 ;  /* 0x000000050b057211 */ /* 0x000fca00008f1410 */
[----:B------:R-:W3:Y:S04]  /*0600*/  LDG.E R11, desc[UR6][R4.64+0x4] ;  /* 0x00000406040b7981 */ /* 0x000ee8000c1e1900 */
[----:B------:R-:W4:Y:S04]  /*0610*/  LDG.E R15, desc[UR6][R4.64+0x8] ;  /* 0x00000806040f7981 */ /* 0x000f28000c1e1900 */
[----:B------:R-:W4:Y:S04]  /*0620*/  LDG.E R17, desc[UR6][R4.64+0xc] ;  /* 0x00000c0604117981 */ /* 0x000f28000c1e1900 */
[----:B------:R-:W4:Y:S04]  /*0630*/  LDG.E R19, desc[UR6][R4.64+0x10] ;  /* 0x0000100604137981 */ /* 0x000f28000c1e1900 */
[----:B------:R-:W4:Y:S04]  /*0640*/  LDG.E R21, desc[UR6][R4.64+0x14] ;  /* 0x0000140604157981 */ /* 0x000f28000c1e1900 */
[----:B------:R-:W4:Y:S04]  /*0650*/  LDG.E R23, desc[UR6][R4.64+0x18] ;  /* 0x0000180604177981 */ /* 0x000f28000c1e1900 */
[----:B------:R-:W4:Y:S01]  /*0660*/  LDG.E R25, desc[UR6][R4.64+0x1c] ;  /* 0x00001c0604197981 */ /* 0x000f22000c1e1900 */
[----:B------:R-:W-:Y:S01]  /*0670*/  VIADD R10, R10, 0x8 ;  /* 0x000000080a0a7836 */ /* 0x000fe20000000000 */
[----:B--2--5:R-:W-:-:S04]  /*0680*/  FSETP.GT.AND P1, PT, R13, R8, PT ;  /* 0x000000080d00720b */ /* 0x024fc80003f24000 */
[----:B------:R-:W-:-:S04]  /*0690*/  FSEL R8, R13, R8, P1 ;  /* 0x000000080d087208 */ /* 0x000fc80000800000 */
[----:B---3--:R-:W-:-:S04]  /*06a0*/  FSETP.GT.AND P1, PT, R11, R8, PT ;  /* 0x000000080b00720b */ /* 0x008fc80003f24000 */
[----:B------:R-:W-:-:S04]  /*06b0*/  FSEL R8, R11, R8, P1 ;  /* 0x000000080b087208 */ /* 0x000fc80000800000 */
[----:B----4-:R-:W-:-:S04]  /*06c0*/  FSETP.GT.AND P1, PT, R15, R8, PT ;  /* 0x000000080f00720b */ /* 0x010fc80003f24000 */
        /* <DEDUP_REMOVED lines=10> */
[----:B------:R-:W-:-:S09]  /*0770*/  FSEL R8, R25, R8, P1 ;  /* 0x0000000819087208 */ /* 0x000fd20000800000 */
.L_x_63:
[----:B------:R-:W-:Y:S05]  /*0780*/  @!P0 BRA `(.L_x_60) ;  /* 0x0000000000988947 */ /* 0x000fea0003800000 */
[----:B------:R-:W-:Y:S02]  /*0790*/  ISETP.GE.U32.AND P1, PT, R14, 0x4, PT ;  /* 0x000000040e00780c */ /* 0x000fe40003f26070 */
[----:B------:R-:W-:-:S04]  /*07a0*/  LOP3.LUT R9, R9, 0x3, RZ, 0xc0, !PT ;  /* 0x0000000309097812 */ /* 0x000fc800078ec0ff */
[----:B------:R-:W-:-:S07]  /*07b0*/  ISETP.NE.AND P0, PT, R9, RZ, PT ;  /* 0x000000ff0900720c */ /* 0x000fce0003f05270 */
[----:B------:R-:W-:Y:S06]  /*07c0*/  @!P1 BRA `(.L_x_64) ;  /* 0x0000000000509947 */ /* 0x000fec0003800000 */
[----:B------:R-:W0:Y:S01]  /*07d0*/  LDC.64 R16, c[0x0][0x380] ;  /* 0x0000e000ff107b82 */ /* 0x000e220000000a00 */
[CC--:B------:R-:W-:Y:S02]  /*07e0*/  IADD3 R13, PT, PT, R7.reuse, R10.reuse, RZ ;  /* 0x0000000a070d7210 */ /* 0x0c0fe40007ffe0ff */
[----:B------:R-:W-:-:S03]  /*07f0*/  IADD3 R5, P1, PT, R7, R10, RZ ;  /* 0x0000000a07057210 */ /* 0x000fc60007f3e0ff */
[----:B------:R-:W-:-:S04]  /*0800*/  IMAD.WIDE.U32 R12, R13, 0x4, R2 ;  /* 0x000000040d0c7825 */ /* 0x000fc800078e0002 */
[----:B------:R-:W-:Y:S02]  /*0810*/  IMAD.X R14, RZ, RZ, RZ, P1 ;  /* 0x000000ffff0e7224 */ /* 0x000fe400008e06ff */
[----:B------:R-:W2:Y:S01]  /*0820*/  LDG.E R13, desc[UR6][R12.64] ;  /* 0x000000060c0d7981 */ /* 0x000ea2000c1e1900 */
[----:B0-----:R-:W-:-:S04]  /*0830*/  LEA R4, P1, R5, R16, 0x2 ;  /* 0x0000001005047211 */ /* 0x001fc800078210ff */
[----:B------:R-:W-:-:S05]  /*0840*/  LEA.HI.X R5, R5, R17, R14, 0x2, P1 ;  /* 0x0000001105057211 */ /* 0x000fca00008f140e */
[----:B------:R-:W3:Y:S04]  /*0850*/  LDG.E R11, desc[UR6][R4.64+0x4] ;  /* 0x00000406040b7981 */ /* 0x000ee8000c1e1900 */
[----:B------:R-:W4:Y:S04]  /*0860*/  LDG.E R15, desc[UR6][R4.64+0x8] ;  /* 0x00000806040f7981 */ /* 0x000f28000c1e1900 */
[----:B------:R-:W4:Y:S01]  /*0870*/  LDG.E R17, desc[UR6][R4.64+0xc] ;  /* 0x00000c0604117981 */ /* 0x000f22000c1e1900 */
[----:B------:R-:W-:Y:S02]  /*0880*/  IADD3 R10, PT, PT, R10, 0x4, RZ ;  /* 0x000000040a0a7810 */ /* 0x000fe40007ffe0ff */
[----:B--2--5:R-:W-:-:S04]  /*0890*/  FSETP.GT.AND P1, PT, R13, R8, PT ;  /* 0x000000080d00720b */ /* 0x024fc80003f24000 */
[----:B------:R-:W-:-:S04]  /*08a0*/  FSEL R8, R13, R8, P1 ;  /* 0x000000080d087208 */ /* 0x000fc80000800000 */
[----:B---3--:R-:W-:-:S04]  /*08b0*/  FSETP.GT.AND P1, PT, R11, R8, PT ;  /* 0x000000080b00720b */ /* 0x008fc80003f24000 */
[----:B------:R-:W-:-:S04]  /*08c0*/  FSEL R8, R11, R8, P1 ;  /* 0x000000080b087208 */ /* 0x000fc80000800000 */
[----:B----4-:R-:W-:-:S04]  /*08d0*/  FSETP.GT.AND P1, PT, R15, R8, PT ;  /* 0x000000080f00720b */ /* 0x010fc80003f24000 */
[----:B------:R-:W-:-:S04]  /*08e0*/  FSEL R8, R15, R8, P1 ;  /* 0x000000080f087208 */ /* 0x000fc80000800000 */
[----:B------:R-:W-:-:S04]  /*08f0*/  FSETP.GT.AND P1, PT, R17, R8, PT ;  /* 0x000000081100720b */ /* 0x000fc80003f24000 */
[----:B------:R-:W-:-:S09]  /*0900*/  FSEL R8, R17, R8, P1 ;  /* 0x0000000811087208 */ /* 0x000fd20000800000 */
.L_x_64:
[----:B------:R-:W-:Y:S05]  /*0910*/  @!P0 BRA `(.L_x_60) ;  /* 0x0000000000348947 */ /* 0x000fea0003800000 */
[----:B------:R-:W-:Y:S01]  /*0920*/  IMAD.IADD R5, R7, 0x1, R10 ;  /* 0x0000000107057824 */ /* 0x000fe200078e020a */
[----:B------:R-:W-:-:S03]  /*0930*/  IADD3 R9, PT, PT, -R9, RZ, RZ ;  /* 0x000000ff09097210 */ /* 0x000fc60007ffe1ff */
[----:B------:R-:W-:-:S04]  /*0940*/  IMAD.WIDE.U32 R4, R5, 0x4, R2 ;  /* 0x0000000405047825 */ /* 0x000fc800078e0002 */
[----:B------:R-:W-:-:S07]  /*0950*/  IMAD.MOV.U32 R11, RZ, RZ, R5 ;  /* 0x000000ffff0b7224 */ /* 0x000fce00078e0005 */
.L_x_65:
[----:B------:R-:W-:-:S06]  /*0960*/  MOV R5, R11 ;  /* 0x0000000b00057202 */ /* 0x000fcc0000000f00 */
[----:B------:R0:W2:Y:S01]  /*0970*/  LDG.E R5, desc[UR6][R4.64] ;  /* 0x0000000604057981 */ /* 0x0000a2000c1e1900 */
[----:B------:R-:W-:-:S05]  /*0980*/  VIADD R9, R9, 0x1 ;  /* 0x0000000109097836 */ /* 0x000fca0000000000 */
[----:B------:R-:W-:Y:S02]  /*0990*/  ISETP.NE.AND P1, PT, R9, RZ, PT ;  /* 0x000000ff0900720c */ /* 0x000fe40003f25270 */
[----:B0-----:R-:W-:-:S04]  /*09a0*/  IADD3 R4, P2, PT, R4, 0x4, RZ ;  /* 0x0000000404047810 */ /* 0x001fc80007f5e0ff */
[----:B------:R-:W-:Y:S02]  /*09b0*/  IADD3.X R11, PT, PT, RZ, R11, RZ, P2, !PT ;  /* 0x0000000bff0b7210 */ /* 0x000fe400017fe4ff */
[----:B--2--5:R-:W-:-:S04]  /*09c0*/  FSETP.GT.AND P0, PT, R5, R8, PT ;  /* 0x000000080500720b */ /* 0x024fc80003f04000 */
[----:B------:R-:W-:Y:S01]  /*09d0*/  FSEL R8, R5, R8, P0 ;  /* 0x0000000805087208 */ /* 0x000fe20000000000 */
[----:B------:R-:W-:Y:S08]  /*09e0*/  @P1 BRA `(.L_x_65) ;  /* 0xfffffffc00dc1947 */ /* 0x000ff0000383ffff */
.L_x_60:
[----:B------:R-:W0:Y:S01]  /*09f0*/  S2UR UR5, SR_CgaCtaId ;  /* 0x00000000000579c3 */ /* 0x000e220000008800 */
[----:B------:R-:W-:Y:S01]  /*0a00*/  ISETP.GE.AND P0, PT, R0, 0x1, PT ;  /* 0x000000010000780c */ /* 0x000fe20003f06270 */
[----:B------:R-:W-:Y:S01]  /*0a10*/  UMOV UR4, 0x400 ;  /* 0x0000040000047882 */ /* 0x000fe20000000000 */
[----:B------:R-:W-:Y:S01]  /*0a20*/  IMAD.MOV.U32 R11, RZ, RZ, RZ ;  /* 0x000000ffff0b7224 */ /* 0x000fe200078e00ff */
[----:B0-----:R-:W-:-:S09]  /*0a30*/  ULEA UR4, UR5, UR4, 0x18 ;  /* 0x0000000405047291 */ /* 0x001fd2000f8ec0ff */
[----:B-----5:R0:W-:Y:S01]  /*0a40*/  STS [UR4], R8 ;  /* 0x00000008ff007988 */ /* 0x0201e20008000804 */
[----:B------:R-:W-:Y:S05]  /*0a50*/  @!P0 BRA `(.L_x_66) ;  /* 0x0000000c00ac8947 */ /* 0x000fea0003800000 */
[C---:B------:R-:W-:Y:S02]  /*0a60*/  ISETP.GE.U32.AND P1, PT, R0.reuse, 0x8, PT ;  /* 0x000000080000780c */ /* 0x040fe40003f26070 */
[----:B------:R-:W-:Y:S02]  /*0a70*/  CS2R R10, SRZ ;  /* 0x00000000000a7805 */ /* 0x000fe4000001ff00 */
[----:B------:R-:W-:-:S04]  /*0a80*/  LOP3.LUT R25, R0, 0x7, RZ, 0xc0, !PT ;  /* 0x0000000700197812 */ /* 0x000fc800078ec0ff */
[----:B------:R-:W-:-:S05]  /*0a90*/  ISETP.NE.AND P0, PT, R25, RZ, PT ;  /* 0x000000ff1900720c */ /* 0x000fca0003f05270 */
[----:B------:R-:W-:Y:S08]  /*0aa0*/  @!P1 BRA `(.L_x_67) ;  /* 0x0000000400bc9947 */ /* 0x000ff00003800000 */
[----:B------:R-:W-:Y:S01]  /*0ab0*/  IMAD.WIDE.U32 R4, R7, 0x4, R2 ;  /* 0x0000000407047825 */ /* 0x000fe200078e0002 */
[----:B------:R-:W-:-:S03]  /*0ac0*/  LOP3.LUT R10, R0, 0x7ffffff8, RZ, 0xc0, !PT ;  /* 0x7ffffff8000a7812 */ /* 0x000fc600078ec0ff */
[----:B------:R-:W-:Y:S01]  /*0ad0*/  HFMA2 R11, -RZ, RZ, 0, 0 ;  /* 0x00000000ff0b7431 */ /* 0x000fe200000001ff */
[----:B------:R-:W-:Y:S01]  /*0ae0*/  IADD3 R14, P1, PT, R4, 0x10, RZ ;  /* 0x00000010040e7810 */ /* 0x000fe20007f3e0ff */
[----:B------:R-:W-:-:S03]  /*0af0*/  IMAD.MOV R12, RZ, RZ, -R10 ;  /* 0x000000ffff0c7224 */ /* 0x000fc600078e0a0a */
[----:B------:R-:W-:-:S09]  /*0b00*/  IADD3.X R15, PT, PT, RZ, R5, RZ, P1, !PT ;  /* 0x00000005ff0f7210 */ /* 0x000fd20000ffe4ff */
.L_x_68:
[----:B--2---:R-:W-:Y:S01]  /*0b10*/  IMAD.MOV.U32 R4, RZ, RZ, R14 ;  /* 0x000000ffff047224 */ /* 0x004fe200078e000e */
[----:B------:R-:W-:-:S05]  /*0b20*/  MOV R5, R15 ;  /* 0x0000000f00057202 */ /* 0x000fca0000000f00 */
[----:B------:R-:W2:Y:S04]  /*0b30*/  LDG.E R17, desc[UR6][R4.64+-0x10] ;  /* 0xfffff00604117981 */ /* 0x000ea8000c1e1900 */
[----:B------:R-:W3:Y:S04]  /*0b40*/  LDG.E R29, desc[UR6][R4.64+-0xc] ;  /* 0xfffff406041d7981 */ /* 0x000ee8000c1e1900 */
[----:B------:R-:W4:Y:S04]  /*0b50*/  LDG.E R27, desc[UR6][R4.64+-0x8] ;  /* 0xfffff806041b7981 */ /* 0x000f28000c1e1900 */
[----:B------:R-:W5:Y:S04]  /*0b60*/  LDG.E R15, desc[UR6][R4.64+-0x4] ;  /* 0xfffffc06040f7981 */ /* 0x000f68000c1e1900 */
[----:B------:R-:W5:Y:S04]  /*0b70*/  LDG.E R19, desc[UR6][R4.64] ;  /* 0x0000000604137981 */ /* 0x000f68000c1e1900 */
[----:B------:R-:W5:Y:S04]  /*0b80*/  LDG.E R23, desc[UR6][R4.64+0x4] ;  /* 0x0000040604177981 */ /* 0x000f68000c1e1900 */
[----:B------:R-:W5:Y:S04]  /*0b90*/  LDG.E R21, desc[UR6][R4.64+0x8] ;  /* 0x0000080604157981 */ /* 0x000f68000c1e1900 */
[----:B------:R-:W5:Y:S01]  /*0ba0*/  LDG.E R13, desc[UR6][R4.64+0xc] ;  /* 0x00000c06040d7981 */ /* 0x000f62000c1e1900 */
[----:B------:R-:W-:Y:S01]  /*0bb0*/  IMAD.MOV.U32 R9, RZ, RZ, 0x3bbb989d ;  /* 0x3bbb989dff097424 */ /* 0x000fe200078e00ff */
[----:B------:R-:W-:Y:S01]  /*0bc0*/  MOV R14, 0x437c0000 ;  /* 0x437c0000000e7802 */ /* 0x000fe20000000f00 */
[----:B------:R-:W-:-:S05]  /*0bd0*/  VIADD R12, R12, 0x8 ;  /* 0x000000080c0c7836 */ /* 0x000fca0000000000 */
[----:B------:R-:W-:Y:S01]  /*0be0*/  ISETP.NE.AND P1, PT, R12, RZ, PT ;  /* 0x000000ff0c00720c */ /* 0x000fe20003f25270 */
[----:B--2---:R-:W-:-:S04]  /*0bf0*/  FADD R24, R17, -R8 ;  /* 0x8000000811187221 */ /* 0x004fc80000000000 */
[----:B------:R-:W-:Y:S01]  /*0c00*/  FFMA.SAT R17, R24, R9, 0.5 ;  /* 0x3f00000018117423 */ /* 0x000fe20000002009 */
[----:B---3--:R-:W-:-:S03]  /*0c10*/  FADD R16, R29, -R8 ;  /* 0x800000081d107221 */ /* 0x008fc60000000000 */
[-C--:B------:R-:W-:Y:S01]  /*0c20*/  FFMA.RM R17, R17, R14.reuse, 12582913 ;  /* 0x4b40000111117423 */ /* 0x080fe2000000400e */
[-C--:B------:R-:W-:Y:S01]  /*0c30*/  FFMA.SAT R20, R16, R9.reuse, 0.5 ;  /* 0x3f00000010147423 */ /* 0x080fe20000002009 */
[----:B----4-:R-:W-:Y:S02]  /*0c40*/  FADD R18, R27, -R8 ;  /* 0x800000081b127221 */ /* 0x010fe40000000000 */
[C---:B------:R-:W-:Y:S01]  /*0c50*/  FADD R29, R17.reuse, -12583039 ;  /* 0xcb40007f111d7421 */ /* 0x040fe20000000000 */
[----:B------:R-:W-:Y:S01]  /*0c60*/  FFMA.RM R20, R20, R14, 12582913 ;  /* 0x4b40000114147423 */ /* 0x000fe2000000400e */
[----:B------:R-:W-:Y:S01]  /*0c70*/  FFMA.SAT R27, R18, R9, 0.5 ;  /* 0x3f000000121b7423 */ /* 0x000fe20000002009 */
[----:B------:R-:W-:Y:S02]  /*0c80*/  IMAD.SHL.U32 R17, R17, 0x800000, RZ ;  /* 0x0080000011117824 */ /* 0x000fe400078e00ff */
[----:B------:R-:W-:-:S04]  /*0c90*/  FFMA R29, R24, 1.4426950216293334961, -R29 ;  /* 0x3fb8aa3b181d7823 */ /* 0x000fc8000000081d */
[----:B------:R-:W-:Y:S01]  /*0ca0*/  FFMA R24, R24, 1.925963033500011079e-08, R29 ;  /* 0x32a5706018187823 */ /* 0x000fe2000000001d */
[----:B------:R-:W-:Y:S01]  /*0cb0*/  FADD R29, R20, -12583039 ;  /* 0xcb40007f141d7421 */ /* 0x000fe20000000000 */
[--C-:B-----5:R-:W-:Y:S01]  /*0cc0*/  FADD R26, R23, -R8.reuse ;  /* 0x80000008171a7221 */ /* 0x120fe20000000000 */
[----:B------:R-:W-:Y:S02]  /*0cd0*/  FADD R28, R21, -R8 ;  /* 0x80000008151c7221 */ /* 0x000fe40000000000 */
[----:B------:R-:W-:Y:S01]  /*0ce0*/  FFMA R29, R16, 1.4426950216293334961, -R29 ;  /* 0x3fb8aa3b101d7823 */ /* 0x000fe2000000081d */
[----:B------:R-:W1:Y:S01]  /*0cf0*/  MUFU.EX2 R24, R24 ;  /* 0x0000001800187308 */ /* 0x000e620000000800 */
[----:B------:R-:W-:Y:S02]  /*0d00*/  FFMA.SAT R21, R28, R9, 0.5 ;  /* 0x3f0000001c157423 */ /* 0x000fe40000002009 */
[----:B------:R-:W-:Y:S01]  /*0d10*/  FFMA R22, R16, 1.925963033500011079e-08, R29 ;  /* 0x32a5706010167823 */ /* 0x000fe2000000001d */
[----:B------:R-:W-:-:S04]  /*0d20*/  FFMA.RM R16, R27, R14, 12582913 ;  /* 0x4b4000011b107423 */ /* 0x000fc8000000400e */
[----:B------:R-:W-:Y:S01]  /*0d30*/  FADD R27, R16, -12583039 ;  /* 0xcb40007f101b7421 */ /* 0x000fe20000000000 */
[----:B------:R-:W2:Y:S03]  /*0d40*/  MUFU.EX2 R22, R22 ;  /* 0x0000001600167308 */ /* 0x000ea60000000800 */
[----:B------:R-:W-:-:S04]  /*0d50*/  FFMA R27, R18, 1.4426950216293334961, -R27 ;  /* 0x3fb8aa3b121b7823 */ /* 0x000fc8000000081b */
[----:B------:R-:W-:Y:S01]  /*0d60*/  FFMA R18, R18, 1.925963033500011079e-08, R27 ;  /* 0x32a5706012127823 */ /* 0x000fe2000000001b */
[----:B------:R-:W-:Y:S01]  /*0d70*/  SHF.L.U32 R27, R20, 0x17, RZ ;  /* 0x00000017141b7819 */ /* 0x000fe200000006ff */
[----:B------:R-:W-:Y:S01]  /*0d80*/  FADD R20, R15, -R8 ;  /* 0x800000080f147221 */ /* 0x000fe20000000000 */
[----:B-1----:R-:W-:-:S03]  /*0d90*/  FMUL R15, R17, R24 ;  /* 0x00000018110f7220 */ /* 0x002fc60000400000 */
[----:B------:R-:W1:Y:S01]  /*0da0*/  MUFU.EX2 R18, R18 ;  /* 0x0000001200127308 */ /* 0x000e620000000800 */
[-C--:B------:R-:W-:Y:S01]  /*0db0*/  FFMA.SAT R29, R20, R9.reuse, 0.5 ;  /* 0x3f000000141d7423 */ /* 0x080fe20000002009 */
[----:B------:R3:W-:Y:S01]  /*0dc0*/  STG.E desc[UR6][R4.64+-0x10], R15 ;  /* 0xfffff00f04007986 */ /* 0x0007e2000c101906 */
[----:B--2---:R-:W-:Y:S01]  /*0dd0*/  FMUL R17, R27, R22 ;  /* 0x000000161b117220 */ /* 0x004fe20000400000 */
[----:B------:R-:W-:Y:S02]  /*0de0*/  IMAD.SHL.U32 R27, R16, 0x800000, RZ ;  /* 0x00800000101b7824 */ /* 0x000fe400078e00ff */
[----:B------:R-:W-:Y:S01]  /*0df0*/  FFMA.RM R16, R29, R14, 12582913 ;  /* 0x4b4000011d107423 */ /* 0x000fe2000000400e */
[----:B------:R-:W-:Y:S01]  /*0e00*/  FADD R22, R19, -R8 ;  /* 0x8000000813167221 */ /* 0x000fe20000000000 */
[----:B------:R2:W-:Y:S03]  /*0e10*/  STG.E desc[UR6][R4.64+-0xc], R17 ;  /* 0xfffff41104007986 */ /* 0x0005e6000c101906 */
[----:B------:R-:W-:Y:S01]  /*0e20*/  FFMA.SAT R29, R22, R9, 0.5 ;  /* 0x3f000000161d7423 */ /* 0x000fe20000002009 */
[----:B-1----:R-:W-:Y:S01]  /*0e30*/  FMUL R19, R27, R18 ;  /* 0x000000121b137220 */ /* 0x002fe20000400000 */
[----:B------:R-:W-:-:S02]  /*0e40*/  FADD R27, R16, -12583039 ;  /* 0xcb40007f101b7421 */ /* 0x000fc40000000000 */
[----:B------:R-:W-:Y:S02]  /*0e50*/  FFMA.RM R18, R29, R14, 12582913 ;  /* 0x4b4000011d127423 */ /* 0x000fe4000000400e */
[----:B------:R-:W-:Y:S02]  /*0e60*/  FFMA R27, R20, 1.4426950216293334961, -R27 ;  /* 0x3fb8aa3b141b7823 */ /* 0x000fe4000000081b */
[C---:B------:R-:W-:Y:S01]  /*0e70*/  FADD R23, R18.reuse, -12583039 ;  /* 0xcb40007f12177421 */ /* 0x040fe20000000000 */
[----:B------:R-:W-:Y:S01]  /*0e80*/  IMAD.SHL.U32 R18, R18, 0x800000, RZ ;  /* 0x0080000012127824 */ /* 0x000fe200078e00ff */
[----:B------:R2:W-:Y:S01]  /*0e90*/  STG.E desc[UR6][R4.64+-0x8], R19 ;  /* 0xfffff81304007986 */ /* 0x0005e2000c101906 */
[----:B------:R-:W-:Y:S01]  /*0ea0*/  FFMA R24, R20, 1.925963033500011079e-08, R27 ;  /* 0x32a5706014187823 */ /* 0x000fe2000000001b */
[----:B------:R-:W-:Y:S01]  /*0eb0*/  FFMA.SAT R27, R26, R9, 0.5 ;  /* 0x3f0000001a1b7423 */ /* 0x000fe20000002009 */
[----:B------:R-:W-:-:S03]  /*0ec0*/  FFMA R23, R22, 1.4426950216293334961, -R23 ;  /* 0x3fb8aa3b16177823 */ /* 0x000fc60000000817 */
[-C--:B------:R-:W-:Y:S01]  /*0ed0*/  FFMA.RM R20, R27, R14.reuse, 12582913 ;  /* 0x4b4000011b147423 */ /* 0x080fe2000000400e */
[----:B------:R-:W-:Y:S01]  /*0ee0*/  FFMA R27, R22, 1.925963033500011079e-08, R23 ;  /* 0x32a57060161b7823 */ /* 0x000fe20000000017 */
[----:B------:R-:W-:Y:S01]  /*0ef0*/  FFMA.RM R22, R21, R14, 12582913 ;  /* 0x4b40000115167423 */ /* 0x000fe2000000400e */
[----:B------:R-:W1:Y:S01]  /*0f00*/  MUFU.EX2 R24, R24 ;  /* 0x0000001800187308 */ /* 0x000e620000000800 */
[C---:B------:R-:W-:Y:S01]  /*0f10*/  FADD R23, R20.reuse, -12583039 ;  /* 0xcb40007f14177421 */ /* 0x040fe20000000000 */
[----:B------:R-:W-:Y:S01]  /*0f20*/  SHF.L.U32 R20, R20, 0x17, RZ ;  /* 0x0000001714147819 */ /* 0x000fe200000006ff */
[C---:B------:R-:W-:Y:S01]  /*0f30*/  FADD R21, R22.reuse, -12583039 ;  /* 0xcb40007f16157421 */ /* 0x040fe20000000000 */
[----:B------:R-:W-:Y:S02]  /*0f40*/  IMAD.SHL.U32 R22, R22, 0x800000, RZ ;  /* 0x0080000016167824 */ /* 0x000fe400078e00ff */
[----:B------:R-:W-:Y:S01]  /*0f50*/  FFMA R23, R26, 1.4426950216293334961, -R23 ;  /* 0x3fb8aa3b1a177823 */ /* 0x000fe20000000817 */
[----:B------:R-:W-:Y:S01]  /*0f60*/  FFMA R21, R28, 1.4426950216293334961, -R21 ;  /* 0x3fb8aa3b1c157823 */ /* 0x000fe20000000815 */
[----:B------:R-:W4:Y:S02]  /*0f70*/  MUFU.EX2 R27, R27 ;  /* 0x0000001b001b7308 */ /* 0x000f240000000800 */
[----:B------:R-:W-:Y:S01]  /*0f80*/  FFMA R23, R26, 1.925963033500011079e-08, R23 ;  /* 0x32a570601a177823 */ /* 0x000fe20000000017 */
[----:B------:R-:W-:Y:S01]  /*0f90*/  FADD R26, R13, -R8 ;  /* 0x800000080d1a7221 */ /* 0x000fe20000000000 */
[----:B------:R-:W-:Y:S01]  /*0fa0*/  FFMA R21, R28, 1.925963033500011079e-08, R21 ;  /* 0x32a570601c157823 */ /* 0x000fe20000000015 */
[----:B------:R-:W-:-:S02]  /*0fb0*/  SHF.L.U32 R13, R16, 0x17, RZ ;  /* 0x00000017100d7819 */ /* 0x000fc400000006ff */
[----:B------:R-:W-:Y:S01]  /*0fc0*/  FFMA.SAT R9, R26, R9, 0.5 ;  /* 0x3f0000001a097423 */ /* 0x000fe20000002009 */
[----:B------:R-:W5:Y:S02]  /*0fd0*/  MUFU.EX2 R23, R23 ;  /* 0x0000001700177308 */ /* 0x000f640000000800 */
[----:B-1----:R-:W-:Y:S01]  /*0fe0*/  FMUL R13, R13, R24 ;  /* 0x000000180d0d7220 */ /* 0x002fe20000400000 */
[----:B------:R-:W-:-:S04]  /*0ff0*/  FFMA.RM R14, R9, R14, 12582913 ;  /* 0x4b400001090e7423 */ /* 0x000fc8000000400e */
[C---:B------:R-:W-:Y:S01]  /*1000*/  FADD R9, R14.reuse, -12583039 ;  /* 0xcb40007f0e097421 */ /* 0x040fe20000000000 */
[----:B------:R-:W-:Y:S01]  /*1010*/  SHF.L.U32 R14, R14, 0x17, RZ ;  /* 0x000000170e0e7819 */ /* 0x000fe200000006ff */
[----:B------:R-:W1:Y:S01]  /*1020*/  MUFU.EX2 R21, R21 ;  /* 0x0000001500157308 */ /* 0x000e620000000800 */
[----:B----4-:R-:W-:Y:S01]  /*1030*/  FMUL R18, R18, R27 ;  /* 0x0000001b12127220 */ /* 0x010fe20000400000 */
[C---:B------:R-:W-:Y:S01]  /*1040*/  FFMA R9, R26.reuse, 1.4426950216293334961, -R9 ;  /* 0x3fb8aa3b1a097823 */ /* 0x040fe20000000809 */
[----:B------:R2:W-:Y:S03]  /*1050*/  STG.E desc[UR6][R4.64+-0x4], R13 ;  /* 0xfffffc0d04007986 */ /* 0x0005e6000c101906 */
[----:B------:R-:W-:Y:S01]  /*1060*/  FFMA R9, R26, 1.925963033500011079e-08, R9 ;  /* 0x32a570601a097823 */ /* 0x000fe20000000009 */
[----:B------:R-:W-:Y:S01]  /*1070*/  FADD R26, R15, R11 ;  /* 0x0000000b0f1a7221 */ /* 0x000fe20000000000 */
[----:B------:R2:W-:Y:S01]  /*1080*/  STG.E desc[UR6][R4.64], R18 ;  /* 0x0000001204007986 */ /* 0x0005e2000c101906 */
[----:B-----5:R-:W-:-:S02]  /*1090*/  FMUL R20, R20, R23 ;  /* 0x0000001714147220 */ /* 0x020fc40000400000 */
[----:B------:R-:W-:Y:S01]  /*10a0*/  FADD R26, R26, R17 ;  /* 0x000000111a1a7221 */ /* 0x000fe20000000000 */
[----:B------:R-:W4:Y:S02]  /*10b0*/  MUFU.EX2 R9, R9 ;  /* 0x0000000900097308 */ /* 0x000f240000000800 */
[----:B------:R2:W-:Y:S01]  /*10c0*/  STG.E desc[UR6][R4.64+0x4], R20 ;  /* 0x0000041404007986 */ /* 0x0005e2000c101906 */
[----:B------:R-:W-:Y:S01]  /*10d0*/  FADD R11, R26, R19 ;  /* 0x000000131a0b7221 */ /* 0x000fe20000000000 */
[----:B-1----:R-:W-:-:S03]  /*10e0*/  FMUL R21, R22, R21 ;  /* 0x0000001516157220 */ /* 0x002fc60000400000 */
[----:B------:R-:W-:Y:S02]  /*10f0*/  FADD R11, R11, R13 ;  /* 0x0000000d0b0b7221 */ /* 0x000fe40000000000 */
[----:B------:R2:W-:Y:S02]  /*1100*/  STG.E desc[UR6][R4.64+0x8], R21 ;  /* 0x0000081504007986 */ /* 0x0005e4000c101906 */
[----:B------:R-:W-:-:S04]  /*1110*/  FADD R11, R11, R18 ;  /* 0x000000120b0b7221 */ /* 0x000fc80000000000 */
[----:B------:R-:W-:Y:S01]  /*1120*/  FADD R11, R11, R20 ;  /* 0x000000140b0b7221 */ /* 0x000fe20000000000 */
[----:B----4-:R-:W-:Y:S01]  /*1130*/  FMUL R9, R14, R9 ;  /* 0x000000090e097220 */ /* 0x010fe20000400000 */
[----:B------:R-:W-:Y:S02]  /*1140*/  IADD3 R14, P2, PT, R4, 0x20, RZ ;  /* 0x00000020040e7810 */ /* 0x000fe40007f5e0ff */
[----:B------:R-:W-:Y:S02]  /*1150*/  FADD R11, R11, R21 ;  /* 0x000000150b0b7221 */ /* 0x000fe40000000000 */
[----:B------:R2:W-:Y:S01]  /*1160*/  STG.E desc[UR6][R4.64+0xc], R9 ;  /* 0x00000c0904007986 */ /* 0x0005e2000c101906 */
[----:B---3--:R-:W-:Y:S01]  /*1170*/  IADD3.X R15, PT, PT, RZ, R5, RZ, P2, !PT ;  /* 0x00000005ff0f7210 */ /* 0x008fe200017fe4ff */
[----:B------:R-:W-:Y:S01]  /*1180*/  FADD R11, R11, R9 ;  /* 0x000000090b0b7221 */ /* 0x000fe20000000000 */
[----:B------:R-:W-:Y:S06]  /*1190*/  @P1 BRA `(.L_x_68) ;  /* 0xfffffff8005c1947 */ /* 0x000fec000383ffff */
.L_x_67:
[----:B------:R-:W-:Y:S05]  /*11a0*/  @!P0 BRA `(.L_x_66) ;  /* 0x0000000400d88947 */ /* 0x000fea0003800000 */
[----:B------:R-:W-:Y:S02]  /*11b0*/  ISETP.GE.U32.AND P0, PT, R25, 0x4, PT ;  /* 0x000000041900780c */ /* 0x000fe40003f06070 */
[----:B--2---:R-:W-:-:S04]  /*11c0*/  LOP3.LUT R19, R0, 0x3, RZ, 0xc0, !PT ;  /* 0x0000000300137812 */ /* 0x004fc800078ec0ff */
[----:B------:R-:W-:-:S07]  /*11d0*/  ISETP.NE.AND P1, PT, R19, RZ, PT ;  /* 0x000000ff1300720c */ /* 0x000fce0003f25270 */
[----:B------:R-:W-:Y:S06]  /*11e0*/  @!P0 BRA `(.L_x_69) ;  /* 0x0000000000e88947 */ /* 0x000fec0003800000 */
[----:B------:R-:W-:-:S04]  /*11f0*/  IMAD.IADD R13, R7, 0x1, R10 ;  /* 0x00000001070d7824 */ /* 0x000fc800078e020a */
[----:B------:R-:W-:-:S05]  /*1200*/  IMAD.WIDE.U32 R12, R13, 0x4, R2 ;  /* 0x000000040d0c7825 */ /* 0x000fca00078e0002 */
[----:B------:R-:W2:Y:S01]  /*1210*/  LDG.E R5, desc[UR6][R12.64] ;  /* 0x000000060c057981 */ /* 0x000ea2000c1e1900 */
[----:B------:R-:W-:Y:S01]  /*1220*/  MOV R9, 0x3bbb989d ;  /* 0x3bbb989d00097802 */ /* 0x000fe20000000f00 */
[----:B------:R-:W-:Y:S01]  /*1230*/  IMAD.MOV.U32 R14, RZ, RZ, 0x437c0000 ;  /* 0x437c0000ff0e7424 */ /* 0x000fe200078e00ff */
[----:B------:R-:W-:-:S04]  /*1240*/  IADD3 R18, P0, PT, R7, R10, RZ ;  /* 0x0000000a07127210 */ /* 0x000fc80007f1e0ff */
[----:B------:R-:W-:Y:S01]  /*1250*/  IADD3.X R20, PT, PT, RZ, RZ, RZ, P0, !PT ;  /* 0x000000ffff147210 */ /* 0x000fe200007fe4ff */
[----:B--2---:R-:W-:-:S04]  /*1260*/  FADD R16, R5, -R8 ;  /* 0x8000000805107221 */ /* 0x004fc80000000000 */
[----:B------:R-:W-:-:S04]  /*1270*/  FFMA.SAT R5, R16, R9, 0.5 ;  /* 0x3f00000010057423 */ /* 0x000fc80000002009 */
[----:B------:R-:W-:Y:S02]  /*1280*/  FFMA.RM R15, R5, R14, 12582913 ;  /* 0x4b400001050f7423 */ /* 0x000fe4000000400e */
[----:B------:R-:W1:Y:S02]  /*1290*/  LDC.64 R4, c[0x0][0x380] ;  /* 0x0000e000ff047b82 */ /* 0x000e640000000a00 */
[C---:B------:R-:W-:Y:S01]  /*12a0*/  FADD R17, R15.reuse, -12583039 ;  /* 0xcb40007f0f117421 */ /* 0x040fe20000000000 */
[----:B------:R-:W-:-:S03]  /*12b0*/  IMAD.SHL.U32 R15, R15, 0x800000, RZ ;  /* 0x008000000f0f7824 */ /* 0x000fc600078e00ff */
[----:B------:R-:W-:-:S04]  /*12c0*/  FFMA R17, R16, 1.4426950216293334961, -R17 ;  /* 0x3fb8aa3b10117823 */ /* 0x000fc80000000811 */
[----:B------:R-:W-:-:S04]  /*12d0*/  FFMA R17, R16, 1.925963033500011079e-08, R17 ;  /* 0x32a5706010117823 */ /* 0x000fc80000000011 */
[----:B------:R-:W2:Y:S01]  /*12e0*/  MUFU.EX2 R16, R17 ;  /* 0x0000001100107308 */ /* 0x000ea20000000800 */
[----:B-1----:R-:W-:-:S04]  /*12f0*/  LEA R4, P0, R18, R4, 0x2 ;  /* 0x0000000412047211 */ /* 0x002fc800078010ff */
[----:B------:R-:W-:Y:S01]  /*1300*/  LEA.HI.X R5, R18, R5, R20, 0x2, P0 ;  /* 0x0000000512057211 */ /* 0x000fe200000f1414 */
[----:B--2---:R-:W-:-:S05]  /*1310*/  FMUL R15, R15, R16 ;  /* 0x000000100f0f7220 */ /* 0x004fca0000400000 */
[----:B------:R1:W-:Y:S04]  /*1320*/  STG.E desc[UR6][R12.64], R15 ;  /* 0x0000000f0c007986 */ /* 0x0003e8000c101906 */
[----:B------:R-:W2:Y:S04]  /*1330*/  LDG.E R21, desc[UR6][R4.64+0x4] ;  /* 0x0000040604157981 */ /* 0x000ea8000c1e1900 */
[----:B------:R-:W3:Y:S04]  /*1340*/  LDG.E R23, desc[UR6][R4.64+0x8] ;  /* 0x0000080604177981 */ /* 0x000ee8000c1e1900 */
[----:B------:R-:W4:Y:S01]  /*1350*/  LDG.E R25, desc[UR6][R4.64+0xc] ;  /* 0x00000c0604197981 */ /* 0x000f22000c1e1900 */
[----:B------:R-:W-:Y:S01]  /*1360*/  FADD R11, R11, R15 ;  /* 0x0000000f0b0b7221 */ /* 0x000fe20000000000 */
[----:B------:R-:W-:-:S02]  /*1370*/  VIADD R10, R10, 0x4 ;  /* 0x000000040a0a7836 */ /* 0x000fc40000000000 */
[--C-:B--2---:R-:W-:Y:S01]  /*1380*/  FADD R22, R21, -R8.reuse ;  /* 0x8000000815167221 */ /* 0x104fe20000000000 */
[----:B---3--:R-:W-:-:S03]  /*1390*/  FADD R18, R23, -R8 ;  /* 0x8000000817127221 */ /* 0x008fc60000000000 */
[-C--:B------:R-:W-:Y:S01]  /*13a0*/  FFMA.SAT R17, R22, R9.reuse, 0.5 ;  /* 0x3f00000016117423 */ /* 0x080fe20000002009 */
[----:B----4-:R-:W-:Y:S01]  /*13b0*/  FADD R20, R25, -R8 ;  /* 0x8000000819147221 */ /* 0x010fe20000000000 */
[-C--:B------:R-:W-:Y:S02]  /*13c0*/  FFMA.SAT R21, R18, R9.reuse, 0.5 ;  /* 0x3f00000012157423 */ /* 0x080fe40000002009 */
[-C--:B------:R-:W-:Y:S01]  /*13d0*/  FFMA.RM R16, R17, R14.reuse, 12582913 ;  /* 0x4b40000111107423 */ /* 0x080fe2000000400e */
[----:B-1----:R-:W-:Y:S01]  /*13e0*/  FFMA.SAT R13, R20, R9, 0.5 ;  /* 0x3f000000140d7423 */ /* 0x002fe20000002009 */
[-C--:B------:R-:W-:Y:S02]  /*13f0*/  FFMA.RM R12, R21, R14.reuse, 12582913 ;  /* 0x4b400001150c7423 */ /* 0x080fe4000000400e */
[C---:B------:R-:W-:Y:S01]  /*1400*/  FADD R17, R16.reuse, -12583039 ;  /* 0xcb40007f10117421 */ /* 0x040fe20000000000 */
[----:B------:R-:W-:Y:S01]  /*1410*/  SHF.L.U32 R16, R16, 0x17, RZ ;  /* 0x0000001710107819 */ /* 0x000fe200000006ff */
[----:B------:R-:W-:Y:S01]  /*1420*/  FFMA.RM R13, R13, R14, 12582913 ;  /* 0x4b4000010d0d7423 */ /* 0x000fe2000000400e */
[----:B------:R-:W-:Y:S01]  /*1430*/  FADD R9, R12, -12583039 ;  /* 0xcb40007f0c097421 */ /* 0x000fe20000000000 */
[----:B------:R-:W-:Y:S01]  /*1440*/  FFMA R17, R22, 1.4426950216293334961, -R17 ;  /* 0x3fb8aa3b16117823 */ /* 0x000fe20000000811 */
[----:B------:R-:W-:-:S02]  /*1450*/  IMAD.SHL.U32 R12, R12, 0x800000, RZ ;  /* 0x008000000c0c7824 */ /* 0x000fc400078e00ff */
[C---:B------:R-:W-:Y:S01]  /*1460*/  FADD R21, R13.reuse, -12583039 ;  /* 0xcb40007f0d157421 */ /* 0x040fe20000000000 */
[----:B------:R-:W-:Y:S01]  /*1470*/  FFMA R9, R18, 1.4426950216293334961, -R9 ;  /* 0x3fb8aa3b12097823 */ /* 0x000fe20000000809 */
[----:B------:R-:W-:Y:S01]  /*1480*/  FFMA R17, R22, 1.925963033500011079e-08, R17 ;  /* 0x32a5706016117823 */ /* 0x000fe20000000011 */
[----:B------:R-:W-:Y:S01]  /*1490*/  SHF.L.U32 R13, R13, 0x17, RZ ;  /* 0x000000170d0d7819 */ /* 0x000fe200000006ff */
[----:B------:R-:W-:Y:S01]  /*14a0*/  FFMA R21, R20, 1.4426950216293334961, -R21 ;  /* 0x3fb8aa3b14157823 */ /* 0x000fe20000000815 */
[----:B------:R-:W-:-:S03]  /*14b0*/  FFMA R9, R18, 1.925963033500011079e-08, R9 ;  /* 0x32a5706012097823 */ /* 0x000fc60000000009 */
[----:B------:R-:W-:Y:S01]  /*14c0*/  FFMA R21, R20, 1.925963033500011079e-08, R21 ;  /* 0x32a5706014157823 */ /* 0x000fe20000000015 */
[----:B------:R-:W1:Y:S08]  /*14d0*/  MUFU.EX2 R17, R17 ;  /* 0x0000001100117308 */ /* 0x000e700000000800 */
[----:B------:R-:W2:Y:S08]  /*14e0*/  MUFU.EX2 R9, R9 ;  /* 0x0000000900097308 */ /* 0x000eb00000000800 */
[----:B------:R-:W3:Y:S01]  /*14f0*/  MUFU.EX2 R14, R21 ;  /* 0x00000015000e7308 */ /* 0x000ee20000000800 */
[----:B-1----:R-:W-:-:S04]  /*1500*/  FMUL R16, R16, R17 ;  /* 0x0000001110107220 */ /* 0x002fc80000400000 */
[----:B------:R-:W-:Y:S01]  /*1510*/  FADD R11, R11, R16 ;  /* 0x000000100b0b7221 */ /* 0x000fe20000000000 */
[----:B------:R1:W-:Y:S01]  /*1520*/  STG.E desc[UR6][R4.64+0x4], R16 ;  /* 0x0000041004007986 */ /* 0x0003e2000c101906 */
[----:B--2---:R-:W-:-:S04]  /*1530*/  FMUL R12, R12, R9 ;  /* 0x000000090c0c7220 */ /* 0x004fc80000400000 */
[----:B------:R-:W-:Y:S01]  /*1540*/  FADD R11, R11, R12 ;  /* 0x0000000c0b0b7221 */ /* 0x000fe20000000000 */
[----:B------:R1:W-:Y:S01]  /*1550*/  STG.E desc[UR6][R4.64+0x8], R12 ;  /* 0x0000080c04007986 */ /* 0x0003e2000c101906 */
[----:B---3--:R-:W-:-:S04]  /*1560*/  FMUL R13, R13, R14 ;  /* 0x0000000e0d0d7220 */ /* 0x008fc80000400000 */
[----:B------:R-:W-:Y:S01]  /*1570*/  FADD R11, R11, R13 ;  /* 0x0000000d0b0b7221 */ /* 0x000fe20000000000 */
[----:B------:R1:W-:Y:S06]  /*1580*/  STG.E desc[UR6][R4.64+0xc], R13 ;  /* 0x00000c0d04007986 */ /* 0x0003ec000c101906 */
.L_x_69:
[----:B------:R-:W-:Y:S05]  /*1590*/  @!P1 BRA `(.L_x_66) ;  /* 0x0000000000dc9947 */ /* 0x000fea0003800000 */
[----:B------:R-:W-:Y:S02]  /*15a0*/  ISETP.NE.AND P0, PT, R19, 0x1, PT ;  /* 0x000000011300780c */ /* 0x000fe40003f05270 */
[----:B------:R-:W-:-:S04]  /*15b0*/  LOP3.LUT R0, R0, 0x1, RZ, 0xc0, !PT ;  /* 0x0000000100007812 */ /* 0x000fc800078ec0ff */
[----:B------:R-:W-:-:S07]  /*15c0*/  ISETP.NE.U32.AND P1, PT, R0, 0x1, PT ;  /* 0x000000010000780c */ /* 0x000fce0003f25070 */
[----:B------:R-:W-:Y:S06]  /*15d0*/  @!P0 BRA `(.L_x_70) ;  /* 0x0000000000888947 */ /* 0x000fec0003800000 */
[----:B-1----:R-:W-:Y:S01]  /*15e0*/  IADD3 R5, PT, PT, R7, R10, RZ ;  /* 0x0000000a07057210 */ /* 0x002fe20007ffe0ff */
[----:B------:R-:W-:Y:S02]  /*15f0*/  HFMA2 R17, -RZ, RZ, 3.7421875, 0 ;  /* 0x437c0000ff117431 */ /* 0x000fe400000001ff */
[----:B------:R-:W-:Y:S01]  /*1600*/  IMAD.MOV.U32 R16, RZ, RZ, 0x3bbb989d ;  /* 0x3bbb989dff107424 */ /* 0x000fe200078e00ff */
[----:B------:R-:W1:Y:S01]  /*1610*/  LDC.64 R12, c[0x0][0x380] ;  /* 0x0000e000ff0c7b82 */ /* 0x000e620000000a00 */
[----:B------:R-:W-:-:S05]  /*1620*/  IMAD.WIDE.U32 R4, R5, 0x4, R2 ;  /* 0x0000000405047825 */ /* 0x000fca00078e0002 */
[----:B------:R-:W2:Y:S01]  /*1630*/  LDG.E R9, desc[UR6][R4.64] ;  /* 0x0000000604097981 */ /* 0x000ea2000c1e1900 */
[----:B------:R-:W-:-:S05]  /*1640*/  IADD3 R15, P0, PT, R7, R10, RZ ;  /* 0x0000000a070f7210 */ /* 0x000fca0007f1e0ff */
[----:B------:R-:W-:Y:S01]  /*1650*/  IMAD.X R18, RZ, RZ, RZ, P0 ;  /* 0x000000ffff127224 */ /* 0x000fe200000e06ff */
[----:B-1----:R-:W-:-:S04]  /*1660*/  LEA R12, P0, R15, R12, 0x2 ;  /* 0x0000000c0f0c7211 */ /* 0x002fc800078010ff */
[----:B------:R-:W-:Y:S01]  /*1670*/  LEA.HI.X R13, R15, R13, R18, 0x2, P0 ;  /* 0x0000000d0f0d7211 */ /* 0x000fe200000f1412 */
[----:B--2---:R-:W-:-:S04]  /*1680*/  FADD R9, R9, -R8 ;  /* 0x8000000809097221 */ /* 0x004fc80000000000 */
[----:B------:R-:W-:-:S04]  /*1690*/  FFMA.SAT R0, R9, R16, 0.5 ;  /* 0x3f00000009007423 */ /* 0x000fc80000002010 */
[----:B------:R-:W-:-:S04]  /*16a0*/  FFMA.RM R0, R0, R17, 12582913 ;  /* 0x4b40000100007423 */ /* 0x000fc80000004011 */
[C---:B------:R-:W-:Y:S01]  /*16b0*/  FADD R14, R0.reuse, -12583039 ;  /* 0xcb40007f000e7421 */ /* 0x040fe20000000000 */
[----:B------:R-:W-:-:S03]  /*16c0*/  SHF.L.U32 R0, R0, 0x17, RZ ;  /* 0x0000001700007819 */ /* 0x000fc600000006ff */
[----:B------:R-:W-:-:S04]  /*16d0*/  FFMA R14, R9, 1.4426950216293334961, -R14 ;  /* 0x3fb8aa3b090e7823 */ /* 0x000fc8000000080e */
[----:B------:R-:W-:-:S04]  /*16e0*/  FFMA R14, R9, 1.925963033500011079e-08, R14 ;  /* 0x32a57060090e7823 */ /* 0x000fc8000000000e */
[----:B------:R-:W1:Y:S02]  /*16f0*/  MUFU.EX2 R9, R14 ;  /* 0x0000000e00097308 */ /* 0x000e640000000800 */
[----:B-1----:R-:W-:-:S05]  /*1700*/  FMUL R0, R0, R9 ;  /* 0x0000000900007220 */ /* 0x002fca0000400000 */
[----:B------:R2:W-:Y:S04]  /*1710*/  STG.E desc[UR6][R4.64], R0 ;  /* 0x0000000004007986 */ /* 0x0005e8000c101906 */
[----:B------:R-:W3:Y:S01]  /*1720*/  LDG.E R9, desc[UR6][R12.64+0x4] ;  /* 0x000004060c097981 */ /* 0x000ee2000c1e1900 */
[----:B------:R-:W-:Y:S01]  /*1730*/  FADD R11, R11, R0 ;  /* 0x000000000b0b7221 */ /* 0x000fe20000000000 */
[----:B------:R-:W-:Y:S01]  /*1740*/  IADD3 R10, PT, PT, R10, 0x2, RZ ;  /* 0x000000020a0a7810 */ /* 0x000fe20007ffe0ff */
[----:B---3--:R-:W-:-:S04]  /*1750*/  FADD R9, R9, -R8 ;  /* 0x8000000809097221 */ /* 0x008fc80000000000 */
[----:B------:R-:W-:-:S04]  /*1760*/  FFMA.SAT R15, R9, R16, 0.5 ;  /* 0x3f000000090f7423 */ /* 0x000fc80000002010 */
[----:B------:R-:W-:-:S04]  /*1770*/  FFMA.RM R15, R15, R17, 12582913 ;  /* 0x4b4000010f0f7423 */ /* 0x000fc80000004011 */
[C---:B------:R-:W-:Y:S01]  /*1780*/  FADD R14, R15.reuse, -12583039 ;  /* 0xcb40007f0f0e7421 */ /* 0x040fe20000000000 */
[----:B------:R-:W-:-:S03]  /*1790*/  IMAD.SHL.U32 R15, R15, 0x800000, RZ ;  /* 0x008000000f0f7824 */ /* 0x000fc600078e00ff */
[----:B------:R-:W-:-:S04]  /*17a0*/  FFMA R14, R9, 1.4426950216293334961, -R14 ;  /* 0x3fb8aa3b090e7823 */ /* 0x000fc8000000080e */
[----:B------:R-:W-:-:S06]  /*17b0*/  FFMA R14, R9, 1.925963033500011079e-08, R14 ;  /* 0x32a57060090e7823 */ /* 0x000fcc000000000e */
[----:B------:R-:W1:Y:S02]  /*17c0*/  MUFU.EX2 R14, R14 ;  /* 0x0000000e000e7308 */ /* 0x000e640000000800 */
[----:B-1----:R-:W-:-:S04]  /*17d0*/  FMUL R15, R15, R14 ;  /* 0x0000000e0f0f7220 */ /* 0x002fc80000400000 */
[----:B------:R-:W-:Y:S01]  /*17e0*/  FADD R11, R11, R15 ;  /* 0x0000000f0b0b7221 */ /* 0x000fe20000000000 */
[----:B------:R2:W-:Y:S06]  /*17f0*/  STG.E desc[UR6][R12.64+0x4], R15 ;  /* 0x0000040f0c007986 */ /* 0x0005ec000c101906 */
.L_x_70:
[----:B------:R-:W-:Y:S05]  /*1800*/  @P1 BRA `(.L_x_66) ;  /* 0x0000000000401947 */ /* 0x000fea0003800000 */
[----:B------:R-:W-:-:S04]  /*1810*/  IMAD.IADD R7, R7, 0x1, R10 ;  /* 0x0000000107077824 */ /* 0x000fc800078e020a */
[----:B------:R-:W-:-:S05]  /*1820*/  IMAD.WIDE.U32 R2, R7, 0x4, R2 ;  /* 0x0000000407027825 */ /* 0x000fca00078e0002 */
[----:B-12---:R-:W2:Y:S01]  /*1830*/  LDG.E R5, desc[UR6][R2.64] ;  /* 0x0000000602057981 */ /* 0x006ea2000c1e1900 */
[----:B------:R-:W-:Y:S01]  /*1840*/  MOV R0, 0x3bbb989d ;  /* 0x3bbb989d00007802 */ /* 0x000fe20000000f00 */
[----:B------:R-:W-:Y:S02]  /*1850*/  IMAD.MOV.U32 R7, RZ, RZ, 0x437c0000 ;  /* 0x437c0000ff077424 */ /* 0x000fe400078e00ff */
        /* <DEDUP_REMOVED lines=8> */
[----:B-1----:R-:W-:-:S04]  /*18e0*/  FMUL R0, R0, R5 ;  /* 0x0000000500007220 */ /* 0x002fc80000400000 */
[----:B------:R-:W-:Y:S01]  /*18f0*/  FADD R11, R11, R0 ;  /* 0x000000000b0b7221 */ /* 0x000fe20000000000 */
[----:B------:R3:W-:Y:S06]  /*1900*/  STG.E desc[UR6][R2.64], R0 ;  /* 0x0000000002007986 */ /* 0x0007ec000c101906 */
.L_x_66:
[----:B------:R4:W-:Y:S02]  /*1910*/  STS [UR4+0x4], R11 ;  /* 0x0000040bff007988 */ /* 0x0009e40008000804 */
.L_x_59:
[----:B------:R-:W-:Y:S05]  /*1920*/  BSYNC.RECONVERGENT B0 ;  /* 0x0000000000007941 */ /* 0x000fea0003800200 */
.L_x_58:
[----:B------:R-:W5:Y:S01]  /*1930*/  LDCU UR4, c[0x0][0x38c] ;  /* 0x00007180ff0477ac */ /* 0x000f620008000800 */
[----:B------:R-:W-:Y:S01]  /*1940*/  BAR.SYNC.DEFER_BLOCKING 0x0 ;  /* 0x0000000000007b1d */ /* 0x000fe20000010000 */
[----:B-----5:R-:W-:-:S13]  /*1950*/  ISETP.GE.AND P0, PT, R6, UR4, PT ;  /* 0x0000000406007c0c */ /* 0x020fda000bf06270 */
[----:B------:R-:W-:Y:S05]  /*1960*/  @P0 EXIT ;  /* 0x000000000000094d */ /* 0x000fea0003800000 */
[----:B------:R-:W5:Y:S01]  /*1970*/  S2UR UR5, SR_CgaCtaId ;  /* 0x00000000000579c3 */ /* 0x000f620000008800 */
[----:B------:R-:W-:-:S07]  /*1980*/  UMOV UR4, 0x400 ;  /* 0x0000040000047882 */ /* 0x000fce0000000000 */
[----:B------:R-:W0:Y:S08]  /*1990*/  LDC R7, c[0x0][0x38c] ;  /* 0x0000e300ff077b82 */ /* 0x000e300000000800 */
[----:B-12---:R-:W1:Y:S01]  /*19a0*/  LDC.64 R4, c[0x0][0x380] ;  /* 0x0000e000ff047b82 */ /* 0x006e620000000a00 */
[----:B-----5:R-:W-:-:S09]  /*19b0*/  ULEA UR4, UR5, UR4, 0x18 ;  /* 0x0000000405047291 */ /* 0x020fd2000f8ec0ff */
[----:B---3--:R-:W2:Y:S02]  /*19c0*/  LDS R3, [UR4+0x4] ;  /* 0x00000404ff037984 */ /* 0x008ea40008000800 */
[----:B------:R-:W3:Y:S02]  /*19d0*/  LDCU UR4, c[0x0][0x360] ;  /* 0x00006c00ff0477ac */ /* 0x000ee40008000800 */
.L_x_73:
[----:B0-----:R-:W-:-:S04]  /*19e0*/  IMAD R9, R7, UR8, R6 ;  /* 0x0000000807097c24 */ /* 0x001fc8000f8e0206 */
[----:B-1----:R-:W-:-:S05]  /*19f0*/  IMAD.WIDE R8, R9, 0x4, R4 ;  /* 0x0000000409087825 */ /* 0x002fca00078e0204 */
[----:B------:R-:W5:Y:S01]  /*1a00*/  LDG.E R0, desc[UR6][R8.64] ;  /* 0x0000000608007981 */ /* 0x000f62000c1e1900 */
[----:B--2---:R-:W4:Y:S01]  /*1a10*/  MUFU.RCP R2, R3 ;  /* 0x0000000300027308 */ /* 0x004f220000001000 */
[----:B---3--:R-:W-:Y:S01]  /*1a20*/  VIADD R6, R6, UR4 ;  /* 0x0000000406067c36 */ /* 0x008fe20008000000 */
[----:B------:R-:W-:Y:S04]  /*1a30*/  BSSY.RECONVERGENT B0, `(.L_x_71) ;  /* 0x000000c000007945 */ /* 0x000fe80003800200 */
[----:B------:R-:W-:Y:S01]  /*1a40*/  ISETP.GE.AND P2, PT, R6, R7, PT ;  /* 0x000000070600720c */ /* 0x000fe20003f46270 */
[----:B----4-:R-:W-:-:S04]  /*1a50*/  FFMA R11, -R3, R2, 1 ;  /* 0x3f800000030b7423 */ /* 0x010fc80000000102 */
[----:B------:R-:W-:Y:S01]  /*1a60*/  FFMA R11, R2, R11, R2 ;  /* 0x0000000b020b7223 */ /* 0x000fe20000000002 */
[----:B-----5:R-:W0:Y:S03]  /*1a70*/  FCHK P0, R0, R3 ;  /* 0x0000000300007302 */ /* 0x020e260000000000 */
[----:B------:R-:W-:-:S04]  /*1a80*/  FFMA R2, R0, R11, RZ ;  /* 0x0000000b00027223 */ /* 0x000fc800000000ff */
[----:B------:R-:W-:-:S04]  /*1a90*/  FFMA R10, -R3, R2, R0 ;  /* 0x00000002030a7223 */ /* 0x000fc80000000100 */
[----:B------:R-:W-:Y:S01]  /*1aa0*/  FFMA R11, R11, R10, R2 ;  /* 0x0000000a0b0b7223 */ /* 0x000fe20000000002 */
[----:B0-----:R-:W-:Y:S06]  /*1ab0*/  @!P0 BRA `(.L_x_72) ;  /* 0x00000000000c8947 */ /* 0x001fec0003800000 */
[----:B------:R-:W-:-:S07]  /*1ac0*/  MOV R2, 0x1ae0 ;  /* 0x00001ae000027802 */ /* 0x000fce0000000f00 */
[----:B------:R-:W-:Y:S05]  /*1ad0*/  CALL.REL.NOINC `($__internal_2_$__cuda_sm3x_div_rn_noftz_f32_slowpath) ;  /* 0x0000000000147944 */ /* 0x000fea0003c00000 */
[----:B------:R-:W-:-:S07]  /*1ae0*/  MOV R11, R0 ;  /* 0x00000000000b7202 */ /* 0x000fce0000000f00 */
.L_x_72:
[----:B------:R-:W-:Y:S05]  /*1af0*/  BSYNC.RECONVERGENT B0 ;  /* 0x0000000000007941 */ /* 0x000fea0003800200 */
.L_x_71:
[----:B------:R0:W-:Y:S01]  /*1b00*/  STG.E desc[UR6][R8.64], R11 ;  /* 0x0000000b08007986 */ /* 0x0001e2000c101906 */
[----:B------:R-:W-:Y:S05]  /*1b10*/  @!P2 BRA `(.L_x_73) ;  /* 0xfffffffc00b0a947 */ /* 0x000fea000383ffff */
[----:B------:R-:W-:Y:S05]  /*1b20*/  EXIT ;  /* 0x000000000000794d */ /* 0x000fea0003800000 */
        .weak           $__internal_2_$__cuda_sm3x_div_rn_noftz_f32_slowpath
        .type           $__internal_2_$__cuda_sm3x_div_rn_noftz_f32_slowpath,@function
        .size           $__internal_2_$__cuda_sm3x_div_rn_noftz_f32_slowpath,(.L_x_94 - $__internal_2_$__cuda_sm3x_div_rn_noftz_f32_slowpath)
$__internal_2_$__cuda_sm3x_div_rn_noftz_f32_slowpath:
[----:B------:R-:W-:Y:S01]  /*1b30*/  SHF.R.U32.HI R11, RZ, 0x17, R3 ;  /* 0x00000017ff0b7819 */ /* 0x000fe20000011603 */
[----:B------:R-:W-:Y:S01]  /*1b40*/  BSSY.RECONVERGENT B1, `(.L_x_74) ;  /* 0x0000064000017945 */ /* 0x000fe20003800200 */
[--C-:B------:R-:W-:Y:S01]  /*1b50*/  SHF.R.U32.HI R10, RZ, 0x17, R0.reuse ;  /* 0x00000017ff0a7819 */ /* 0x100fe20000011600 */
[----:B------:R-:W-:Y:S01]  /*1b60*/  IMAD.MOV.U32 R12, RZ, RZ, R0 ;  /* 0x000000ffff0c7224 */ /* 0x000fe200078e0000 */
[----:B------:R-:W-:Y:S02]  /*1b70*/  LOP3.LUT R11, R11, 0xff, RZ, 0xc0, !PT ;  /* 0x000000ff0b0b7812 */ /* 0x000fe400078ec0ff */
[----:B------:R-:W-:Y:S02]  /*1b80*/  LOP3.LUT R16, R10, 0xff, RZ, 0xc0, !PT ;  /* 0x000000ff0a107812 */ /* 0x000fe400078ec0ff */
[----:B------:R-:W-:Y:S01]  /*1b90*/  MOV R13, R3 ;  /* 0x00000003000d7202 */ /* 0x000fe20000000f00 */
[----:B------:R-:W-:Y:S01]  /*1ba0*/  VIADD R14, R11, 0xffffffff ;  /* 0xffffffff0b0e7836 */ /* 0x000fe20000000000 */
[----:B------:R-:W-:-:S04]  /*1bb0*/  IADD3 R15, PT, PT, R16, -0x1, RZ ;  /* 0xffffffff100f7810 */ /* 0x000fc80007ffe0ff */
        /* <DEDUP_REMOVED lines=22> */
[----:B------:R-:W-:Y:S01]  /*1d20*/  @P0 MOV R10, RZ ;  /* 0x000000ff000a0202 */ /* 0x000fe20000000f00 */
[----:B------:R-:W-:Y:S02]  /*1d30*/  @!P0 IMAD.MOV.U32 R10, RZ, RZ, -0x40 ;  /* 0xffffffc0ff0a8424 */ /* 0x000fe400078e00ff */
[----:B------:R-:W-:Y:S01]  /*1d40*/  @!P0 FFMA R12, R0, 1.84467440737095516160e+19, RZ ;  /* 0x5f800000000c8823 */ /* 0x000fe200000000ff */
[----:B------:R-:W-:Y:S02]  /*1d50*/  @!P1 FFMA R13, R3, 1.84467440737095516160e+19, RZ ;  /* 0x5f800000030d9823 */ /* 0x000fe400000000ff */
[----:B------:R-:W-:-:S07]  /*1d60*/  @!P1 IADD3 R10, PT, PT, R10, 0x40, RZ ;  /* 0x000000400a0a9810 */ /* 0x000fce0007ffe0ff */
.L_x_75:
[----:B------:R-:W-:Y:S01]  /*1d70*/  LEA R0, R11, 0xc0800000, 0x17 ;  /* 0xc08000000b007811 */ /* 0x000fe200078eb8ff */
[----:B------:R-:W-:Y:S04]  /*1d80*/  BSSY.RECONVERGENT B2, `(.L_x_80) ;  /* 0x0000036000027945 */ /* 0x000fe80003800200 */
[----:B------:R-:W-:Y:S01]  /*1d90*/  IMAD.IADD R14, R13, 0x1, -R0 ;  /* 0x000000010d0e7824 */ /* 0x000fe200078e0a00 */
[----:B------:R-:W-:-:S03]  /*1da0*/  IADD3 R13, PT, PT, R16, -0x7f, RZ ;  /* 0xffffff81100d7810 */ /* 0x000fc60007ffe0ff */
[----:B------:R-:W0:Y:S01]  /*1db0*/  MUFU.RCP R15, R14 ;  /* 0x0000000e000f7308 */ /* 0x000e220000001000 */
[----:B------:R-:W-:Y:S01]  /*1dc0*/  FADD.FTZ R17, -R14, -RZ ;  /* 0x800000ff0e117221 */ /* 0x000fe20000010100 */
[C---:B------:R-:W-:Y:S01]  /*1dd0*/  IMAD R0, R13.reuse, -0x800000, R12 ;  /* 0xff8000000d007824 */ /* 0x040fe200078e020c */
[----:B------:R-:W-:-:S05]  /*1de0*/  IADD3 R13, PT, PT, R13, 0x7f, -R11 ;  /* 0x0000007f0d0d7810 */ /* 0x000fca0007ffe80b */
[----:B------:R-:W-:Y:S02]  /*1df0*/  IMAD.IADD R13, R13, 0x1, R10 ;  /* 0x000000010d0d7824 */ /* 0x000fe400078e020a */
[----:B0-----:R-:W-:-:S04]  /*1e00*/  FFMA R16, R15, R17, 1 ;  /* 0x3f8000000f107423 */ /* 0x001fc80000000011 */
[----:B------:R-:W-:-:S04]  /*1e10*/  FFMA R19, R15, R16, R15 ;  /* 0x000000100f137223 */ /* 0x000fc8000000000f */
[----:B------:R-:W-:-:S04]  /*1e20*/  FFMA R12, R0, R19, RZ ;  /* 0x00000013000c7223 */ /* 0x000fc800000000ff */
[----:B------:R-:W-:-:S04]  /*1e30*/  FFMA R15, R17, R12, R0 ;  /* 0x0000000c110f7223 */ /* 0x000fc80000000000 */
[----:B------:R-:W-:-:S04]  /*1e40*/  FFMA R16, R19, R15, R12 ;  /* 0x0000000f13107223 */ /* 0x000fc8000000000c */
[----:B------:R-:W-:-:S04]  /*1e50*/  FFMA R17, R17, R16, R0 ;  /* 0x0000001011117223 */ /* 0x000fc80000000000 */
        /* <DEDUP_REMOVED lines=15> */
[C---:B------:R-:W-:Y:S01]  /*1f50*/  IADD3 R13, PT, PT, R14.reuse, 0x20, RZ ;  /* 0x000000200e0d7810 */ /* 0x040fe20007ffe0ff */
[CCC-:B------:R-:W-:Y:S01]  /*1f60*/  FFMA.RM R11, R19.reuse, R17.reuse, R16.reuse ;  /* 0x00000011130b7223 */ /* 0x1c0fe20000004010 */
[----:B------:R-:W-:Y:S02]  /*1f70*/  ISETP.NE.AND P3, PT, R14, RZ, PT ;  /* 0x000000ff0e00720c */ /* 0x000fe40003f65270 */
[----:B------:R-:W-:Y:S01]  /*1f80*/  LOP3.LUT R12, R10, 0x7fffff, RZ, 0xc0, !PT ;  /* 0x007fffff0a0c7812 */ /* 0x000fe200078ec0ff */
[----:B------:R-:W-:Y:S01]  /*1f90*/  FFMA.RP R10, R19, R17, R16 ;  /* 0x00000011130a7223 */ /* 0x000fe20000008010 */
[----:B------:R-:W-:Y:S01]  /*1fa0*/  ISETP.NE.AND P1, PT, R14, RZ, PT ;  /* 0x000000ff0e00720c */ /* 0x000fe20003f25270 */
[----:B------:R-:W-:Y:S01]  /*1fb0*/  IMAD.MOV R14, RZ, RZ, -R14 ;  /* 0x000000ffff0e7224 */ /* 0x000fe200078e0a0e */
[----:B------:R-:W-:Y:S02]  /*1fc0*/  LOP3.LUT R12, R12, 0x800000, RZ, 0xfc, !PT ;  /* 0x008000000c0c7812 */ /* 0x000fe400078efcff */
[----:B------:R-:W-:-:S02]  /*1fd0*/  FSETP.NEU.FTZ.AND P0, PT, R10, R11, PT ;  /* 0x0000000b0a00720b */ /* 0x000fc40003f1d000 */
[----:B------:R-:W-:Y:S02]  /*1fe0*/  SHF.L.U32 R13, R12, R13, RZ ;  /* 0x0000000d0c0d7219 */ /* 0x000fe400000006ff */
[----:B------:R-:W-:Y:S02]  /*1ff0*/  SEL R11, R14, RZ, P3 ;  /* 0x000000ff0e0b7207 */ /* 0x000fe40001800000 */
[----:B------:R-:W-:Y:S02]  /*2000*/  ISETP.NE.AND P1, PT, R13, RZ, P1 ;  /* 0x000000ff0d00720c */ /* 0x000fe40000f25270 */
[----:B------:R-:W-:Y:S02]  /*2010*/  SHF.R.U32.HI R11, RZ, R11, R12 ;  /* 0x0000000bff0b7219 */ /* 0x000fe4000001160c */
[----:B------:R-:W-:Y:S02]  /*2020*/  PLOP3.LUT P0, PT, P0, P1, PT, 0xf8, 0x8f ;  /* 0x00000000008f781c */ /* 0x000fe40000703f70 */
[----:B------:R-:W-:-:S02]  /*2030*/  SHF.R.U32.HI R13, RZ, 0x1, R11 ;  /* 0x00000001ff0d7819 */ /* 0x000fc4000001160b */
[----:B------:R-:W-:-:S04]  /*2040*/  SEL R10, RZ, 0x1, !P0 ;  /* 0x00000001ff0a7807 */ /* 0x000fc80004000000 */
[----:B------:R-:W-:-:S04]  /*2050*/  LOP3.LUT R10, R10, 0x1, R13, 0xf8, !PT ;  /* 0x000000010a0a7812 */ /* 0x000fc800078ef80d */
[----:B------:R-:W-:-:S04]  /*2060*/  LOP3.LUT R10, R10, R11, RZ, 0xc0, !PT ;  /* 0x0000000b0a0a7212 */ /* 0x000fc800078ec0ff */
[----:B------:R-:W-:-:S04]  /*2070*/  IADD3 R13, PT, PT, R13, R10, RZ ;  /* 0x0000000a0d0d7210 */ /* 0x000fc80007ffe0ff */
[----:B------:R-:W-:Y:S01]  /*2080*/  LOP3.LUT R0, R13, R0, RZ, 0xfc, !PT ;  /* 0x000000000d007212 */ /* 0x000fe200078efcff */
[----:B------:R-:W-:Y:S06]  /*2090*/  BRA `(.L_x_83) ;  /* 0x0000000000107947 */ /* 0x000fec0003800000 */
.L_x_82:
[----:B------:R-:W-:-:S04]  /*20a0*/  LOP3.LUT R0, R0, 0x80000000, RZ, 0xc0, !PT ;  /* 0x8000000000007812 */ /* 0x000fc800078ec0ff */
[----:B------:R-:W-:Y:S01]  /*20b0*/  LOP3.LUT R0, R0, 0x7f800000, RZ, 0xfc, !PT ;  /* 0x7f80000000007812 */ /* 0x000fe200078efcff */
[----:B------:R-:W-:Y:S06]  /*20c0*/  BRA `(.L_x_83) ;  /* 0x0000000000047947 */ /* 0x000fec0003800000 */
.L_x_81:
[----:B------:R-:W-:-:S07]  /*20d0*/  IMAD R0, R13, 0x800000, R0 ;  /* 0x008000000d007824 */ /* 0x000fce00078e0200 */
.L_x_83:
[----:B------:R-:W-:Y:S05]  /*20e0*/  BSYNC.RECONVERGENT B2 ;  /* 0x0000000000027941 */ /* 0x000fea0003800200 */
.L_x_80:
[----:B------:R-:W-:Y:S05]  /*20f0*/  BRA `(.L_x_84) ;  /* 0x0000000000207947 */ /* 0x000fea0003800000 */
.L_x_79:
[----:B------:R-:W-:-:S04]  /*2100*/  LOP3.LUT R0, R13, 0x80000000, R12, 0x48, !PT ;  /* 0x800000000d007812 */ /* 0x000fc800078e480c */
[----:B------:R-:W-:Y:S01]  /*2110*/  LOP3.LUT R0, R0, 0x7f800000, RZ, 0xfc, !PT ;  /* 0x7f80000000007812 */ /* 0x000fe200078efcff */
[----:B------:R-:W-:Y:S06]  /*2120*/  BRA `(.L_x_84) ;  /* 0x0000000000147947 */ /* 0x000fec0003800000 */
.L_x_78:
[----:B------:R-:W-:Y:S01]  /*2130*/  LOP3.LUT R0, R13, 0x80000000, R12, 0x48, !PT ;  /* 0x800000000d007812 */ /* 0x000fe200078e480c */
[----:B------:R-:W-:Y:S06]  /*2140*/  BRA `(.L_x_84) ;  /* 0x00000000000c7947 */ /* 0x000fec0003800000 */
.L_x_77:
[----:B------:R-:W0:Y:S01]  /*2150*/  MUFU.RSQ R0, -QNAN ;  /* 0xffc0000000007908 */ /* 0x000e220000001400 */
[----:B------:R-:W-:Y:S05]  /*2160*/  BRA `(.L_x_84) ;  /* 0x0000000000047947 */ /* 0x000fea0003800000 */
.L_x_76:
[----:B------:R-:W-:-:S07]  /*2170*/  FADD.FTZ R0, R0, R3 ;  /* 0x0000000300007221 */ /* 0x000fce0000010000 */
.L_x_84:
[----:B------:R-:W-:Y:S05]  /*2180*/  BSYNC.RECONVERGENT B1 ;  /* 0x0000000000017941 */ /* 0x000fea0003800200 */
.L_x_74:
[----:B------:R-:W-:Y:S01]  /*2190*/  HFMA2 R11, -RZ, RZ, 0, 0 ;  /* 0x00000000ff0b7431 */ /* 0x000fe200000001ff */
[----:B------:R-:W-:-:S04]  /*21a0*/  MOV R10, R2 ;  /* 0x00000002000a7202 */ /* 0x000fc80000000f00 */
[----:B0-----:R-:W-:Y:S05]  /*21b0*/  RET.REL.NODEC R10 `(_Z13softmaxKernelPfii) ;  /* 0xffffffdc0a907950 */ /* 0x001fea0003c3ffff */
.L_x_85:
        /* <DEDUP_REMOVED lines=12> */
.L_x_94:


//--------------------- .text._Z11scaleKernelPfif --------------------------
	.section	.text._Z11scaleKernelPfif,"ax",@progbits
	.align	128
        .global         _Z11scaleKernelPfif
        .type           _Z11scaleKernelPfif,@function
        .size           _Z11scaleKernelPfif,(.L_x_104 - _Z11scaleKernelPfif)
        .other          _Z11scaleKernelPfif,@"STO_CUDA_ENTRY STV_DEFAULT"
_Z11scaleKernelPfif:
.text._Z11scaleKernelPfif:
        /* <DEDUP_REMOVED lines=10> */
[----:B------:R-:W2:Y:S01]  /*00a0*/  LDCU UR6, c[0x0][0x38c] ;  /* 0x00007180ff0677ac */ /* 0x000ea20008000800 */
[----:B0-----:R-:W-:-:S05]  /*00b0*/  IMAD.WIDE R2, R5, 0x4, R2 ;  /* 0x0000000405027825 */ /* 0x001fca00078e0202 */
[----:B-1----:R-:W2:Y:S02]  /*00c0*/  LDG.E R0, desc[UR4][R2.64] ;  /* 0x0000000402007981 */ /* 0x002ea4000c1e1900 */
[----:B--2---:R-:W-:-:S05]  /*00d0*/  FMUL R5, R0, UR6 ;  /* 0x0000000600057c20 */ /* 0x004fca0008400000 */
[----:B------:R-:W-:Y:S01]  /*00e0*/  STG.E desc[UR4][R2.64], R5 ;  /* 0x0000000502007986 */ /* 0x000fe2000c101904 */
[----:B------:R-:W-:Y:S05]  /*00f0*/  EXIT ;  /* 0x000000000000794d */ /* 0x000fea0003800000 */
.L_x_86:
        /* <DEDUP_REMOVED lines=16> */
.L_x_104:


//--------------------- .text._Z15transposeKernelPKfPfii --------------------------
	.section	.text._Z15transposeKernelPKfPfii,"ax",@progbits
	.align	128
        .global         _Z15transposeKernelPKfPfii
        .type           _Z15transposeKernelPKfPfii,@function
        .size           _Z15transposeKernelPKfPfii,(.L_x_105 - _Z15transposeKernelPKfPfii)
        .other          _Z15transposeKernelPKfPfii,@"STO_CUDA_ENTRY STV_DEFAULT"
_Z15transposeKernelPKfPfii:
.text._Z15transposeKernelPKfPfii:
[----:B------:R-:W-:Y:S01]  /*0000*/  LDC R1, c[0x0][0x37c] ;  /* 0x0000df00ff017b82 */ /* 0x000fe20000000800 */
[----:B------:R-:W0:Y:S07]  /*0010*/  S2R R2, SR_TID.X ;  /* 0x0000000000027919 */ /* 0x000e2e0000002100 */
[----:B------:R-:W1:Y:S01]  /*0020*/  LDC R0, c[0x0][0x364] ;  /* 0x0000d900ff007b82 */ /* 0x000e620000000800 */
[----:B------:R-:W2:Y:S01]  /*0030*/  LDCU.64 UR6, c[0x0][0x390] ;  /* 0x00007200ff0677ac */ /* 0x000ea20008000a00 */
[----:B------:R-:W1:Y:S06]  /*0040*/  S2R R3, SR_TID.Y ;  /* 0x0000000000037919 */ /* 0x000e6c0000002200 */
[----:B------:R-:W0:Y:S08]  /*0050*/  S2UR UR5, SR_CTAID.X ;  /* 0x00000000000579c3 */ /* 0x000e300000002500 */
[----:B------:R-:W0:Y:S08]  /*0060*/  LDC R7, c[0x0][0x360] ;  /* 0x0000d800ff077b82 */ /* 0x000e300000000800 */
[----:B------:R-:W1:Y:S01]  /*0070*/  S2UR UR4, SR_CTAID.Y ;  /* 0x00000000000479c3 */ /* 0x000e620000002600 */
[----:B0-----:R-:W-:-:S05]  /*0080*/  IMAD R7, R7, UR5, R2 ;  /* 0x0000000507077c24 */ /* 0x001fca000f8e0202 */
[----:B--2---:R-:W-:Y:S01]  /*0090*/  ISETP.GE.AND P0, PT, R7, UR7, PT ;  /* 0x0000000707007c0c */ /* 0x004fe2000bf06270 */
[----:B-1----:R-:W-:-:S05]  /*00a0*/  IMAD R0, R0, UR4, R3 ;  /* 0x0000000400007c24 */ /* 0x002fca000f8e0203 */
[----:B------:R-:W-:-:S13]  /*00b0*/  ISETP.GE.OR P0, PT, R0, UR6, P0 ;  /* 0x0000000600007c0c */ /* 0x000fda0008706670 */
[----:B------:R-:W-:Y:S05]  /*00c0*/  @P0 EXIT ;  /* 0x000000000000094d */ /* 0x000fea0003800000 */
[----:B------:R-:W0:Y:S01]  /*00d0*/  LDC.64 R2, c[0x0][0x380] ;  /* 0x0000e000ff027b82 */ /* 0x000e220000000a00 */
[----:B------:R-:W1:Y:S01]  /*00e0*/  LDCU.64 UR4, c[0x0][0x358] ;  /* 0x00006b00ff0477ac */ /* 0x000e620008000a00 */
[----:B------:R-:W-:-:S04]  /*00f0*/  IMAD R5, R0, UR7, R7 ;  /* 0x0000000700057c24 */ /* 0x000fc8000f8e0207 */
[----:B0-----:R-:W-:Y:S02]  /*0100*/  IMAD.WIDE R2, R5, 0x4, R2 ;  /* 0x0000000405027825 */ /* 0x001fe400078e0202 */
[----:B------:R-:W0:Y:S04]  /*0110*/  LDC.64 R4, c[0x0][0x388] ;  /* 0x0000e200ff047b82 */ /* 0x000e280000000a00 */
[----:B-1----:R-:W2:Y:S01]  /*0120*/  LDG.E R3, desc[UR4][R2.64] ;  /* 0x0000000402037981 */ /* 0x002ea2000c1e1900 */
[----:B------:R-:W-:-:S04]  /*0130*/  IMAD R7, R7, UR6, R0 ;  /* 0x0000000607077c24 */ /* 0x000fc8000f8e0200 */
[----:B0-----:R-:W-:-:S05]  /*0140*/  IMAD.WIDE R4, R7, 0x4, R4 ;  /* 0x0000000407047825 */ /* 0x001fca00078e0204 */
[----:B--2---:R-:W-:Y:S01]  /*0150*/  STG.E desc[UR4][R4.64], R3 ;  /* 0x0000000304007986 */ /* 0x004fe2000c101904 */
[----:B------:R-:W-:Y:S05]  /*0160*/  EXIT ;  /* 0x000000000000794d */ /* 0x000fea0003800000 */
.L_x_87:
        /* <DEDUP_REMOVED lines=9> */
.L_x_105:


//--------------------- .text._Z17tiledMatMulKernelPKfS0_Pfiii --------------------------
	.section	.text._Z17tiledMatMulKernelPKfS0_Pfiii,"ax",@progbits
	.align	128
        .global         _Z17tiledMatMulKernelPKfS0_Pfiii
        .type           _Z17tiledMatMulKernelPKfS0_Pfiii,@function
        .size           _Z17tiledMatMulKernelPKfS0_Pfiii,(.L_x_106 - _Z17tiledMatMulKernelPKfS0_Pfiii)
        .other          _Z17tiledMatMulKernelPKfS0_Pfiii,@"STO_CUDA_ENTRY STV_DEFAULT"
_Z17tiledMatMulKernelPKfS0_Pfiii:
.text._Z17tiledMatMulKernelPKfS0_Pfiii:
[----:B------:R-:W-:Y:S01]  /*0000*/  LDC R1, c[0x0][0x37c] ;  /* 0x0000df00ff017b82 */ /* 0x000fe20000000800 */
[----:B------:R-:W0:Y:S01]  /*0010*/  S2R R3, SR_CTAID.Y ;  /* 0x0000000000037919 */ /* 0x000e220000002600 */
[----:B------:R-:W1:Y:S01]  /*0020*/  LDCU UR7, c[0x0][0x39c] ;  /* 0x00007380ff0777ac */ /* 0x000e620008000800 */
[----:B------:R-:W-:Y:S01]  /*0030*/  HFMA2 R23, -RZ, RZ, 0, 0 ;  /* 0x00000000ff177431 */ /* 0x000fe200000001ff */
[----:B------:R-:W0:Y:S01]  /*0040*/  S2R R14, SR_TID.Y ;  /* 0x00000000000e7919 */ /* 0x000e220000002200 */
[----:B------:R-:W2:Y:S01]  /*0050*/  LDCU.64 UR8, c[0x0][0x358] ;  /* 0x00006b00ff0877ac */ /* 0x000ea20008000a00 */
[----:B------:R-:W3:Y:S01]  /*0060*/  S2R R6, SR_CTAID.X ;  /* 0x0000000000067919 */ /* 0x000ee20000002500 */
[----:B------:R-:W3:Y:S01]  /*0070*/  S2R R13, SR_TID.X ;  /* 0x00000000000d7919 */ /* 0x000ee20000002100 */
[----:B-1----:R-:W-:Y:S01]  /*0080*/  UISETP.GE.AND UP0, UPT, UR7, 0x1, UPT ;  /* 0x000000010700788c */ /* 0x002fe2000bf06270 */
[----:B0-----:R-:W-:Y:S02]  /*0090*/  LEA R0, R3, R14, 0x4 ;  /* 0x0000000e03007211 */ /* 0x001fe400078e20ff */
[----:B---3--:R-:W-:-:S06]  /*00a0*/  LEA R3, R6, R13, 0x4 ;  /* 0x0000000d06037211 */ /* 0x008fcc00078e20ff */
[----:B--2---:R-:W-:Y:S05]  /*00b0*/  BRA.U !UP0, `(.L_x_88) ;  /* 0x0000000d08287547 */ /* 0x004fea000b800000 */
[----:B------:R-:W0:Y:S01]  /*00c0*/  S2UR UR6, SR_CgaCtaId ;  /* 0x00000000000679c3 */ /* 0x000e220000008800 */
[----:B------:R-:W-:Y:S01]  /*00d0*/  UMOV UR4, 0x400 ;  /* 0x0000040000047882 */ /* 0x000fe20000000000 */
[----:B------:R-:W-:Y:S01]  /*00e0*/  UISETP.GE.U32.AND UP0, UPT, UR7, 0x11, UPT ;  /* 0x000000110700788c */ /* 0x000fe2000bf06070 */
[----:B------:R-:W-:Y:S01]  /*00f0*/  MOV R23, RZ ;  /* 0x000000ff00177202 */ /* 0x000fe20000000f00 */
[----:B------:R-:W-:Y:S02]  /*0100*/  UIADD3 UR5, UPT, UPT, UR4, 0x400, URZ ;  /* 0x0000040004057890 */ /* 0x000fe4000fffe0ff */
[----:B0-----:R-:W-:Y:S02]  /*0110*/  ULEA UR4, UR6, UR4, 0x18 ;  /* 0x0000000406047291 */ /* 0x001fe4000f8ec0ff */
[----:B------:R-:W-:Y:S02]  /*0120*/  ULEA UR5, UR6, UR5, 0x18 ;  /* 0x0000000506057291 */ /* 0x000fe4000f8ec0ff */
[----:B------:R-:W-:-:S02]  /*0130*/  UIADD3 UR6, UPT, UPT, UR7, 0xf, URZ ;  /* 0x0000000f07067890 */ /* 0x000fc4000fffe0ff */
[C---:B------:R-:W-:Y:S01]  /*0140*/  LEA R2, R14.reuse, UR4, 0x6 ;  /* 0x000000040e027c11 */ /* 0x040fe2000f8e30ff */
[----:B------:R-:W-:Y:S01]  /*0150*/  UMOV UR4, URZ ;  /* 0x000000ff00047c82 */ /* 0x000fe20008000000 */
[C---:B------:R-:W-:Y:S02]  /*0160*/  LEA R16, R13.reuse, UR5, 0x2 ;  /* 0x000000050d107c11 */ /* 0x040fe4000f8e10ff */
[----:B------:R-:W-:Y:S02]  /*0170*/  LEA R22, R13, R2, 0x2 ;  /* 0x000000020d167211 */ /* 0x000fe400078e10ff */
[----:B------:R-:W-:Y:S01]  /*0180*/  LEA R20, R14, R16, 0x6 ;  /* 0x000000100e147211 */ /* 0x000fe200078e30ff */
[----:B------:R-:W-:Y:S06]  /*0190*/  BRA.U !UP0, `(.L_x_89) ;  /* 0x0000000908007547 */ /* 0x000fec000b800000 */
[----:B------:R-:W0:Y:S01]  /*01a0*/  LDCU UR10, c[0x0][0x3a0] ;  /* 0x00007400ff0a77ac */ /* 0x000e220008000800 */
[----:B------:R-:W1:Y:S01]  /*01b0*/  LDC R12, c[0x0][0x3a0] ;  /* 0x0000e800ff0c7b82 */ /* 0x000e620000000800 */
[----:B------:R-:W-:Y:S01]  /*01c0*/  IADD3 R4, PT, PT, R14, 0x10, RZ ;  /* 0x000000100e047810 */ /* 0x000fe20007ffe0ff */
[--C-:B------:R-:W-:Y:S01]  /*01d0*/  IMAD R18, R0, UR7, R13.reuse ;  /* 0x0000000700127c24 */ /* 0x100fe2000f8e020d */
[----:B------:R-:W2:Y:S01]  /*01e0*/  LDCU UR11, c[0x0][0x398] ;  /* 0x00007300ff0b77ac */ /* 0x000ea20008000800 */
[----:B------:R-:W-:Y:S02]  /*01f0*/  MOV R23, RZ ;  /* 0x000000ff00177202 */ /* 0x000fe40000000f00 */
[----:B------:R-:W-:Y:S01]  /*0200*/  MOV R17, R13 ;  /* 0x0000000d00117202 */ /* 0x000fe20000000f00 */
[----:B------:R-:W-:Y:S01]  /*0210*/  USHF.R.U32.HI UR4, URZ, 0x4, UR6 ;  /* 0x00000004ff047899 */ /* 0x000fe20008011606 */
[----:B------:R-:W3:Y:S01]  /*0220*/  LDC.64 R24, c[0x0][0x380] ;  /* 0x0000e000ff187b82 */ /* 0x000ee20000000a00 */
[----:B------:R-:W-:Y:S01]  /*0230*/  MOV R15, R14 ;  /* 0x0000000e000f7202 */ /* 0x000fe20000000f00 */
[----:B------:R-:W4:Y:S01]  /*0240*/  LDCU UR5, c[0x0][0x39c] ;  /* 0x00007380ff0577ac */ /* 0x000f220008000800 */
[----:B------:R-:W-:Y:S01]  /*0250*/  ULOP3.LUT UR4, UR4, 0x7fffffe, URZ, 0xc0, !UPT ;  /* 0x07fffffe04047892 */ /* 0x000fe2000f8ec0ff */
[----:B0-----:R-:W-:-:S03]  /*0260*/  IMAD R4, R4, UR10, R13 ;  /* 0x0000000a04047c24 */ /* 0x001fc6000f8e020d */
[----:B------:R-:W-:Y:S01]  /*0270*/  UIADD3 UR4, UPT, UPT, -UR4, URZ, URZ ;  /* 0x000000ff04047290 */ /* 0x000fe2000fffe1ff */
[----:B------:R-:W-:Y:S01]  /*0280*/  IMAD R19, R14, UR10, R13 ;  /* 0x0000000a0e137c24 */ /* 0x000fe2000f8e020d */
[----:B--2---:R-:W-:Y:S02]  /*0290*/  ISETP.GE.AND P1, PT, R0, UR11, PT ;  /* 0x0000000b00007c0c */ /* 0x004fe4000bf26270 */
[C---:B------:R-:W-:Y:S02]  /*02a0*/  LEA R21, R6.reuse, R4, 0x4 ;  /* 0x0000000406157211 */ /* 0x040fe400078e20ff */
[----:B------:R-:W-:-:S09]  /*02b0*/  LEA R19, R6, R19, 0x4 ;  /* 0x0000001306137211 */ /* 0x000fd200078e20ff */
.L_x_90:
[----:B-1----:R-:W-:Y:S01]  /*02c0*/  ISETP.GE.AND P0, PT, R3, R12, PT ;  /* 0x0000000c0300720c */ /* 0x002fe20003f06270 */
[----:B----4-:R-:W-:Y:S01]  /*02d0*/  UMOV UR7, UR5 ;  /* 0x0000000500077c82 */ /* 0x010fe20008000000 */
[----:B------:R-:W-:Y:S01]  /*02e0*/  HFMA2 R6, -RZ, RZ, 0, 0 ;  /* 0x00000000ff067431 */ /* 0x000fe200000001ff */
[----:B------:R-:W-:Y:S01]  /*02f0*/  ISETP.GE.OR P2, PT, R17, UR7, P1 ;  /* 0x0000000711007c0c */ /* 0x000fe20008f46670 */
[----:B---3--:R-:W-:Y:S01]  /*0300*/  IMAD.WIDE R26, R18, 0x4, R24 ;  /* 0x00000004121a7825 */ /* 0x008fe200078e0218 */
[----:B------:R-:W-:Y:S02]  /*0310*/  ISETP.GE.OR P3, PT, R15, UR7, P0 ;  /* 0x000000070f007c0c */ /* 0x000fe40008766670 */
[----:B------:R-:W-:-:S09]  /*0320*/  MOV R29, RZ ;  /* 0x000000ff001d7202 */ /* 0x000fd20000000f00 */
[----:B------:R-:W2:Y:S02]  /*0330*/  @!P2 LDG.E R29, desc[UR8][R26.64] ;  /* 0x000000081a1da981 */ /* 0x000ea4000c1e1900 */
[----:B------:R-:W0:Y:S02]  /*0340*/  @!P3 LDC.64 R4, c[0x0][0x388] ;  /* 0x0000e200ff04bb82 */ /* 0x000e240000000a00 */
[----:B0-----:R-:W-:-:S05]  /*0350*/  @!P3 IMAD.WIDE R4, R19, 0x4, R4 ;  /* 0x000000041304b825 */ /* 0x001fca00078e0204 */
[----:B------:R-:W3:Y:S04]  /*0360*/  @!P3 LDG.E R6, desc[UR8][R4.64] ;  /* 0x000000080406b981 */ /* 0x000ee8000c1e1900 */
[----:B--2---:R-:W-:Y:S04]  /*0370*/  STS [R22], R29 ;  /* 0x0000001d16007388 */ /* 0x004fe80000000800 */
[----:B---3--:R-:W-:Y:S01]  /*0380*/  STS [R20], R6 ;  /* 0x0000000614007388 */ /* 0x008fe20000000800 */
[----:B------:R-:W-:Y:S06]  /*0390*/  BAR.SYNC.DEFER_BLOCKING 0x0 ;  /* 0x0000000000007b1d */ /* 0x000fec0000010000 */
[----:B------:R-:W-:Y:S04]  /*03a0*/  LDS R28, [R16] ;  /* 0x00000000101c7984 */ /* 0x000fe80000000800 */
[----:B------:R-:W0:Y:S04]  /*03b0*/  LDS.128 R8, [R2] ;  /* 0x0000000002087984 */ /* 0x000e280000000c00 */
[----:B------:R-:W1:Y:S04]  /*03c0*/  LDS R5, [R16+0x40] ;  /* 0x0000400010057984 */ /* 0x000e680000000800 */
[----:B------:R-:W2:Y:S04]  /*03d0*/  LDS R7, [R16+0x80] ;  /* 0x0000800010077984 */ /* 0x000ea80000000800 */
[----:B------:R-:W-:Y:S01]  /*03e0*/  LDS R29, [R16+0x140] ;  /* 0x00014000101d7984 */ /* 0x000fe20000000800 */
[----:B0-----:R-:W-:-:S03]  /*03f0*/  FFMA R28, R8, R28, R23 ;  /* 0x0000001c081c7223 */ /* 0x001fc60000000017 */
[----:B------:R-:W0:Y:S01]  /*0400*/  LDS R8, [R16+0xc0] ;  /* 0x0000c00010087984 */ /* 0x000e220000000800 */
[----:B-1----:R-:W-:-:S03]  /*0410*/  FFMA R28, R5, R9, R28 ;  /* 0x00000009051c7223 */ /* 0x002fc6000000001c */
[----:B------:R-:W-:Y:S01]  /*0420*/  LDS R9, [R16+0x100] ;  /* 0x0001000010097984 */ /* 0x000fe20000000800 */
[----:B--2---:R-:W-:-:S03]  /*0430*/  FFMA R23, R7, R10, R28 ;  /* 0x0000000a07177223 */ /* 0x004fc6000000001c */
[----:B------:R-:W1:Y:S01]  /*0440*/  LDS.128 R4, [R2+0x10] ;  /* 0x0000100002047984 */ /* 0x000e620000000c00 */
[----:B0-----:R-:W-:-:S03]  /*0450*/  FFMA R23, R8, R11, R23 ;  /* 0x0000000b08177223 */ /* 0x001fc60000000017 */
[----:B------:R-:W0:Y:S01]  /*0460*/  LDS R11, [R16+0x180] ;  /* 0x00018000100b7984 */ /* 0x000e220000000800 */
[----:B-1----:R-:W-:-:S03]  /*0470*/  FFMA R8, R4, R9, R23 ;  /* 0x0000000904087223 */ /* 0x002fc60000000017 */
[----:B------:R-:W1:Y:S01]  /*0480*/  LDS R4, [R16+0x1c0] ;  /* 0x0001c00010047984 */ /* 0x000e620000000800 */
[----:B------:R-:W-:-:S03]  /*0490*/  FFMA R8, R29, R5, R8 ;  /* 0x000000051d087223 */ /* 0x000fc60000000008 */
[----:B------:R-:W-:Y:S04]  /*04a0*/  LDS R5, [R16+0x200] ;  /* 0x0002000010057984 */ /* 0x000fe80000000800 */
[----:B------:R-:W-:Y:S01]  /*04b0*/  LDS R29, [R16+0x240] ;  /* 0x00024000101d7984 */ /* 0x000fe20000000800 */
[----:B0-----:R-:W-:-:S03]  /*04c0*/  FFMA R23, R11, R6, R8 ;  /* 0x000000060b177223 */ /* 0x001fc60000000008 */
[----:B------:R-:W0:Y:S01]  /*04d0*/  LDS.128 R8, [R2+0x20] ;  /* 0x0000200002087984 */ /* 0x000e220000000c00 */
[----:B-1----:R-:W-:-:S03]  /*04e0*/  FFMA R23, R4, R7, R23 ;  /* 0x0000000704177223 */ /* 0x002fc60000000017 */
[----:B------:R-:W1:Y:S01]  /*04f0*/  LDS R7, [R16+0x280] ;  /* 0x0002800010077984 */ /* 0x000e620000000800 */
[----:B0-----:R-:W-:-:S03]  /*0500*/  FFMA R4, R8, R5, R23 ;  /* 0x0000000508047223 */ /* 0x001fc60000000017 */
[----:B------:R-:W0:Y:S01]  /*0510*/  LDS R8, [R16+0x2c0] ;  /* 0x0002c00010087984 */ /* 0x000e220000000800 */
[----:B------:R-:W-:-:S03]  /*0520*/  FFMA R4, R29, R9, R4 ;  /* 0x000000091d047223 */ /* 0x000fc60000000004 */
[----:B------:R-:W-:Y:S01]  /*0530*/  LDS R9, [R16+0x300] ;  /* 0x0003000010097984 */ /* 0x000fe20000000800 */
[----:B-1----:R-:W-:-:S03]  /*0540*/  FFMA R23, R7, R10, R4 ;  /* 0x0000000a07177223 */ /* 0x002fc60000000004 */
[----:B------:R-:W1:Y:S01]  /*0550*/  LDS.128 R4, [R2+0x30] ;  /* 0x0000300002047984 */ /* 0x000e620000000c00 */
[----:B------:R-:W-:Y:S02]  /*0560*/  HFMA2 R29, -RZ, RZ, 0, 0 ;  /* 0x00000000ff1d7431 */ /* 0x000fe400000001ff */
[----:B0-----:R-:W-:Y:S02]  /*0570*/  FFMA R11, R8, R11, R23 ;  /* 0x0000000b080b7223 */ /* 0x001fe40000000017 */
[----:B------:R-:W0:Y:S02]  /*0580*/  LDS R23, [R16+0x340] ;  /* 0x0003400010177984 */ /* 0x000e240000000800 */
[----:B-1----:R-:W-:Y:S02]  /*0590*/  FFMA R10, R4, R9, R11 ;  /* 0x00000009040a7223 */ /* 0x002fe4000000000b */
[----:B------:R-:W1:Y:S04]  /*05a0*/  LDS R11, [R16+0x380] ;  /* 0x00038000100b7984 */ /* 0x000e680000000800 */
[----:B------:R-:W2:Y:S01]  /*05b0*/  LDS R4, [R16+0x3c0] ;  /* 0x0003c00010047984 */ /* 0x000ea20000000800 */
[----:B------:R-:W-:Y:S01]  /*05c0*/  IADD3 R8, PT, PT, R17, 0x10, RZ ;  /* 0x0000001011087810 */ /* 0x000fe20007ffe0ff */
[----:B------:R-:W-:Y:S03]  /*05d0*/  BAR.SYNC.DEFER_BLOCKING 0x0 ;  /* 0x0000000000007b1d */ /* 0x000fe60000010000 */
[----:B------:R-:W-:-:S13]  /*05e0*/  ISETP.GE.OR P2, PT, R8, UR7, P1 ;  /* 0x0000000708007c0c */ /* 0x000fda0008f46670 */
[----:B------:R-:W3:Y:S01]  /*05f0*/  @!P2 LDG.E R29, desc[UR8][R26.64+0x40] ;  /* 0x000040081a1da981 */ /* 0x000ee2000c1e1900 */
[----:B------:R-:W-:-:S04]  /*0600*/  IADD3 R8, PT, PT, R15, 0x10, RZ ;  /* 0x000000100f087810 */ /* 0x000fc80007ffe0ff */
[----:B------:R-:W-:-:S13]  /*0610*/  ISETP.GE.OR P0, PT, R8, UR7, P0 ;  /* 0x0000000708007c0c */ /* 0x000fda0008706670 */
[----:B------:R-:W4:Y:S01]  /*0620*/  @!P0 LDC.64 R8, c[0x0][0x388] ;  /* 0x0000e200ff088b82 */ /* 0x000f220000000a00 */
[----:B---3--:R4:W-:Y:S02]  /*0630*/  STS [R22], R29 ;  /* 0x0000001d16007388 */ /* 0x0089e40000000800 */
[----:B----4-:R-:W-:Y:S01]  /*0640*/  @!P0 IMAD.WIDE R28, R21, 0x4, R8 ;  /* 0x00000004151c8825 */ /* 0x010fe200078e0208 */
[----:B------:R-:W-:-:S06]  /*0650*/  MOV R9, RZ ;  /* 0x000000ff00097202 */ /* 0x000fcc0000000f00 */
[----:B------:R-:W3:Y:S01]  /*0660*/  @!P0 LDG.E R9, desc[UR8][R28.64] ;  /* 0x000000081c098981 */ /* 0x000ee2000c1e1900 */
[----:B0-----:R-:W-:-:S04]  /*0670*/  FFMA R10, R23, R5, R10 ;  /* 0x00000005170a7223 */ /* 0x001fc8000000000a */
[----:B-1----:R-:W-:-:S04]  /*0680*/  FFMA R27, R11, R6, R10 ;  /* 0x000000060b1b7223 */ /* 0x002fc8000000000a */
[----:B--2---:R-:W-:Y:S01]  /*0690*/  FFMA R7, R4, R7, R27 ;  /* 0x0000000704077223 */ /* 0x004fe2000000001b */
[----:B------:R-:W-:-:S04]  /*06a0*/  UIADD3 UR4, UPT, UPT, UR4, 0x2, URZ ;  /* 0x0000000204047890 */ /* 0x000fc8000fffe0ff */
[----:B------:R-:W-:Y:S01]  /*06b0*/  UISETP.NE.AND UP0, UPT, UR4, URZ, UPT ;  /* 0x000000ff0400728c */ /* 0x000fe2000bf05270 */
[----:B------:R-:W-:Y:S02]  /*06c0*/  IADD3 R18, PT, PT, R18, 0x20, RZ ;  /* 0x0000002012127810 */ /* 0x000fe40007ffe0ff */
[----:B------:R-:W-:Y:S02]  /*06d0*/  IADD3 R15, PT, PT, R15, 0x20, RZ ;  /* 0x000000200f0f7810 */ /* 0x000fe40007ffe0ff */
[----:B------:R-:W-:Y:S02]  /*06e0*/  IADD3 R17, PT, PT, R17, 0x20, RZ ;  /* 0x0000002011117810 */ /* 0x000fe40007ffe0ff */
[C---:B------:R-:W-:Y:S02]  /*06f0*/  LEA R19, R12.reuse, R19, 0x5 ;  /* 0x000000130c137211 */ /* 0x040fe400078e28ff */
[----:B------:R-:W-:Y:S01]  /*0700*/  LEA R21, R12, R21, 0x5 ;  /* 0x000000150c157211 */ /* 0x000fe200078e28ff */
[----:B---3--:R-:W-:Y:S01]  /*0710*/  STS [R20], R9 ;  /* 0x0000000914007388 */ /* 0x008fe20000000800 */
[----:B------:R-:W-:Y:S06]  /*0720*/  BAR.SYNC.DEFER_BLOCKING 0x0 ;  /* 0x0000000000007b1d */ /* 0x000fec0000010000 */
[----:B------:R-:W-:Y:S04]  /*0730*/  LDS R5, [R16] ;  /* 0x0000000010057984 */ /* 0x000fe80000000800 */
[----:B------:R-:W0:Y:S04]  /*0740*/  LDS.128 R8, [R2] ;  /* 0x0000000002087984 */ /* 0x000e280000000c00 */
[----:B------:R-:W1:Y:S04]  /*0750*/  LDS R6, [R16+0x40] ;  /* 0x0000400010067984 */ /* 0x000e680000000800 */
[----:B------:R-:W2:Y:S04]  /*0760*/  LDS R23, [R16+0x80] ;  /* 0x0000800010177984 */ /* 0x000ea80000000800 */
[----:B------:R-:W3:Y:S04]  /*0770*/  LDS R26, [R16+0xc0] ;  /* 0x0000c000101a7984 */ /* 0x000ee80000000800 */
[----:B------:R-:W-:Y:S01]  /*0780*/  LDS R29, [R16+0x140] ;  /* 0x00014000101d7984 */ /* 0x000fe20000000800 */
[----:B0-----:R-:W-:-:S04]  /*0790*/  FFMA R8, R8, R5, R7 ;  /* 0x0000000508087223 */ /* 0x001fc80000000007 */
[----:B-1----:R-:W-:Y:S02]  /*07a0*/  FFMA R6, R6, R9, R8 ;  /* 0x0000000906067223 */ /* 0x002fe40000000008 */
[----:B------:R-:W-:Y:S02]  /*07b0*/  LDS R9, [R16+0x100] ;  /* 0x0001000010097984 */ /* 0x000fe40000000800 */
[----:B--2---:R-:W-:Y:S02]  /*07c0*/  FFMA R27, R23, R10, R6 ;  /* 0x0000000a171b7223 */ /* 0x004fe40000000006 */
[----:B------:R-:W0:Y:S04]  /*07d0*/  LDS.128 R4, [R2+0x10] ;  /* 0x0000100002047984 */ /* 0x000e280000000c00 */
[----:B------:R-:W1:Y:S01]  /*07e0*/  LDS R23, [R16+0x180] ;  /* 0x0001800010177984 */ /* 0x000e620000000800 */
[----:B---3--:R-:W-:-:S03]  /*07f0*/  FFMA R11, R26, R11, R27 ;  /* 0x0000000b1a0b7223 */ /* 0x008fc6000000001b */
[----:B------:R-:W2:Y:S01]  /*0800*/  LDS R26, [R16+0x1c0] ;  /* 0x0001c000101a7984 */ /* 0x000ea20000000800 */
[----:B0-----:R-:W-:-:S03]  /*0810*/  FFMA R4, R4, R9, R11 ;  /* 0x0000000904047223 */ /* 0x001fc6000000000b */
[----:B------:R-:W-:Y:S01]  /*0820*/  LDS.128 R8, [R2+0x20] ;  /* 0x0000200002087984 */ /* 0x000fe20000000c00 */
[----:B------:R-:W-:-:S03]  /*0830*/  FFMA R4, R29, R5, R4 ;  /* 0x000000051d047223 */ /* 0x000fc60000000004 */
[----:B------:R-:W0:Y:S04]  /*0840*/  LDS R5, [R16+0x200] ;  /* 0x0002000010057984 */ /* 0x000e280000000800 */
[----:B------:R-:W3:Y:S01]  /*0850*/  LDS R29, [R16+0x240] ;  /* 0x00024000101d7984 */ /* 0x000ee20000000800 */
[----:B-1----:R-:W-:-:S03]  /*0860*/  FFMA R27, R23, R6, R4 ;  /* 0x00000006171b7223 */ /* 0x002fc60000000004 */
[----:B------:R-:W1:Y:S01]  /*0870*/  LDS R23, [R16+0x280] ;  /* 0x0002800010177984 */ /* 0x000e620000000800 */
[----:B--2---:R-:W-:-:S03]  /*0880*/  FFMA R7, R26, R7, R27 ;  /* 0x000000071a077223 */ /* 0x004fc6000000001b */
[----:B------:R-:W2:Y:S04]  /*0890*/  LDS R26, [R16+0x2c0] ;  /* 0x0002c000101a7984 */ /* 0x000ea80000000800 */
[----:B------:R-:W-:Y:S01]  /*08a0*/  LDS R27, [R16+0x340] ;  /* 0x00034000101b7984 */ /* 0x000fe20000000800 */
[----:B0-----:R-:W-:-:S03]  /*08b0*/  FFMA R8, R8, R5, R7 ;  /* 0x0000000508087223 */ /* 0x001fc60000000007 */
[----:B------:R-:W-:Y:S01]  /*08c0*/  LDS.128 R4, [R2+0x30] ;  /* 0x0000300002047984 */ /* 0x000fe20000000c00 */
[----:B---3--:R-:W-:-:S03]  /*08d0*/  FFMA R8, R29, R9, R8 ;  /* 0x000000091d087223 */ /* 0x008fc60000000008 */
[----:B------:R-:W0:Y:S01]  /*08e0*/  LDS R9, [R16+0x300] ;  /* 0x0003000010097984 */ /* 0x000e220000000800 */
[----:B-1----:R-:W-:-:S03]  /*08f0*/  FFMA R23, R23, R10, R8 ;  /* 0x0000000a17177223 */ /* 0x002fc60000000008 */
[----:B------:R-:W1:Y:S01]  /*0900*/  LDS R8, [R16+0x380] ;  /* 0x0003800010087984 */ /* 0x000e620000000800 */
[----:B--2---:R-:W-:-:S03]  /*0910*/  FFMA R11, R26, R11, R23 ;  /* 0x0000000b1a0b7223 */ /* 0x004fc60000000017 */
[----:B------:R-:W2:Y:S01]  /*0920*/  LDS R23, [R16+0x3c0] ;  /* 0x0003c00010177984 */ /* 0x000ea20000000800 */
[----:B0-----:R-:W-:-:S04]  /*0930*/  FFMA R4, R4, R9, R11 ;  /* 0x0000000904047223 */ /* 0x001fc8000000000b */
[----:B------:R-:W-:-:S04]  /*0940*/  FFMA R5, R27, R5, R4 ;  /* 0x000000051b057223 */ /* 0x000fc80000000004 */
[----:B-1----:R-:W-:-:S04]  /*0950*/  FFMA R6, R8, R6, R5 ;  /* 0x0000000608067223 */ /* 0x002fc80000000005 */
[----:B--2---:R-:W-:Y:S01]  /*0960*/  FFMA R23, R23, R7, R6 ;  /* 0x0000000717177223 */ /* 0x004fe20000000006 */
[----:B------:R-:W-:Y:S06]  /*0970*/  BAR.SYNC.DEFER_BLOCKING 0x0 ;  /* 0x0000000000007b1d */ /* 0x000fec0000010000 */
[----:B------:R-:W-:Y:S05]  /*0980*/  BRA.U UP0, `(.L_x_90) ;  /* 0xfffffff9004c7547 */ /* 0x000fea000b83ffff */
[----:B------:R-:W-:-:S12]  /*0990*/  ULOP3.LUT UR4, UR6, 0x7fffffe0, URZ, 0xc0, !UPT ;  /* 0x7fffffe006047892 */ /* 0x000fd8000f8ec0ff */
.L_x_89:
[----:B------:R-:W-:-:S09]  /*09a0*/  ULOP3.LUT UP0, URZ, UR6, 0x10, URZ, 0xc0, !UPT ;  /* 0x0000001006ff7892 */ /* 0x000fd2000f80c0ff */
[----:B------:R-:W-:Y:S05]  /*09b0*/  BRA.U !UP0, `(.L_x_88) ;  /* 0x0000000108e87547 */ /* 0x000fea000b800000 */
[----:B------:R-:W0:Y:S01]  /*09c0*/  LDCU UR5, c[0x0][0x398] ;  /* 0x00007300ff0577ac */ /* 0x000e220008000800 */
[----:B------:R-:W-:Y:S01]  /*09d0*/  IADD3 R7, PT, PT, R13, UR4, RZ ;  /* 0x000000040d077c10 */ /* 0x000fe2000fffe0ff */
[----:B------:R-:W-:Y:S01]  /*09e0*/  HFMA2 R15, -RZ, RZ, 0, 0 ;  /* 0x00000000ff0f7431 */ /* 0x000fe200000001ff */
[----:B------:R-:W-:Y:S01]  /*09f0*/  IADD3 R14, PT, PT, R14, UR4, RZ ;  /* 0x000000040e0e7c10 */ /* 0x000fe2000fffe0ff */
[----:B------:R-:W1:Y:S01]  /*0a00*/  LDCU UR6, c[0x0][0x3a0] ;  /* 0x00007400ff0677ac */ /* 0x000e620008000800 */
[----:B------:R-:W-:Y:S02]  /*0a10*/  ISETP.GE.AND P0, PT, R7, UR7, PT ;  /* 0x0000000707007c0c */ /* 0x000fe4000bf06270 */
[----:B------:R-:W-:Y:S02]  /*0a20*/  ISETP.GE.AND P1, PT, R14, UR7, PT ;  /* 0x000000070e007c0c */ /* 0x000fe4000bf26270 */
[----:B------:R-:W-:Y:S02]  /*0a30*/  MOV R25, RZ ;  /* 0x000000ff00197202 */ /* 0x000fe40000000f00 */
[----:B0-----:R-:W-:-:S02]  /*0a40*/  ISETP.GE.OR P0, PT, R0, UR5, P0 ;  /* 0x0000000500007c0c */ /* 0x001fc40008706670 */
[----:B-1----:R-:W-:-:S11]  /*0a50*/  ISETP.GE.OR P1, PT, R3, UR6, P1 ;  /* 0x0000000603007c0c */ /* 0x002fd60008f26670 */
[----:B------:R-:W0:Y:S01]  /*0a60*/  @!P0 LDC.64 R8, c[0x0][0x380] ;  /* 0x0000e000ff088b82 */ /* 0x000e220000000a00 */
[----:B------:R-:W-:Y:S02]  /*0a70*/  @!P0 IMAD R7, R0, UR7, R7 ;  /* 0x0000000700078c24 */ /* 0x000fe4000f8e0207 */
[----:B------:R-:W-:-:S05]  /*0a80*/  @!P1 IMAD R13, R14, UR6, R3 ;  /* 0x000000060e0d9c24 */ /* 0x000fca000f8e0203 */
[----:B------:R-:W1:Y:S01]  /*0a90*/  @!P1 LDC.64 R4, c[0x0][0x388] ;  /* 0x0000e200ff049b82 */ /* 0x000e620000000a00 */
[----:B0-----:R-:W-:-:S05]  /*0aa0*/  @!P0 IMAD.WIDE R8, R7, 0x4, R8 ;  /* 0x0000000407088825 */ /* 0x001fca00078e0208 */
[----:B------:R-:W2:Y:S01]  /*0ab0*/  @!P0 LDG.E R15, desc[UR8][R8.64] ;  /* 0x00000008080f8981 */ /* 0x000ea2000c1e1900 */
[----:B-1----:R-:W-:-:S05]  /*0ac0*/  @!P1 IMAD.WIDE R12, R13, 0x4, R4 ;  /* 0x000000040d0c9825 */ /* 0x002fca00078e0204 */
        /* <DEDUP_REMOVED lines=8> */
[----:B------:R-:W3:Y:S04]  /*0b50*/  LDS R26, [R16+0xc0] ;  /* 0x0000c000101a7984 */ /* 0x000ee80000000800 */
[----:B------:R-:W-:Y:S04]  /*0b60*/  LDS R17, [R16+0x100] ;  /* 0x0001000010117984 */ /* 0x000fe80000000800 */
[----:B------:R-:W4:Y:S04]  /*0b70*/  LDS.128 R8, [R2+0x10] ;  /* 0x0000100002087984 */ /* 0x000f280000000c00 */
[----:B------:R-:W5:Y:S04]  /*0b80*/  LDS R18, [R16+0x140] ;  /* 0x0001400010127984 */ /* 0x000f680000000800 */
[----:B------:R-:W5:Y:S04]  /*0b90*/  LDS R19, [R16+0x180] ;  /* 0x0001800010137984 */ /* 0x000f680000000800 */
[----:B------:R-:W5:Y:S04]  /*0ba0*/  LDS R24, [R16+0x1c0] ;  /* 0x0001c00010187984 */ /* 0x000f680000000800 */
[----:B------:R-:W-:Y:S01]  /*0bb0*/  LDS R25, [R16+0x200] ;  /* 0x0002000010197984 */ /* 0x000fe20000000800 */
[----:B0-----:R-:W-:-:S03]  /*0bc0*/  FFMA R20, R4, R14, R23 ;  /* 0x0000000e04147223 */ /* 0x001fc60000000017 */
[----:B------:R-:W0:Y:S01]  /*0bd0*/  LDS.128 R12, [R2+0x20] ;  /* 0x00002000020c7984 */ /* 0x000e220000000c00 */
[----:B-1----:R-:W-:-:S03]  /*0be0*/  FFMA R20, R27, R5, R20 ;  /* 0x000000051b147223 */ /* 0x002fc60000000014 */
[----:B------:R-:W1:Y:S01]  /*0bf0*/  LDS R4, [R16+0x240] ;  /* 0x0002400010047984 */ /* 0x000e620000000800 */
[----:B--2---:R-:W-:-:S03]  /*0c00*/  FFMA R21, R21, R6, R20 ;  /* 0x0000000615157223 */ /* 0x004fc60000000014 */
[----:B------:R-:W2:Y:S04]  /*0c10*/  LDS R5, [R16+0x280] ;  /* 0x0002800010057984 */ /* 0x000ea80000000800 */
[----:B------:R-:W2:Y:S01]  /*0c20*/  LDS R6, [R16+0x2c0] ;  /* 0x0002c00010067984 */ /* 0x000ea20000000800 */
[----:B---3--:R-:W-:-:S03]  /*0c30*/  FFMA R27, R26, R7, R21 ;  /* 0x000000071a1b7223 */ /* 0x008fc60000000015 */
[----:B------:R-:W-:Y:S04]  /*0c40*/  LDS R7, [R16+0x300] ;  /* 0x0003000010077984 */ /* 0x000fe80000000800 */
[----:B------:R-:W3:Y:S01]  /*0c50*/  LDS.128 R20, [R2+0x30] ;  /* 0x0000300002147984 */ /* 0x000ee20000000c00 */
[----:B----4-:R-:W-:-:S03]  /*0c60*/  FFMA R27, R8, R17, R27 ;  /* 0x00000011081b7223 */ /* 0x010fc6000000001b */
[----:B------:R-:W4:Y:S04]  /*0c70*/  LDS R26, [R16+0x340] ;  /* 0x00034000101a7984 */ /* 0x000f280000000800 */
[----:B------:R-:W4:Y:S01]  /*0c80*/  LDS R17, [R16+0x380] ;  /* 0x0003800010117984 */ /* 0x000f220000000800 */
[----:B-----5:R-:W-:-:S03]  /*0c90*/  FFMA R18, R18, R9, R27 ;  /* 0x0000000912127223 */ /* 0x020fc6000000001b */
[----:B------:R-:W5:Y:S01]  /*0ca0*/  LDS R8, [R16+0x3c0] ;  /* 0x0003c00010087984 */ /* 0x000f620000000800 */
[----:B------:R-:W-:-:S04]  /*0cb0*/  FFMA R19, R19, R10, R18 ;  /* 0x0000000a13137223 */ /* 0x000fc80000000012 */
[----:B------:R-:W-:-:S04]  /*0cc0*/  FFMA R11, R24, R11, R19 ;  /* 0x0000000b180b7223 */ /* 0x000fc80000000013 */
[----:B0-----:R-:W-:-:S04]  /*0cd0*/  FFMA R11, R12, R25, R11 ;  /* 0x000000190c0b7223 */ /* 0x001fc8000000000b */
[----:B-1----:R-:W-:-:S04]  /*0ce0*/  FFMA R4, R4, R13, R11 ;  /* 0x0000000d04047223 */ /* 0x002fc8000000000b */
[----:B--2---:R-:W-:-:S04]  /*0cf0*/  FFMA R5, R5, R14, R4 ;  /* 0x0000000e05057223 */ /* 0x004fc80000000004 */
[----:B------:R-:W-:-:S04]  /*0d00*/  FFMA R5, R6, R15, R5 ;  /* 0x0000000f06057223 */ /* 0x000fc80000000005 */
[----:B---3--:R-:W-:-:S04]  /*0d10*/  FFMA R5, R20, R7, R5 ;  /* 0x0000000714057223 */ /* 0x008fc80000000005 */
[----:B----4-:R-:W-:-:S04]  /*0d20*/  FFMA R26, R26, R21, R5 ;  /* 0x000000151a1a7223 */ /* 0x010fc80000000005 */
[----:B------:R-:W-:-:S04]  /*0d30*/  FFMA R17, R17, R22, R26 ;  /* 0x0000001611117223 */ /* 0x000fc8000000001a */
[----:B-----5:R-:W-:Y:S01]  /*0d40*/  FFMA R23, R8, R23, R17 ;  /* 0x0000001708177223 */ /* 0x020fe20000000011 */
[----:B------:R-:W-:Y:S06]  /*0d50*/  BAR.SYNC.DEFER_BLOCKING 0x0 ;  /* 0x0000000000007b1d */ /* 0x000fec0000010000 */
.L_x_88:
[----:B------:R-:W0:Y:S01]  /*0d60*/  LDCU UR4, c[0x0][0x3a0] ;  /* 0x00007400ff0477ac */ /* 0x000e220008000800 */
[----:B------:R-:W1:Y:S01]  /*0d70*/  LDCU UR5, c[0x0][0x398] ;  /* 0x00007300ff0577ac */ /* 0x000e620008000800 */
[----:B0-----:R-:W-:-:S04]  /*0d80*/  ISETP.GE.AND P0, PT, R3, UR4, PT ;  /* 0x0000000403007c0c */ /* 0x001fc8000bf06270 */
[----:B-1----:R-:W-:-:S13]  /*0d90*/  ISETP.GE.OR P0, PT, R0, UR5, P0 ;  /* 0x0000000500007c0c */ /* 0x002fda0008706670 */
[----:B------:R-:W-:Y:S05]  /*0da0*/  @P0 EXIT ;  /* 0x000000000000094d */ /* 0x000fea0003800000 */
[----:B------:R-:W0:Y:S01]  /*0db0*/  LDC.64 R4, c[0x0][0x390] ;  /* 0x0000e400ff047b82 */ /* 0x000e220000000a00 */
[----:B------:R-:W-:-:S04]  /*0dc0*/  IMAD R3, R0, UR4, R3 ;  /* 0x0000000400037c24 */ /* 0x000fc8000f8e0203 */
[----:B0-----:R-:W-:-:S05]  /*0dd0*/  IMAD.WIDE R2, R3, 0x4, R4 ;  /* 0x0000000403027825 */ /* 0x001fca00078e0204 */
[----:B------:R-:W-:Y:S01]  /*0de0*/  STG.E desc[UR8][R2.64], R23 ;  /* 0x0000001702007986 */ /* 0x000fe2000c101908 */
[----:B------:R-:W-:Y:S05]  /*0df0*/  EXIT ;  /* 0x000000000000794d */ /* 0x000fea0003800000 */
.L_x_91:
        /* <DEDUP_REMOVED lines=16> */
.L_x_106:


//--------------------- .nv.global.init           --------------------------
	.section	.nv.global.init,"aw",@progbits
	.align	4
.nv.global.init:
	.type		__cudart_i2opi_f,@object
	.size		__cudart_i2opi_f,(.L_0 - __cudart_i2opi_f)
__cudart_i2opi_f:
        /*0000*/ 	.byte	0x41, 0x90, 0x43, 0x3c, 0x99, 0x95, 0x62, 0xdb, 0xc0, 0xdd, 0x34, 0xf5, 0xd1, 0x57, 0x27, 0xfc
        /*0010*/ 	.byte	0x29, 0x15, 0x44, 0x4e, 0x6e, 0x83, 0xf9, 0xa2
.L_0:


//--------------------- .nv.shared._Z10dot_kernelPKfS0_Pf --------------------------
	.section	.nv.shared._Z10dot_kernelPKfS0_Pf,"aw",@nobits
	.sectionflags	@""
	.align	16
.nv.shared._Z10dot_kernelPKfS0_Pf:
	.zero		2048


//--------------------- .nv.shared.reserved.0     --------------------------
	.section	.nv.shared.reserved.0,"aw",@nobits
	.weak		__nv_reservedSMEM_offset_0_alias
	.size		__nv_reservedSMEM_offset_0_alias, 0, 64
	.other		__nv_reservedSMEM_offset_0_alias,@"STO_CUDA_RESERVED_SHARED STV_DEFAULT"
__nv_reservedSMEM_offset_0_alias:
	.zero		0
	.zero		64


//--------------------- .nv.shared._Z14l2_norm_kernelPf --------------------------
	.section	.nv.shared._Z14l2_norm_kernelPf,"aw",@nobits
	.sectionflags	@""
	.align	16
.nv.shared._Z14l2_norm_kernelPf:
	.zero		1040


//--------------------- .nv.shared._Z16mean_pool_kernelPKfPf --------------------------
	.section	.nv.shared._Z16mean_pool_kernelPKfPf,"aw",@nobits
	.sectionflags	@""
	.align	16
	.zero		1024


//--------------------- .nv.shared._Z17layer_norm_kernelPKfPfiif --------------------------
	.section	.nv.shared._Z17layer_norm_kernelPKfPfiif,"aw",@nobits
	.sectionflags	@""
	.align	16
	.zero		1024


//--------------------- .nv.shared._Z10reluKernelPfi --------------------------
	.section	.nv.shared._Z10reluKernelPfi,"aw",@nobits
	.sectionflags	@""
	.align	16
	.zero		1024


//--------------------- .nv.shared._Z10addInPlacePfPKfi --------------------------
	.section	.nv.shared._Z10addInPlacePfPKfi,"aw",@nobits
	.sectionflags	@""
	.align	16
	.zero		1024


//--------------------- .nv.shared._Z14add_pos_kernelPf --------------------------
	.section	.nv.shared._Z14add_pos_kernelPf,"aw",@nobits
	.sectionflags	@""
	.align	16
	.zero		1024


//--------------------- .nv.shared._Z18patch_embed_kernelPKfS0_Pf --------------------------
	.section	.nv.shared._Z18patch_embed_kernelPKfS0_Pf,"aw",@nobits
	.sectionflags	@""
	.align	16
.nv.shared._Z18patch_embed_kernelPKfS0_Pf:
	.zero		5120


//--------------------- .nv.shared._Z13softmaxKernelPfii --------------------------
	.section	.nv.shared._Z13softmaxKernelPfii,"aw",@nobits
	.sectionflags	@""
	.align	16
	.zero		1024


//--------------------- .nv.shared._Z11scaleKernelPfif --------------------------
	.section	.nv.shared._Z11scaleKernelPfif,"aw",@nobits
	.sectionflags	@""
	.align	16
	.zero		1024


//--------------------- .nv.shared._Z15transposeKernelPKfPfii --------------------------
	.section	.nv.shared._Z15transposeKernelPKfPfii,"aw",@nobits
	.sectionflags	@""
	.align	16
	.zero		1024


//--------------------- .nv.shared._Z17tiledMatMulKernelPKfS0_Pfiii --------------------------
	.section	.nv.shared._Z17tiledMatMulKernelPKfS0_Pfiii,"aw",@nobits
	.sectionflags	@""
	.align	16
.nv.shared._Z17tiledMatMulKernelPKfS0_Pfiii:
	.zero		3072


//--------------------- .nv.constant0._Z10dot_kernelPKfS0_Pf --------------------------
	.section	.nv.constant0._Z10dot_kernelPKfS0_Pf,"a",@progbits
	.sectionflags	@""
	.align	4
.nv.constant0._Z10dot_kernelPKfS0_Pf:
	.zero		920


//--------------------- .nv.constant0._Z14l2_norm_kernelPf --------------------------
	.section	.nv.constant0._Z14l2_norm_kernelPf,"a",@progbits
	.sectionflags	@""
	.align	4
.nv.constant0._Z14l2_norm_kernelPf:
	.zero		904


//--------------------- .nv.constant0._Z16mean_pool_kernelPKfPf --------------------------
	.section	.nv.constant0._Z16mean_pool_kernelPKfPf,"a",@progbits
	.sectionflags	@""
	.align	4
.nv.constant0._Z16mean_pool_kernelPKfPf:
	.zero		912


//--------------------- .nv.constant0._Z17layer_norm_kernelPKfPfiif --------------------------
	.section	.nv.constant0._Z17layer_norm_kernelPKfPfiif,"a",@progbits
	.sectionflags	@""
	.align	4
.nv.constant0._Z17layer_norm_kernelPKfPfiif:
	.zero		924


//--------------------- .nv.constant0._Z10reluKernelPfi --------------------------
	.section	.nv.constant0._Z10reluKernelPfi,"a",@progbits
	.sectionflags	@""
	.align	4
.nv.constant0._Z10reluKernelPfi:
	.zero		908


//--------------------- .nv.constant0._Z10addInPlacePfPKfi --------------------------
	.section	.nv.constant0._Z10addInPlacePfPKfi,"a",@progbits
	.sectionflags	@""
	.align	4
.nv.constant0._Z10addInPlacePfPKfi:
	.zero		916


//--------------------- .nv.constant0._Z14add_pos_kernelPf --------------------------
	.section	.nv.constant0._Z14add_pos_kernelPf,"a",@progbits
	.sectionflags	@""
	.align	4
.nv.constant0._Z14add_pos_kernelPf:
	.zero		904


//--------------------- .nv.constant0._Z18patch_embed_kernelPKfS0_Pf --------------------------
	.section	.nv.constant0._Z18patch_embed_kernelPKfS0_Pf,"a",@progbits
	.sectionflags	@""
	.align	4
.nv.constant0._Z18patch_embed_kernelPKfS0_Pf:
	.zero		920


//--------------------- .nv.constant0._Z13softmaxKernelPfii --------------------------
	.section	.nv.constant0._Z13softmaxKernelPfii,"a",@progbits
	.sectionflags	@""
	.align	4
.nv.constant0._Z13softmaxKernelPfii:
	.zero		912


//--------------------- .nv.constant0._Z11scaleKernelPfif --------------------------
	.section	.nv.constant0._Z11scaleKernelPfif,"a",@progbits
	.sectionflags	@""
	.align	4
.nv.constant0._Z11scaleKernelPfif:
	.zero		912


//--------------------- .nv.constant0._Z15transposeKernelPKfPfii --------------------------
	.section	.nv.constant0._Z15transposeKernelPKfPfii,"a",@progbits
	.sectionflags	@""
	.align	4
.nv.constant0._Z15transposeKernelPKfPfii:
	.zero		920


//--------------------- .nv.constant0._Z17tiledMatMulKernelPKfS0_Pfiii --------------------------
	.section	.nv.constant0._Z17tiledMatMulKernelPKfS0_Pfiii,"a",@progbits
	.sectionflags	@""
	.align	4
.nv.constant0._Z17tiledMatMulKernelPKfS0_Pfiii:
	.zero		932


//--------------------- SYMBOLS --------------------------

	.type		.nv.reservedSmem.offset0,@object
	.size		.nv.reservedSmem.offset0,0x4
	.type		.nv.reservedSmem.cap,@object
	.size		.nv.reservedSmem.cap,0x4
